//
// Generated by NVIDIA NVVM Compiler
//
// Compiler Build ID: CL-36424714
// Cuda compilation tools, release 13.0, V13.0.88
// Based on NVVM 20.0.0
//

.version 9.0
.target sm_100
.address_size 64

	// .globl	_Z13create_voxelsP5voxelPiPdS2_S2_S2_S2_dddPbS1_S1_

.visible .entry _Z13create_voxelsP5voxelPiPdS2_S2_S2_S2_dddPbS1_S1_(
	.param .u64 .ptr .align 1 _Z13create_voxelsP5voxelPiPdS2_S2_S2_S2_dddPbS1_S1__param_0,
	.param .u64 .ptr .align 1 _Z13create_voxelsP5voxelPiPdS2_S2_S2_S2_dddPbS1_S1__param_1,
	.param .u64 .ptr .align 1 _Z13create_voxelsP5voxelPiPdS2_S2_S2_S2_dddPbS1_S1__param_2,
	.param .u64 .ptr .align 1 _Z13create_voxelsP5voxelPiPdS2_S2_S2_S2_dddPbS1_S1__param_3,
	.param .u64 .ptr .align 1 _Z13create_voxelsP5voxelPiPdS2_S2_S2_S2_dddPbS1_S1__param_4,
	.param .u64 .ptr .align 1 _Z13create_voxelsP5voxelPiPdS2_S2_S2_S2_dddPbS1_S1__param_5,
	.param .u64 .ptr .align 1 _Z13create_voxelsP5voxelPiPdS2_S2_S2_S2_dddPbS1_S1__param_6,
	.param .f64 _Z13create_voxelsP5voxelPiPdS2_S2_S2_S2_dddPbS1_S1__param_7,
	.param .f64 _Z13create_voxelsP5voxelPiPdS2_S2_S2_S2_dddPbS1_S1__param_8,
	.param .f64 _Z13create_voxelsP5voxelPiPdS2_S2_S2_S2_dddPbS1_S1__param_9,
	.param .u64 .ptr .align 1 _Z13create_voxelsP5voxelPiPdS2_S2_S2_S2_dddPbS1_S1__param_10,
	.param .u64 .ptr .align 1 _Z13create_voxelsP5voxelPiPdS2_S2_S2_S2_dddPbS1_S1__param_11,
	.param .u64 .ptr .align 1 _Z13create_voxelsP5voxelPiPdS2_S2_S2_S2_dddPbS1_S1__param_12
)
{
	.reg .pred 	%p<26>;
	.reg .b16 	%rs<6>;
	.reg .b32 	%r<92>;
	.reg .b32 	%f<15>;
	.reg .b64 	%rd<75>;
	.reg .b64 	%fd<90>;

	ld.param.u64 	%rd7, [_Z13create_voxelsP5voxelPiPdS2_S2_S2_S2_dddPbS1_S1__param_0];
	ld.param.u64 	%rd8, [_Z13create_voxelsP5voxelPiPdS2_S2_S2_S2_dddPbS1_S1__param_1];
	ld.param.u64 	%rd9, [_Z13create_voxelsP5voxelPiPdS2_S2_S2_S2_dddPbS1_S1__param_2];
	ld.param.u64 	%rd10, [_Z13create_voxelsP5voxelPiPdS2_S2_S2_S2_dddPbS1_S1__param_3];
	ld.param.u64 	%rd11, [_Z13create_voxelsP5voxelPiPdS2_S2_S2_S2_dddPbS1_S1__param_4];
	ld.param.u64 	%rd12, [_Z13create_voxelsP5voxelPiPdS2_S2_S2_S2_dddPbS1_S1__param_5];
	ld.param.u64 	%rd13, [_Z13create_voxelsP5voxelPiPdS2_S2_S2_S2_dddPbS1_S1__param_6];
	ld.param.f64 	%fd12, [_Z13create_voxelsP5voxelPiPdS2_S2_S2_S2_dddPbS1_S1__param_7];
	ld.param.f64 	%fd14, [_Z13create_voxelsP5voxelPiPdS2_S2_S2_S2_dddPbS1_S1__param_8];
	ld.param.u64 	%rd14, [_Z13create_voxelsP5voxelPiPdS2_S2_S2_S2_dddPbS1_S1__param_10];
	ld.param.u64 	%rd15, [_Z13create_voxelsP5voxelPiPdS2_S2_S2_S2_dddPbS1_S1__param_11];
	ld.param.u64 	%rd16, [_Z13create_voxelsP5voxelPiPdS2_S2_S2_S2_dddPbS1_S1__param_12];
	cvta.to.global.u64 	%rd1, %rd16;
	cvta.to.global.u64 	%rd2, %rd15;
	cvta.to.global.u64 	%rd3, %rd14;
	cvta.to.global.u64 	%rd4, %rd7;
	cvta.to.global.u64 	%rd17, %rd12;
	cvta.to.global.u64 	%rd18, %rd11;
	cvta.to.global.u64 	%rd19, %rd10;
	cvta.to.global.u64 	%rd20, %rd9;
	cvta.to.global.u64 	%rd21, %rd13;
	cvta.to.global.u64 	%rd22, %rd8;
	mov.u32 	%r1, %ctaid.x;
	mul.wide.u32 	%rd23, %r1, 4;
	add.s64 	%rd24, %rd22, %rd23;
	ld.global.u32 	%r2, [%rd24];
	cvt.s64.s32 	%rd5, %r2;
	mul.wide.u32 	%rd25, %r1, 8;
	add.s64 	%rd26, %rd21, %rd25;
	ld.global.f64 	%fd1, [%rd26];
	add.s64 	%rd27, %rd20, %rd25;
	ld.global.f64 	%fd15, [%rd27];
	cvt.rzi.s32.f64 	%r3, %fd15;
	add.s64 	%rd28, %rd19, %rd25;
	ld.global.f64 	%fd16, [%rd28];
	cvt.rzi.s32.f64 	%r4, %fd16;
	add.s64 	%rd29, %rd18, %rd25;
	ld.global.f64 	%fd17, [%rd29];
	cvt.rzi.s32.f64 	%r5, %fd17;
	add.s64 	%rd30, %rd17, %rd25;
	ld.global.f64 	%fd18, [%rd30];
	cvt.rzi.s32.f64 	%r6, %fd18;
	sub.s32 	%r49, %r4, %r3;
	cvt.rn.f64.s32 	%fd19, %r49;
	div.rn.f64 	%fd20, %fd19, %fd12;
	add.f64 	%fd21, %fd20, 0d3FF0000000000000;
	cvt.rzi.s32.f64 	%r50, %fd21;
	sub.s32 	%r51, %r6, %r5;
	cvt.rn.f64.s32 	%fd22, %r51;
	div.rn.f64 	%fd23, %fd22, %fd14;
	add.f64 	%fd24, %fd23, 0d3FF0000000000000;
	cvt.rzi.s32.f64 	%r7, %fd24;
	mul.lo.s32 	%r52, %r7, %r50;
	cvt.rn.f32.s32 	%f1, %r52;
	mov.u32 	%r8, %ntid.x;
	cvt.rn.f32.u32 	%f2, %r8;
	div.rn.f32 	%f3, %f1, %f2;
	cvt.rpi.f32.f32 	%f4, %f3;
	cvt.rzi.s32.f32 	%r9, %f4;
	setp.lt.s32 	%p1, %r9, 1;
	@%p1 bra 	$L__BB0_17;
	mov.u32 	%r80, %tid.x;
	and.b32  	%r11, %r9, 3;
	setp.lt.u32 	%p2, %r9, 4;
	mov.b32 	%r88, 0;
	@%p2 bra 	$L__BB0_12;
	cvt.u32.u64 	%r54, %rd5;
	and.b32  	%r88, %r9, 2147483644;
	neg.s32 	%r87, %r88;
	add.s32 	%r86, %r80, %r8;
	add.s32 	%r85, %r86, %r54;
	shl.b32 	%r55, %r8, 1;
	add.s32 	%r84, %r80, %r55;
	add.s32 	%r79, %r80, %r54;
	add.s32 	%r83, %r79, %r55;
	mul.lo.s32 	%r56, %r8, 3;
	add.s32 	%r82, %r80, %r56;
	add.s32 	%r81, %r79, %r56;
	cvt.rn.f64.s32 	%fd26, %r3;
	cvt.rn.f64.s32 	%fd28, %r5;
	cvt.rn.f64.s32 	%fd30, %r4;
	cvt.rn.f64.s32 	%fd31, %r6;
$L__BB0_3:
	ld.param.f64 	%fd80, [_Z13create_voxelsP5voxelPiPdS2_S2_S2_S2_dddPbS1_S1__param_7];
	div.s32 	%r57, %r80, %r7;
	cvt.rn.f64.s32 	%fd25, %r57;
	fma.rn.f64 	%fd2, %fd80, %fd25, %fd26;
	mul.lo.s32 	%r58, %r57, %r7;
	sub.s32 	%r59, %r80, %r58;
	cvt.rn.f64.s32 	%fd27, %r59;
	fma.rn.f64 	%fd29, %fd80, %fd27, %fd28;
	setp.gtu.f64 	%p3, %fd2, %fd30;
	setp.gtu.f64 	%p4, %fd29, %fd31;
	or.pred  	%p5, %p3, %p4;
	@%p5 bra 	$L__BB0_5;
	ld.param.f64 	%fd85, [_Z13create_voxelsP5voxelPiPdS2_S2_S2_S2_dddPbS1_S1__param_9];
	mul.f64 	%fd33, %fd29, %fd29;
	fma.rn.f64 	%fd34, %fd2, %fd2, %fd33;
	cvt.rn.f32.f64 	%f5, %fd34;
	sqrt.rn.f32 	%f6, %f5;
	cvt.f64.f32 	%fd35, %f6;
	setp.gt.f64 	%p6, %fd85, %fd35;
	selp.u16 	%rs1, 1, 0, %p6;
	cvt.s64.s32 	%rd31, %r80;
	add.s64 	%rd33, %rd31, %rd5;
	mad.lo.s64 	%rd34, %rd33, 24, %rd4;
	st.global.f64 	[%rd34], %fd2;
	st.global.f64 	[%rd34+8], %fd29;
	st.global.f64 	[%rd34+16], %fd1;
	cvt.s64.s32 	%rd35, %r79;
	add.s64 	%rd36, %rd3, %rd35;
	st.global.u8 	[%rd36], %rs1;
	selp.u32 	%r60, 1, 0, %p6;
	mul.wide.s32 	%rd37, %r79, 4;
	add.s64 	%rd38, %rd2, %rd37;
	st.global.u32 	[%rd38], %r60;
	add.s64 	%rd39, %rd1, %rd37;
	st.global.u32 	[%rd39], %r1;
$L__BB0_5:
	ld.param.f64 	%fd81, [_Z13create_voxelsP5voxelPiPdS2_S2_S2_S2_dddPbS1_S1__param_7];
	div.s32 	%r61, %r86, %r7;
	cvt.rn.f64.s32 	%fd36, %r61;
	cvt.rn.f64.s32 	%fd37, %r3;
	fma.rn.f64 	%fd4, %fd81, %fd36, %fd37;
	mul.lo.s32 	%r62, %r61, %r7;
	sub.s32 	%r63, %r86, %r62;
	cvt.rn.f64.s32 	%fd38, %r63;
	cvt.rn.f64.s32 	%fd39, %r5;
	fma.rn.f64 	%fd40, %fd81, %fd38, %fd39;
	cvt.rn.f64.s32 	%fd41, %r4;
	setp.gtu.f64 	%p7, %fd4, %fd41;
	cvt.rn.f64.s32 	%fd42, %r6;
	setp.gtu.f64 	%p8, %fd40, %fd42;
	or.pred  	%p9, %p7, %p8;
	@%p9 bra 	$L__BB0_7;
	ld.param.f64 	%fd86, [_Z13create_voxelsP5voxelPiPdS2_S2_S2_S2_dddPbS1_S1__param_9];
	mul.f64 	%fd44, %fd40, %fd40;
	fma.rn.f64 	%fd45, %fd4, %fd4, %fd44;
	cvt.rn.f32.f64 	%f7, %fd45;
	sqrt.rn.f32 	%f8, %f7;
	cvt.f64.f32 	%fd46, %f8;
	setp.gt.f64 	%p10, %fd86, %fd46;
	selp.u16 	%rs2, 1, 0, %p10;
	cvt.s64.s32 	%rd40, %r86;
	add.s64 	%rd42, %rd40, %rd5;
	mad.lo.s64 	%rd43, %rd42, 24, %rd4;
	st.global.f64 	[%rd43], %fd4;
	st.global.f64 	[%rd43+8], %fd40;
	st.global.f64 	[%rd43+16], %fd1;
	cvt.s64.s32 	%rd44, %r85;
	add.s64 	%rd45, %rd3, %rd44;
	st.global.u8 	[%rd45], %rs2;
	selp.u32 	%r64, 1, 0, %p10;
	mul.wide.s32 	%rd46, %r85, 4;
	add.s64 	%rd47, %rd2, %rd46;
	st.global.u32 	[%rd47], %r64;
	add.s64 	%rd48, %rd1, %rd46;
	st.global.u32 	[%rd48], %r1;
$L__BB0_7:
	ld.param.f64 	%fd82, [_Z13create_voxelsP5voxelPiPdS2_S2_S2_S2_dddPbS1_S1__param_7];
	div.s32 	%r65, %r84, %r7;
	cvt.rn.f64.s32 	%fd47, %r65;
	cvt.rn.f64.s32 	%fd48, %r3;
	fma.rn.f64 	%fd6, %fd82, %fd47, %fd48;
	mul.lo.s32 	%r66, %r65, %r7;
	sub.s32 	%r67, %r84, %r66;
	cvt.rn.f64.s32 	%fd49, %r67;
	cvt.rn.f64.s32 	%fd50, %r5;
	fma.rn.f64 	%fd51, %fd82, %fd49, %fd50;
	cvt.rn.f64.s32 	%fd52, %r4;
	setp.gtu.f64 	%p11, %fd6, %fd52;
	cvt.rn.f64.s32 	%fd53, %r6;
	setp.gtu.f64 	%p12, %fd51, %fd53;
	or.pred  	%p13, %p11, %p12;
	@%p13 bra 	$L__BB0_9;
	ld.param.f64 	%fd87, [_Z13create_voxelsP5voxelPiPdS2_S2_S2_S2_dddPbS1_S1__param_9];
	mul.f64 	%fd55, %fd51, %fd51;
	fma.rn.f64 	%fd56, %fd6, %fd6, %fd55;
	cvt.rn.f32.f64 	%f9, %fd56;
	sqrt.rn.f32 	%f10, %f9;
	cvt.f64.f32 	%fd57, %f10;
	setp.gt.f64 	%p14, %fd87, %fd57;
	selp.u16 	%rs3, 1, 0, %p14;
	cvt.s64.s32 	%rd49, %r84;
	add.s64 	%rd51, %rd49, %rd5;
	mad.lo.s64 	%rd52, %rd51, 24, %rd4;
	st.global.f64 	[%rd52], %fd6;
	st.global.f64 	[%rd52+8], %fd51;
	st.global.f64 	[%rd52+16], %fd1;
	cvt.s64.s32 	%rd53, %r83;
	add.s64 	%rd54, %rd3, %rd53;
	st.global.u8 	[%rd54], %rs3;
	selp.u32 	%r68, 1, 0, %p14;
	mul.wide.s32 	%rd55, %r83, 4;
	add.s64 	%rd56, %rd2, %rd55;
	st.global.u32 	[%rd56], %r68;
	add.s64 	%rd57, %rd1, %rd55;
	st.global.u32 	[%rd57], %r1;
$L__BB0_9:
	ld.param.f64 	%fd83, [_Z13create_voxelsP5voxelPiPdS2_S2_S2_S2_dddPbS1_S1__param_7];
	div.s32 	%r69, %r82, %r7;
	cvt.rn.f64.s32 	%fd58, %r69;
	cvt.rn.f64.s32 	%fd59, %r3;
	fma.rn.f64 	%fd8, %fd83, %fd58, %fd59;
	mul.lo.s32 	%r70, %r69, %r7;
	sub.s32 	%r71, %r82, %r70;
	cvt.rn.f64.s32 	%fd60, %r71;
	cvt.rn.f64.s32 	%fd61, %r5;
	fma.rn.f64 	%fd62, %fd83, %fd60, %fd61;
	cvt.rn.f64.s32 	%fd63, %r4;
	setp.gtu.f64 	%p15, %fd8, %fd63;
	cvt.rn.f64.s32 	%fd64, %r6;
	setp.gtu.f64 	%p16, %fd62, %fd64;
	or.pred  	%p17, %p15, %p16;
	@%p17 bra 	$L__BB0_11;
	ld.param.f64 	%fd88, [_Z13create_voxelsP5voxelPiPdS2_S2_S2_S2_dddPbS1_S1__param_9];
	mul.f64 	%fd66, %fd62, %fd62;
	fma.rn.f64 	%fd67, %fd8, %fd8, %fd66;
	cvt.rn.f32.f64 	%f11, %fd67;
	sqrt.rn.f32 	%f12, %f11;
	cvt.f64.f32 	%fd68, %f12;
	setp.gt.f64 	%p18, %fd88, %fd68;
	selp.u16 	%rs4, 1, 0, %p18;
	cvt.s64.s32 	%rd58, %r82;
	cvt.s64.s32 	%rd59, %r2;
	add.s64 	%rd60, %rd58, %rd59;
	mad.lo.s64 	%rd61, %rd60, 24, %rd4;
	st.global.f64 	[%rd61], %fd8;
	st.global.f64 	[%rd61+8], %fd62;
	st.global.f64 	[%rd61+16], %fd1;
	cvt.s64.s32 	%rd62, %r81;
	add.s64 	%rd63, %rd3, %rd62;
	st.global.u8 	[%rd63], %rs4;
	selp.u32 	%r72, 1, 0, %p18;
	mul.wide.s32 	%rd64, %r81, 4;
	add.s64 	%rd65, %rd2, %rd64;
	st.global.u32 	[%rd65], %r72;
	add.s64 	%rd66, %rd1, %rd64;
	st.global.u32 	[%rd66], %r1;
$L__BB0_11:
	add.s32 	%r87, %r87, 4;
	shl.b32 	%r73, %r8, 2;
	add.s32 	%r86, %r86, %r73;
	add.s32 	%r85, %r85, %r73;
	add.s32 	%r84, %r84, %r73;
	add.s32 	%r83, %r83, %r73;
	add.s32 	%r82, %r82, %r73;
	add.s32 	%r81, %r81, %r73;
	add.s32 	%r80, %r80, %r73;
	add.s32 	%r79, %r79, %r73;
	setp.ne.s32 	%p19, %r87, 0;
	@%p19 bra 	$L__BB0_3;
$L__BB0_12:
	setp.eq.s32 	%p20, %r11, 0;
	@%p20 bra 	$L__BB0_17;
	cvt.s64.s32 	%rd6, %r2;
	mov.u32 	%r74, %tid.x;
	mad.lo.s32 	%r90, %r8, %r88, %r74;
	add.s32 	%r91, %r90, %r2;
	neg.s32 	%r89, %r11;
	cvt.rn.f64.s32 	%fd70, %r3;
	cvt.rn.f64.s32 	%fd72, %r5;
	cvt.rn.f64.s32 	%fd74, %r4;
	cvt.rn.f64.s32 	%fd75, %r6;
$L__BB0_14:
	.pragma "nounroll";
	ld.param.f64 	%fd84, [_Z13create_voxelsP5voxelPiPdS2_S2_S2_S2_dddPbS1_S1__param_7];
	div.s32 	%r75, %r90, %r7;
	cvt.rn.f64.s32 	%fd69, %r75;
	fma.rn.f64 	%fd10, %fd84, %fd69, %fd70;
	mul.lo.s32 	%r76, %r75, %r7;
	sub.s32 	%r77, %r90, %r76;
	cvt.rn.f64.s32 	%fd71, %r77;
	fma.rn.f64 	%fd73, %fd84, %fd71, %fd72;
	setp.gtu.f64 	%p21, %fd10, %fd74;
	setp.gtu.f64 	%p22, %fd73, %fd75;
	or.pred  	%p23, %p21, %p22;
	@%p23 bra 	$L__BB0_16;
	ld.param.f64 	%fd89, [_Z13create_voxelsP5voxelPiPdS2_S2_S2_S2_dddPbS1_S1__param_9];
	mul.f64 	%fd77, %fd73, %fd73;
	fma.rn.f64 	%fd78, %fd10, %fd10, %fd77;
	cvt.rn.f32.f64 	%f13, %fd78;
	sqrt.rn.f32 	%f14, %f13;
	cvt.f64.f32 	%fd79, %f14;
	setp.gt.f64 	%p24, %fd89, %fd79;
	selp.u16 	%rs5, 1, 0, %p24;
	cvt.s64.s32 	%rd67, %r90;
	add.s64 	%rd68, %rd67, %rd6;
	mad.lo.s64 	%rd69, %rd68, 24, %rd4;
	st.global.f64 	[%rd69], %fd10;
	st.global.f64 	[%rd69+8], %fd73;
	st.global.f64 	[%rd69+16], %fd1;
	cvt.s64.s32 	%rd70, %r91;
	add.s64 	%rd71, %rd3, %rd70;
	st.global.u8 	[%rd71], %rs5;
	selp.u32 	%r78, 1, 0, %p24;
	mul.wide.s32 	%rd72, %r91, 4;
	add.s64 	%rd73, %rd2, %rd72;
	st.global.u32 	[%rd73], %r78;
	add.s64 	%rd74, %rd1, %rd72;
	st.global.u32 	[%rd74], %r1;
$L__BB0_16:
	add.s32 	%r91, %r91, %r8;
	add.s32 	%r90, %r90, %r8;
	add.s32 	%r89, %r89, 1;
	setp.ne.s32 	%p25, %r89, 0;
	@%p25 bra 	$L__BB0_14;
$L__BB0_17:
	ret;

}
	// .globl	_Z14compact_voxelsP5voxelS0_PiS1_S1_PbS1_S1_
.visible .entry _Z14compact_voxelsP5voxelS0_PiS1_S1_PbS1_S1_(
	.param .u64 .ptr .align 1 _Z14compact_voxelsP5voxelS0_PiS1_S1_PbS1_S1__param_0,
	.param .u64 .ptr .align 1 _Z14compact_voxelsP5voxelS0_PiS1_S1_PbS1_S1__param_1,
	.param .u64 .ptr .align 1 _Z14compact_voxelsP5voxelS0_PiS1_S1_PbS1_S1__param_2,
	.param .u64 .ptr .align 1 _Z14compact_voxelsP5voxelS0_PiS1_S1_PbS1_S1__param_3,
	.param .u64 .ptr .align 1 _Z14compact_voxelsP5voxelS0_PiS1_S1_PbS1_S1__param_4,
	.param .u64 .ptr .align 1 _Z14compact_voxelsP5voxelS0_PiS1_S1_PbS1_S1__param_5,
	.param .u64 .ptr .align 1 _Z14compact_voxelsP5voxelS0_PiS1_S1_PbS1_S1__param_6,
	.param .u64 .ptr .align 1 _Z14compact_voxelsP5voxelS0_PiS1_S1_PbS1_S1__param_7
)
{
	.reg .pred 	%p<18>;
	.reg .b16 	%rs<6>;
	.reg .b32 	%r<58>;
	.reg .b32 	%f<5>;
	.reg .b64 	%rd<119>;
	.reg .b64 	%fd<16>;

	ld.param.u64 	%rd9, [_Z14compact_voxelsP5voxelS0_PiS1_S1_PbS1_S1__param_3];
	ld.param.u64 	%rd10, [_Z14compact_voxelsP5voxelS0_PiS1_S1_PbS1_S1__param_4];
	ld.param.u64 	%rd11, [_Z14compact_voxelsP5voxelS0_PiS1_S1_PbS1_S1__param_6];
	ld.param.u64 	%rd12, [_Z14compact_voxelsP5voxelS0_PiS1_S1_PbS1_S1__param_7];
	cvta.to.global.u64 	%rd1, %rd9;
	cvta.to.global.u64 	%rd2, %rd12;
	cvta.to.global.u64 	%rd3, %rd10;
	cvta.to.global.u64 	%rd4, %rd11;
	mov.u32 	%r1, %ctaid.x;
	mul.wide.u32 	%rd13, %r1, 4;
	add.s64 	%rd14, %rd4, %rd13;
	ld.global.u32 	%r2, [%rd14];
	ld.global.u32 	%r3, [%rd14+4];
	sub.s32 	%r31, %r3, %r2;
	cvt.rn.f32.s32 	%f1, %r31;
	mov.u32 	%r4, %ntid.x;
	cvt.rn.f32.u32 	%f2, %r4;
	div.rn.f32 	%f3, %f1, %f2;
	cvt.rpi.f32.f32 	%f4, %f3;
	cvt.rzi.s32.f32 	%r5, %f4;
	mov.u32 	%r6, %tid.x;
	setp.ne.s32 	%p1, %r6, 0;
	@%p1 bra 	$L__BB1_3;
	mul.wide.s32 	%rd15, %r2, 4;
	add.s64 	%rd16, %rd3, %rd15;
	ld.global.u32 	%r32, [%rd16];
	add.s64 	%rd18, %rd2, %rd13;
	st.global.u32 	[%rd18], %r32;
	setp.ne.s32 	%p2, %r1, 0;
	@%p2 bra 	$L__BB1_3;
	mov.u32 	%r33, %nctaid.x;
	mul.wide.u32 	%rd19, %r33, 4;
	add.s64 	%rd20, %rd4, %rd19;
	ld.global.u32 	%r34, [%rd20];
	mul.wide.s32 	%rd21, %r34, 4;
	add.s64 	%rd22, %rd3, %rd21;
	ld.global.u32 	%r35, [%rd22];
	add.s64 	%rd23, %rd2, %rd19;
	st.global.u32 	[%rd23], %r35;
$L__BB1_3:
	setp.lt.s32 	%p3, %r5, 1;
	@%p3 bra 	$L__BB1_25;
	and.b32  	%r7, %r5, 3;
	setp.lt.u32 	%p4, %r5, 4;
	mov.b32 	%r55, 0;
	@%p4 bra 	$L__BB1_19;
	and.b32  	%r55, %r5, 2147483644;
	neg.s32 	%r54, %r55;
	add.s32 	%r50, %r6, %r2;
	add.s32 	%r53, %r50, %r4;
	shl.b32 	%r37, %r4, 1;
	add.s32 	%r52, %r50, %r37;
	mad.lo.s32 	%r51, %r4, 3, %r50;
$L__BB1_6:
	setp.ge.s32 	%p5, %r50, %r3;
	@%p5 bra 	$L__BB1_9;
	ld.param.u64 	%rd114, [_Z14compact_voxelsP5voxelS0_PiS1_S1_PbS1_S1__param_5];
	cvt.s64.s32 	%rd24, %r50;
	cvta.to.global.u64 	%rd25, %rd114;
	add.s64 	%rd26, %rd25, %rd24;
	ld.global.u8 	%rs1, [%rd26];
	setp.eq.s16 	%p6, %rs1, 0;
	@%p6 bra 	$L__BB1_9;
	ld.param.u64 	%rd109, [_Z14compact_voxelsP5voxelS0_PiS1_S1_PbS1_S1__param_2];
	ld.param.u64 	%rd104, [_Z14compact_voxelsP5voxelS0_PiS1_S1_PbS1_S1__param_1];
	ld.param.u64 	%rd99, [_Z14compact_voxelsP5voxelS0_PiS1_S1_PbS1_S1__param_0];
	mul.wide.s32 	%rd27, %r50, 4;
	add.s64 	%rd28, %rd3, %rd27;
	ld.global.u32 	%r38, [%rd28];
	cvta.to.global.u64 	%rd29, %rd104;
	mul.wide.s32 	%rd30, %r38, 24;
	add.s64 	%rd31, %rd29, %rd30;
	cvta.to.global.u64 	%rd32, %rd99;
	mul.wide.s32 	%rd33, %r50, 24;
	add.s64 	%rd34, %rd32, %rd33;
	ld.global.f64 	%fd1, [%rd34];
	st.global.f64 	[%rd31], %fd1;
	ld.global.f64 	%fd2, [%rd34+8];
	st.global.f64 	[%rd31+8], %fd2;
	ld.global.f64 	%fd3, [%rd34+16];
	st.global.f64 	[%rd31+16], %fd3;
	cvta.to.global.u64 	%rd35, %rd109;
	add.s64 	%rd36, %rd35, %rd27;
	ld.global.u32 	%r39, [%rd36];
	mul.wide.s32 	%rd37, %r38, 4;
	add.s64 	%rd38, %rd1, %rd37;
	st.global.u32 	[%rd38], %r39;
$L__BB1_9:
	setp.ge.s32 	%p7, %r53, %r3;
	@%p7 bra 	$L__BB1_12;
	ld.param.u64 	%rd115, [_Z14compact_voxelsP5voxelS0_PiS1_S1_PbS1_S1__param_5];
	cvt.s64.s32 	%rd39, %r53;
	cvta.to.global.u64 	%rd40, %rd115;
	add.s64 	%rd41, %rd40, %rd39;
	ld.global.u8 	%rs2, [%rd41];
	setp.eq.s16 	%p8, %rs2, 0;
	@%p8 bra 	$L__BB1_12;
	ld.param.u64 	%rd110, [_Z14compact_voxelsP5voxelS0_PiS1_S1_PbS1_S1__param_2];
	ld.param.u64 	%rd105, [_Z14compact_voxelsP5voxelS0_PiS1_S1_PbS1_S1__param_1];
	ld.param.u64 	%rd100, [_Z14compact_voxelsP5voxelS0_PiS1_S1_PbS1_S1__param_0];
	mul.wide.s32 	%rd42, %r53, 4;
	add.s64 	%rd43, %rd3, %rd42;
	ld.global.u32 	%r40, [%rd43];
	cvta.to.global.u64 	%rd44, %rd105;
	mul.wide.s32 	%rd45, %r40, 24;
	add.s64 	%rd46, %rd44, %rd45;
	cvta.to.global.u64 	%rd47, %rd100;
	mul.wide.s32 	%rd48, %r53, 24;
	add.s64 	%rd49, %rd47, %rd48;
	ld.global.f64 	%fd4, [%rd49];
	st.global.f64 	[%rd46], %fd4;
	ld.global.f64 	%fd5, [%rd49+8];
	st.global.f64 	[%rd46+8], %fd5;
	ld.global.f64 	%fd6, [%rd49+16];
	st.global.f64 	[%rd46+16], %fd6;
	cvta.to.global.u64 	%rd50, %rd110;
	add.s64 	%rd51, %rd50, %rd42;
	ld.global.u32 	%r41, [%rd51];
	mul.wide.s32 	%rd52, %r40, 4;
	add.s64 	%rd53, %rd1, %rd52;
	st.global.u32 	[%rd53], %r41;
$L__BB1_12:
	setp.ge.s32 	%p9, %r52, %r3;
	@%p9 bra 	$L__BB1_15;
	ld.param.u64 	%rd116, [_Z14compact_voxelsP5voxelS0_PiS1_S1_PbS1_S1__param_5];
	cvt.s64.s32 	%rd54, %r52;
	cvta.to.global.u64 	%rd55, %rd116;
	add.s64 	%rd56, %rd55, %rd54;
	ld.global.u8 	%rs3, [%rd56];
	setp.eq.s16 	%p10, %rs3, 0;
	@%p10 bra 	$L__BB1_15;
	ld.param.u64 	%rd111, [_Z14compact_voxelsP5voxelS0_PiS1_S1_PbS1_S1__param_2];
	ld.param.u64 	%rd106, [_Z14compact_voxelsP5voxelS0_PiS1_S1_PbS1_S1__param_1];
	ld.param.u64 	%rd101, [_Z14compact_voxelsP5voxelS0_PiS1_S1_PbS1_S1__param_0];
	mul.wide.s32 	%rd57, %r52, 4;
	add.s64 	%rd58, %rd3, %rd57;
	ld.global.u32 	%r42, [%rd58];
	cvta.to.global.u64 	%rd59, %rd106;
	mul.wide.s32 	%rd60, %r42, 24;
	add.s64 	%rd61, %rd59, %rd60;
	cvta.to.global.u64 	%rd62, %rd101;
	mul.wide.s32 	%rd63, %r52, 24;
	add.s64 	%rd64, %rd62, %rd63;
	ld.global.f64 	%fd7, [%rd64];
	st.global.f64 	[%rd61], %fd7;
	ld.global.f64 	%fd8, [%rd64+8];
	st.global.f64 	[%rd61+8], %fd8;
	ld.global.f64 	%fd9, [%rd64+16];
	st.global.f64 	[%rd61+16], %fd9;
	cvta.to.global.u64 	%rd65, %rd111;
	add.s64 	%rd66, %rd65, %rd57;
	ld.global.u32 	%r43, [%rd66];
	mul.wide.s32 	%rd67, %r42, 4;
	add.s64 	%rd68, %rd1, %rd67;
	st.global.u32 	[%rd68], %r43;
$L__BB1_15:
	setp.ge.s32 	%p11, %r51, %r3;
	@%p11 bra 	$L__BB1_18;
	ld.param.u64 	%rd117, [_Z14compact_voxelsP5voxelS0_PiS1_S1_PbS1_S1__param_5];
	cvt.s64.s32 	%rd69, %r51;
	cvta.to.global.u64 	%rd70, %rd117;
	add.s64 	%rd71, %rd70, %rd69;
	ld.global.u8 	%rs4, [%rd71];
	setp.eq.s16 	%p12, %rs4, 0;
	@%p12 bra 	$L__BB1_18;
	ld.param.u64 	%rd112, [_Z14compact_voxelsP5voxelS0_PiS1_S1_PbS1_S1__param_2];
	ld.param.u64 	%rd107, [_Z14compact_voxelsP5voxelS0_PiS1_S1_PbS1_S1__param_1];
	ld.param.u64 	%rd102, [_Z14compact_voxelsP5voxelS0_PiS1_S1_PbS1_S1__param_0];
	mul.wide.s32 	%rd72, %r51, 4;
	add.s64 	%rd73, %rd3, %rd72;
	ld.global.u32 	%r44, [%rd73];
	cvta.to.global.u64 	%rd74, %rd107;
	mul.wide.s32 	%rd75, %r44, 24;
	add.s64 	%rd76, %rd74, %rd75;
	cvta.to.global.u64 	%rd77, %rd102;
	mul.wide.s32 	%rd78, %r51, 24;
	add.s64 	%rd79, %rd77, %rd78;
	ld.global.f64 	%fd10, [%rd79];
	st.global.f64 	[%rd76], %fd10;
	ld.global.f64 	%fd11, [%rd79+8];
	st.global.f64 	[%rd76+8], %fd11;
	ld.global.f64 	%fd12, [%rd79+16];
	st.global.f64 	[%rd76+16], %fd12;
	cvta.to.global.u64 	%rd80, %rd112;
	add.s64 	%rd81, %rd80, %rd72;
	ld.global.u32 	%r45, [%rd81];
	mul.wide.s32 	%rd82, %r44, 4;
	add.s64 	%rd83, %rd1, %rd82;
	st.global.u32 	[%rd83], %r45;
$L__BB1_18:
	add.s32 	%r54, %r54, 4;
	shl.b32 	%r46, %r4, 2;
	add.s32 	%r53, %r53, %r46;
	add.s32 	%r52, %r52, %r46;
	add.s32 	%r51, %r51, %r46;
	add.s32 	%r50, %r50, %r46;
	setp.ne.s32 	%p13, %r54, 0;
	@%p13 bra 	$L__BB1_6;
$L__BB1_19:
	setp.eq.s32 	%p14, %r7, 0;
	@%p14 bra 	$L__BB1_25;
	add.s32 	%r47, %r6, %r2;
	mad.lo.s32 	%r57, %r4, %r55, %r47;
	neg.s32 	%r56, %r7;
$L__BB1_21:
	.pragma "nounroll";
	setp.ge.s32 	%p15, %r57, %r3;
	@%p15 bra 	$L__BB1_24;
	ld.param.u64 	%rd118, [_Z14compact_voxelsP5voxelS0_PiS1_S1_PbS1_S1__param_5];
	cvt.s64.s32 	%rd84, %r57;
	cvta.to.global.u64 	%rd85, %rd118;
	add.s64 	%rd86, %rd85, %rd84;
	ld.global.u8 	%rs5, [%rd86];
	setp.eq.s16 	%p16, %rs5, 0;
	@%p16 bra 	$L__BB1_24;
	ld.param.u64 	%rd113, [_Z14compact_voxelsP5voxelS0_PiS1_S1_PbS1_S1__param_2];
	ld.param.u64 	%rd108, [_Z14compact_voxelsP5voxelS0_PiS1_S1_PbS1_S1__param_1];
	ld.param.u64 	%rd103, [_Z14compact_voxelsP5voxelS0_PiS1_S1_PbS1_S1__param_0];
	mul.wide.s32 	%rd87, %r57, 4;
	add.s64 	%rd88, %rd3, %rd87;
	ld.global.u32 	%r48, [%rd88];
	cvta.to.global.u64 	%rd89, %rd108;
	mul.wide.s32 	%rd90, %r48, 24;
	add.s64 	%rd91, %rd89, %rd90;
	cvta.to.global.u64 	%rd92, %rd103;
	mul.wide.s32 	%rd93, %r57, 24;
	add.s64 	%rd94, %rd92, %rd93;
	ld.global.f64 	%fd13, [%rd94];
	st.global.f64 	[%rd91], %fd13;
	ld.global.f64 	%fd14, [%rd94+8];
	st.global.f64 	[%rd91+8], %fd14;
	ld.global.f64 	%fd15, [%rd94+16];
	st.global.f64 	[%rd91+16], %fd15;
	cvta.to.global.u64 	%rd95, %rd113;
	add.s64 	%rd96, %rd95, %rd87;
	ld.global.u32 	%r49, [%rd96];
	mul.wide.s32 	%rd97, %r48, 4;
	add.s64 	%rd98, %rd1, %rd97;
	st.global.u32 	[%rd98], %r49;
$L__BB1_24:
	add.s32 	%r57, %r57, %r4;
	add.s32 	%r56, %r56, 1;
	setp.ne.s32 	%p17, %r56, 0;
	@%p17 bra 	$L__BB1_21;
$L__BB1_25:
	ret;

}
	// .globl	_Z21create_anode_responsePdiPiS_S0_
.visible .entry _Z21create_anode_responsePdiPiS_S0_(
	.param .u64 .ptr .align 1 _Z21create_anode_responsePdiPiS_S0__param_0,
	.param .u32 _Z21create_anode_responsePdiPiS_S0__param_1,
	.param .u64 .ptr .align 1 _Z21create_anode_responsePdiPiS_S0__param_2,
	.param .u64 .ptr .align 1 _Z21create_anode_responsePdiPiS_S0__param_3,
	.param .u64 .ptr .align 1 _Z21create_anode_responsePdiPiS_S0__param_4
)
{
	.reg .pred 	%p<11>;
	.reg .b32 	%r<75>;
	.reg .b32 	%f<5>;
	.reg .b64 	%rd<41>;
	.reg .b64 	%fd<6>;

	ld.param.u64 	%rd4, [_Z21create_anode_responsePdiPiS_S0__param_0];
	ld.param.u32 	%r46, [_Z21create_anode_responsePdiPiS_S0__param_1];
	ld.param.u64 	%rd5, [_Z21create_anode_responsePdiPiS_S0__param_2];
	ld.param.u64 	%rd6, [_Z21create_anode_responsePdiPiS_S0__param_3];
	ld.param.u64 	%rd7, [_Z21create_anode_responsePdiPiS_S0__param_4];
	cvta.to.global.u64 	%rd1, %rd4;
	cvta.to.global.u64 	%rd2, %rd6;
	cvta.to.global.u64 	%rd3, %rd5;
	cvta.to.global.u64 	%rd8, %rd7;
	mov.u32 	%r47, %ctaid.x;
	mul.wide.u32 	%rd9, %r47, 4;
	add.s64 	%rd10, %rd8, %rd9;
	ld.global.u32 	%r1, [%rd10];
	ld.global.u32 	%r48, [%rd10+4];
	sub.s32 	%r2, %r48, %r1;
	mul.lo.s32 	%r3, %r46, %r47;
	cvt.rn.f32.s32 	%f1, %r2;
	mov.u32 	%r4, %ntid.x;
	cvt.rn.f32.u32 	%f2, %r4;
	div.rn.f32 	%f3, %f1, %f2;
	cvt.rpi.f32.f32 	%f4, %f3;
	cvt.rzi.s32.f32 	%r5, %f4;
	setp.lt.s32 	%p1, %r5, 1;
	@%p1 bra 	$L__BB2_17;
	mov.u32 	%r6, %tid.x;
	and.b32  	%r7, %r5, 3;
	setp.lt.u32 	%p2, %r5, 4;
	mov.b32 	%r71, 0;
	@%p2 bra 	$L__BB2_12;
	and.b32  	%r71, %r5, 2147483644;
	neg.s32 	%r70, %r71;
	add.s32 	%r69, %r6, %r4;
	shl.b32 	%r11, %r4, 2;
	shl.b32 	%r50, %r4, 1;
	add.s32 	%r68, %r6, %r50;
	mul.lo.s32 	%r51, %r4, 3;
	add.s32 	%r67, %r6, %r51;
	add.s32 	%r66, %r69, %r1;
	add.s32 	%r63, %r6, %r1;
	add.s32 	%r65, %r63, %r50;
	add.s32 	%r64, %r63, %r51;
	mov.u32 	%r62, %r6;
$L__BB2_3:
	setp.ge.s32 	%p3, %r62, %r2;
	@%p3 bra 	$L__BB2_5;
	mul.wide.s32 	%rd11, %r63, 4;
	add.s64 	%rd12, %rd3, %rd11;
	ld.global.u32 	%r52, [%rd12];
	add.s32 	%r53, %r52, %r3;
	mul.wide.s32 	%rd13, %r63, 8;
	add.s64 	%rd14, %rd2, %rd13;
	ld.global.f64 	%fd1, [%rd14];
	mul.wide.s32 	%rd15, %r53, 8;
	add.s64 	%rd16, %rd1, %rd15;
	st.global.f64 	[%rd16], %fd1;
$L__BB2_5:
	setp.ge.s32 	%p4, %r69, %r2;
	@%p4 bra 	$L__BB2_7;
	mul.wide.s32 	%rd17, %r66, 4;
	add.s64 	%rd18, %rd3, %rd17;
	ld.global.u32 	%r54, [%rd18];
	add.s32 	%r55, %r54, %r3;
	mul.wide.s32 	%rd19, %r66, 8;
	add.s64 	%rd20, %rd2, %rd19;
	ld.global.f64 	%fd2, [%rd20];
	mul.wide.s32 	%rd21, %r55, 8;
	add.s64 	%rd22, %rd1, %rd21;
	st.global.f64 	[%rd22], %fd2;
$L__BB2_7:
	setp.ge.s32 	%p5, %r68, %r2;
	@%p5 bra 	$L__BB2_9;
	mul.wide.s32 	%rd23, %r65, 4;
	add.s64 	%rd24, %rd3, %rd23;
	ld.global.u32 	%r56, [%rd24];
	add.s32 	%r57, %r56, %r3;
	mul.wide.s32 	%rd25, %r65, 8;
	add.s64 	%rd26, %rd2, %rd25;
	ld.global.f64 	%fd3, [%rd26];
	mul.wide.s32 	%rd27, %r57, 8;
	add.s64 	%rd28, %rd1, %rd27;
	st.global.f64 	[%rd28], %fd3;
$L__BB2_9:
	setp.ge.s32 	%p6, %r67, %r2;
	@%p6 bra 	$L__BB2_11;
	mul.wide.s32 	%rd29, %r64, 4;
	add.s64 	%rd30, %rd3, %rd29;
	ld.global.u32 	%r58, [%rd30];
	add.s32 	%r59, %r58, %r3;
	mul.wide.s32 	%rd31, %r64, 8;
	add.s64 	%rd32, %rd2, %rd31;
	ld.global.f64 	%fd4, [%rd32];
	mul.wide.s32 	%rd33, %r59, 8;
	add.s64 	%rd34, %rd1, %rd33;
	st.global.f64 	[%rd34], %fd4;
$L__BB2_11:
	add.s32 	%r70, %r70, 4;
	add.s32 	%r69, %r69, %r11;
	add.s32 	%r68, %r68, %r11;
	add.s32 	%r67, %r67, %r11;
	add.s32 	%r66, %r66, %r11;
	add.s32 	%r65, %r65, %r11;
	add.s32 	%r64, %r64, %r11;
	add.s32 	%r63, %r63, %r11;
	add.s32 	%r62, %r62, %r11;
	setp.ne.s32 	%p7, %r70, 0;
	@%p7 bra 	$L__BB2_3;
$L__BB2_12:
	setp.eq.s32 	%p8, %r7, 0;
	@%p8 bra 	$L__BB2_17;
	mad.lo.s32 	%r74, %r4, %r71, %r6;
	add.s32 	%r73, %r74, %r1;
	neg.s32 	%r72, %r7;
$L__BB2_14:
	.pragma "nounroll";
	setp.ge.s32 	%p9, %r74, %r2;
	@%p9 bra 	$L__BB2_16;
	mul.wide.s32 	%rd35, %r73, 4;
	add.s64 	%rd36, %rd3, %rd35;
	ld.global.u32 	%r60, [%rd36];
	add.s32 	%r61, %r60, %r3;
	mul.wide.s32 	%rd37, %r73, 8;
	add.s64 	%rd38, %rd2, %rd37;
	ld.global.f64 	%fd5, [%rd38];
	mul.wide.s32 	%rd39, %r61, 8;
	add.s64 	%rd40, %rd1, %rd39;
	st.global.f64 	[%rd40], %fd5;
$L__BB2_16:
	add.s32 	%r74, %r74, %r4;
	add.s32 	%r73, %r73, %r4;
	add.s32 	%r72, %r72, 1;
	setp.ne.s32 	%p10, %r72, 0;
	@%p10 bra 	$L__BB2_14;
$L__BB2_17:
	ret;

}
	// .globl	_Z22compute_active_sensorsPdPbPiS1_S1_S1_S0_S1_S1_iiiP5voxeldS_S_diddP10correction
.visible .entry _Z22compute_active_sensorsPdPbPiS1_S1_S1_S0_S1_S1_iiiP5voxeldS_S_diddP10correction(
	.param .u64 .ptr .align 1 _Z22compute_active_sensorsPdPbPiS1_S1_S1_S0_S1_S1_iiiP5voxeldS_S_diddP10correction_param_0,
	.param .u64 .ptr .align 1 _Z22compute_active_sensorsPdPbPiS1_S1_S1_S0_S1_S1_iiiP5voxeldS_S_diddP10correction_param_1,
	.param .u64 .ptr .align 1 _Z22compute_active_sensorsPdPbPiS1_S1_S1_S0_S1_S1_iiiP5voxeldS_S_diddP10correction_param_2,
	.param .u64 .ptr .align 1 _Z22compute_active_sensorsPdPbPiS1_S1_S1_S0_S1_S1_iiiP5voxeldS_S_diddP10correction_param_3,
	.param .u64 .ptr .align 1 _Z22compute_active_sensorsPdPbPiS1_S1_S1_S0_S1_S1_iiiP5voxeldS_S_diddP10correction_param_4,
	.param .u64 .ptr .align 1 _Z22compute_active_sensorsPdPbPiS1_S1_S1_S0_S1_S1_iiiP5voxeldS_S_diddP10correction_param_5,
	.param .u64 .ptr .align 1 _Z22compute_active_sensorsPdPbPiS1_S1_S1_S0_S1_S1_iiiP5voxeldS_S_diddP10correction_param_6,
	.param .u64 .ptr .align 1 _Z22compute_active_sensorsPdPbPiS1_S1_S1_S0_S1_S1_iiiP5voxeldS_S_diddP10correction_param_7,
	.param .u64 .ptr .align 1 _Z22compute_active_sensorsPdPbPiS1_S1_S1_S0_S1_S1_iiiP5voxeldS_S_diddP10correction_param_8,
	.param .u32 _Z22compute_active_sensorsPdPbPiS1_S1_S1_S0_S1_S1_iiiP5voxeldS_S_diddP10correction_param_9,
	.param .u32 _Z22compute_active_sensorsPdPbPiS1_S1_S1_S0_S1_S1_iiiP5voxeldS_S_diddP10correction_param_10,
	.param .u32 _Z22compute_active_sensorsPdPbPiS1_S1_S1_S0_S1_S1_iiiP5voxeldS_S_diddP10correction_param_11,
	.param .u64 .ptr .align 1 _Z22compute_active_sensorsPdPbPiS1_S1_S1_S0_S1_S1_iiiP5voxeldS_S_diddP10correction_param_12,
	.param .f64 _Z22compute_active_sensorsPdPbPiS1_S1_S1_S0_S1_S1_iiiP5voxeldS_S_diddP10correction_param_13,
	.param .u64 .ptr .align 1 _Z22compute_active_sensorsPdPbPiS1_S1_S1_S0_S1_S1_iiiP5voxeldS_S_diddP10correction_param_14,
	.param .u64 .ptr .align 1 _Z22compute_active_sensorsPdPbPiS1_S1_S1_S0_S1_S1_iiiP5voxeldS_S_diddP10correction_param_15,
	.param .f64 _Z22compute_active_sensorsPdPbPiS1_S1_S1_S0_S1_S1_iiiP5voxeldS_S_diddP10correction_param_16,
	.param .u32 _Z22compute_active_sensorsPdPbPiS1_S1_S1_S0_S1_S1_iiiP5voxeldS_S_diddP10correction_param_17,
	.param .f64 _Z22compute_active_sensorsPdPbPiS1_S1_S1_S0_S1_S1_iiiP5voxeldS_S_diddP10correction_param_18,
	.param .f64 _Z22compute_active_sensorsPdPbPiS1_S1_S1_S0_S1_S1_iiiP5voxeldS_S_diddP10correction_param_19,
	.param .u64 .ptr .align 1 _Z22compute_active_sensorsPdPbPiS1_S1_S1_S0_S1_S1_iiiP5voxeldS_S_diddP10correction_param_20
)
{
	.reg .pred 	%p<10>;
	.reg .b16 	%rs<3>;
	.reg .b32 	%r<30>;
	.reg .b64 	%rd<57>;
	.reg .b64 	%fd<22>;

	ld.param.u64 	%rd13, [_Z22compute_active_sensorsPdPbPiS1_S1_S1_S0_S1_S1_iiiP5voxeldS_S_diddP10correction_param_0];
	ld.param.u64 	%rd14, [_Z22compute_active_sensorsPdPbPiS1_S1_S1_S0_S1_S1_iiiP5voxeldS_S_diddP10correction_param_1];
	ld.param.u64 	%rd16, [_Z22compute_active_sensorsPdPbPiS1_S1_S1_S0_S1_S1_iiiP5voxeldS_S_diddP10correction_param_3];
	ld.param.u64 	%rd17, [_Z22compute_active_sensorsPdPbPiS1_S1_S1_S0_S1_S1_iiiP5voxeldS_S_diddP10correction_param_4];
	ld.param.u64 	%rd18, [_Z22compute_active_sensorsPdPbPiS1_S1_S1_S0_S1_S1_iiiP5voxeldS_S_diddP10correction_param_5];
	ld.param.u32 	%r13, [_Z22compute_active_sensorsPdPbPiS1_S1_S1_S0_S1_S1_iiiP5voxeldS_S_diddP10correction_param_9];
	ld.param.u32 	%r10, [_Z22compute_active_sensorsPdPbPiS1_S1_S1_S0_S1_S1_iiiP5voxeldS_S_diddP10correction_param_10];
	ld.param.u32 	%r11, [_Z22compute_active_sensorsPdPbPiS1_S1_S1_S0_S1_S1_iiiP5voxeldS_S_diddP10correction_param_11];
	ld.param.u64 	%rd22, [_Z22compute_active_sensorsPdPbPiS1_S1_S1_S0_S1_S1_iiiP5voxeldS_S_diddP10correction_param_12];
	ld.param.f64 	%fd2, [_Z22compute_active_sensorsPdPbPiS1_S1_S1_S0_S1_S1_iiiP5voxeldS_S_diddP10correction_param_13];
	ld.param.f64 	%fd3, [_Z22compute_active_sensorsPdPbPiS1_S1_S1_S0_S1_S1_iiiP5voxeldS_S_diddP10correction_param_16];
	ld.param.u32 	%r12, [_Z22compute_active_sensorsPdPbPiS1_S1_S1_S0_S1_S1_iiiP5voxeldS_S_diddP10correction_param_17];
	ld.param.f64 	%fd4, [_Z22compute_active_sensorsPdPbPiS1_S1_S1_S0_S1_S1_iiiP5voxeldS_S_diddP10correction_param_18];
	ld.param.f64 	%fd5, [_Z22compute_active_sensorsPdPbPiS1_S1_S1_S0_S1_S1_iiiP5voxeldS_S_diddP10correction_param_19];
	ld.param.u64 	%rd25, [_Z22compute_active_sensorsPdPbPiS1_S1_S1_S0_S1_S1_iiiP5voxeldS_S_diddP10correction_param_20];
	mov.u32 	%r14, %ctaid.x;
	mov.u32 	%r15, %ntid.x;
	mov.u32 	%r16, %tid.x;
	mad.lo.s32 	%r1, %r14, %r15, %r16;
	setp.ge.s32 	%p1, %r1, %r13;
	@%p1 bra 	$L__BB3_7;
	cvta.to.global.u64 	%rd1, %rd17;
	setp.lt.s32 	%p2, %r10, 1;
	mov.b32 	%r29, 0;
	@%p2 bra 	$L__BB3_6;
	ld.param.u64 	%rd56, [_Z22compute_active_sensorsPdPbPiS1_S1_S1_S0_S1_S1_iiiP5voxeldS_S_diddP10correction_param_15];
	ld.param.u64 	%rd55, [_Z22compute_active_sensorsPdPbPiS1_S1_S1_S0_S1_S1_iiiP5voxeldS_S_diddP10correction_param_14];
	ld.param.u64 	%rd53, [_Z22compute_active_sensorsPdPbPiS1_S1_S1_S0_S1_S1_iiiP5voxeldS_S_diddP10correction_param_7];
	ld.param.u64 	%rd52, [_Z22compute_active_sensorsPdPbPiS1_S1_S1_S0_S1_S1_iiiP5voxeldS_S_diddP10correction_param_6];
	ld.param.u64 	%rd51, [_Z22compute_active_sensorsPdPbPiS1_S1_S1_S0_S1_S1_iiiP5voxeldS_S_diddP10correction_param_2];
	mul.wide.s32 	%rd26, %r1, 4;
	add.s64 	%rd27, %rd1, %rd26;
	ld.global.u32 	%r19, [%rd27];
	mul.lo.s32 	%r2, %r19, %r10;
	cvta.to.global.u64 	%rd28, %rd22;
	mul.wide.s32 	%rd29, %r1, 24;
	add.s64 	%rd2, %rd28, %rd29;
	mul.lo.s32 	%r3, %r11, %r1;
	cvta.to.global.u64 	%rd3, %rd55;
	cvta.to.global.u64 	%rd4, %rd56;
	cvta.to.global.u64 	%rd5, %rd25;
	cvta.to.global.u64 	%rd6, %rd14;
	cvta.to.global.u64 	%rd7, %rd51;
	cvta.to.global.u64 	%rd8, %rd13;
	cvta.to.global.u64 	%rd9, %rd16;
	cvta.to.global.u64 	%rd10, %rd18;
	cvta.to.global.u64 	%rd11, %rd53;
	cvta.to.global.u64 	%rd12, %rd52;
	mov.b32 	%r27, 0;
	mov.u32 	%r29, %r27;
$L__BB3_3:
	add.s32 	%r6, %r29, %r3;
	ld.global.f64 	%fd6, [%rd2];
	mul.wide.u32 	%rd30, %r27, 8;
	add.s64 	%rd31, %rd3, %rd30;
	ld.global.f64 	%fd7, [%rd31];
	sub.f64 	%fd8, %fd6, %fd7;
	ld.global.f64 	%fd9, [%rd2+8];
	add.s64 	%rd32, %rd4, %rd30;
	ld.global.f64 	%fd10, [%rd32];
	sub.f64 	%fd11, %fd9, %fd10;
	abs.f64 	%fd12, %fd8;
	setp.le.f64 	%p3, %fd12, %fd2;
	abs.f64 	%fd13, %fd11;
	setp.le.f64 	%p4, %fd13, %fd2;
	and.pred  	%p5, %p3, %p4;
	selp.u16 	%rs1, 1, 0, %p5;
	sub.f64 	%fd15, %fd8, %fd4;
	div.rn.f64 	%fd16, %fd15, %fd3;
	selp.u32 	%r20, 1, 0, %p5;
	cvt.rn.f64.u32 	%fd17, %r20;
	fma.rn.f64 	%fd18, %fd16, %fd17, 0d3FE0000000000000;
	cvt.rmi.s32.f64 	%r21, %fd18;
	sub.f64 	%fd19, %fd11, %fd5;
	div.rn.f64 	%fd20, %fd19, %fd3;
	fma.rn.f64 	%fd21, %fd20, %fd17, 0d3FE0000000000000;
	cvt.rmi.s32.f64 	%r22, %fd21;
	mad.lo.s32 	%r23, %r21, %r12, %r22;
	mul.wide.s32 	%rd33, %r23, 24;
	add.s64 	%rd34, %rd5, %rd33;
	ld.global.f64 	%fd1, [%rd34+16];
	add.s32 	%r29, %r29, %r20;
	cvt.s64.s32 	%rd35, %r6;
	add.s64 	%rd36, %rd6, %rd35;
	st.global.u8 	[%rd36], %rs1;
	mul.wide.s32 	%rd37, %r6, 4;
	add.s64 	%rd38, %rd7, %rd37;
	st.global.u32 	[%rd38], %r20;
	not.pred 	%p6, %p5;
	@%p6 bra 	$L__BB3_5;
	add.s32 	%r24, %r27, %r2;
	mul.wide.s32 	%rd39, %r6, 8;
	add.s64 	%rd40, %rd8, %rd39;
	st.global.f64 	[%rd40], %fd1;
	mul.wide.s32 	%rd41, %r6, 4;
	add.s64 	%rd42, %rd9, %rd41;
	st.global.u32 	[%rd42], %r24;
	cvt.s64.s32 	%rd43, %r24;
	mul.wide.s32 	%rd44, %r24, 4;
	add.s64 	%rd45, %rd10, %rd44;
	atom.global.add.u32 	%r25, [%rd45], 1;
	add.s64 	%rd46, %rd11, %rd44;
	mov.b32 	%r26, 1;
	st.global.u32 	[%rd46], %r26;
	add.s64 	%rd47, %rd12, %rd43;
	mov.b16 	%rs2, 1;
	st.global.u8 	[%rd47], %rs2;
$L__BB3_5:
	setp.lt.s32 	%p7, %r29, %r11;
	add.s32 	%r27, %r27, 1;
	setp.lt.s32 	%p8, %r27, %r10;
	and.pred  	%p9, %p7, %p8;
	@%p9 bra 	$L__BB3_3;
$L__BB3_6:
	ld.param.u64 	%rd54, [_Z22compute_active_sensorsPdPbPiS1_S1_S1_S0_S1_S1_iiiP5voxeldS_S_diddP10correction_param_8];
	cvta.to.global.u64 	%rd48, %rd54;
	mul.wide.s32 	%rd49, %r1, 4;
	add.s64 	%rd50, %rd48, %rd49;
	st.global.u32 	[%rd50], %r29;
$L__BB3_7:
	ret;

}
	// .globl	_Z18sensor_voxel_probsPdPiS0_iiS_S_P5voxelS0_S0_dS_S_S_S_dddddiP10correction
.visible .entry _Z18sensor_voxel_probsPdPiS0_iiS_S_P5voxelS0_S0_dS_S_S_S_dddddiP10correction(
	.param .u64 .ptr .align 1 _Z18sensor_voxel_probsPdPiS0_iiS_S_P5voxelS0_S0_dS_S_S_S_dddddiP10correction_param_0,
	.param .u64 .ptr .align 1 _Z18sensor_voxel_probsPdPiS0_iiS_S_P5voxelS0_S0_dS_S_S_S_dddddiP10correction_param_1,
	.param .u64 .ptr .align 1 _Z18sensor_voxel_probsPdPiS0_iiS_S_P5voxelS0_S0_dS_S_S_S_dddddiP10correction_param_2,
	.param .u32 _Z18sensor_voxel_probsPdPiS0_iiS_S_P5voxelS0_S0_dS_S_S_S_dddddiP10correction_param_3,
	.param .u32 _Z18sensor_voxel_probsPdPiS0_iiS_S_P5voxelS0_S0_dS_S_S_S_dddddiP10correction_param_4,
	.param .u64 .ptr .align 1 _Z18sensor_voxel_probsPdPiS0_iiS_S_P5voxelS0_S0_dS_S_S_S_dddddiP10correction_param_5,
	.param .u64 .ptr .align 1 _Z18sensor_voxel_probsPdPiS0_iiS_S_P5voxelS0_S0_dS_S_S_S_dddddiP10correction_param_6,
	.param .u64 .ptr .align 1 _Z18sensor_voxel_probsPdPiS0_iiS_S_P5voxelS0_S0_dS_S_S_S_dddddiP10correction_param_7,
	.param .u64 .ptr .align 1 _Z18sensor_voxel_probsPdPiS0_iiS_S_P5voxelS0_S0_dS_S_S_S_dddddiP10correction_param_8,
	.param .u64 .ptr .align 1 _Z18sensor_voxel_probsPdPiS0_iiS_S_P5voxelS0_S0_dS_S_S_S_dddddiP10correction_param_9,
	.param .f64 _Z18sensor_voxel_probsPdPiS0_iiS_S_P5voxelS0_S0_dS_S_S_S_dddddiP10correction_param_10,
	.param .u64 .ptr .align 1 _Z18sensor_voxel_probsPdPiS0_iiS_S_P5voxelS0_S0_dS_S_S_S_dddddiP10correction_param_11,
	.param .u64 .ptr .align 1 _Z18sensor_voxel_probsPdPiS0_iiS_S_P5voxelS0_S0_dS_S_S_S_dddddiP10correction_param_12,
	.param .u64 .ptr .align 1 _Z18sensor_voxel_probsPdPiS0_iiS_S_P5voxelS0_S0_dS_S_S_S_dddddiP10correction_param_13,
	.param .u64 .ptr .align 1 _Z18sensor_voxel_probsPdPiS0_iiS_S_P5voxelS0_S0_dS_S_S_S_dddddiP10correction_param_14,
	.param .f64 _Z18sensor_voxel_probsPdPiS0_iiS_S_P5voxelS0_S0_dS_S_S_S_dddddiP10correction_param_15,
	.param .f64 _Z18sensor_voxel_probsPdPiS0_iiS_S_P5voxelS0_S0_dS_S_S_S_dddddiP10correction_param_16,
	.param .f64 _Z18sensor_voxel_probsPdPiS0_iiS_S_P5voxelS0_S0_dS_S_S_S_dddddiP10correction_param_17,
	.param .f64 _Z18sensor_voxel_probsPdPiS0_iiS_S_P5voxelS0_S0_dS_S_S_S_dddddiP10correction_param_18,
	.param .f64 _Z18sensor_voxel_probsPdPiS0_iiS_S_P5voxelS0_S0_dS_S_S_S_dddddiP10correction_param_19,
	.param .u32 _Z18sensor_voxel_probsPdPiS0_iiS_S_P5voxelS0_S0_dS_S_S_S_dddddiP10correction_param_20,
	.param .u64 .ptr .align 1 _Z18sensor_voxel_probsPdPiS0_iiS_S_P5voxelS0_S0_dS_S_S_S_dddddiP10correction_param_21
)
{
	.reg .pred 	%p<30>;
	.reg .b32 	%r<115>;
	.reg .b64 	%rd<84>;
	.reg .b64 	%fd<128>;

	ld.param.u64 	%rd23, [_Z18sensor_voxel_probsPdPiS0_iiS_S_P5voxelS0_S0_dS_S_S_S_dddddiP10correction_param_0];
	ld.param.u64 	%rd24, [_Z18sensor_voxel_probsPdPiS0_iiS_S_P5voxelS0_S0_dS_S_S_S_dddddiP10correction_param_2];
	ld.param.u32 	%r43, [_Z18sensor_voxel_probsPdPiS0_iiS_S_P5voxelS0_S0_dS_S_S_S_dddddiP10correction_param_3];
	ld.param.u32 	%r45, [_Z18sensor_voxel_probsPdPiS0_iiS_S_P5voxelS0_S0_dS_S_S_S_dddddiP10correction_param_4];
	ld.param.u64 	%rd25, [_Z18sensor_voxel_probsPdPiS0_iiS_S_P5voxelS0_S0_dS_S_S_S_dddddiP10correction_param_7];
	ld.param.u64 	%rd17, [_Z18sensor_voxel_probsPdPiS0_iiS_S_P5voxelS0_S0_dS_S_S_S_dddddiP10correction_param_8];
	ld.param.u64 	%rd18, [_Z18sensor_voxel_probsPdPiS0_iiS_S_P5voxelS0_S0_dS_S_S_S_dddddiP10correction_param_9];
	ld.param.f64 	%fd15, [_Z18sensor_voxel_probsPdPiS0_iiS_S_P5voxelS0_S0_dS_S_S_S_dddddiP10correction_param_10];
	ld.param.u64 	%rd20, [_Z18sensor_voxel_probsPdPiS0_iiS_S_P5voxelS0_S0_dS_S_S_S_dddddiP10correction_param_12];
	ld.param.f64 	%fd16, [_Z18sensor_voxel_probsPdPiS0_iiS_S_P5voxelS0_S0_dS_S_S_S_dddddiP10correction_param_15];
	ld.param.f64 	%fd17, [_Z18sensor_voxel_probsPdPiS0_iiS_S_P5voxelS0_S0_dS_S_S_S_dddddiP10correction_param_16];
	ld.param.f64 	%fd18, [_Z18sensor_voxel_probsPdPiS0_iiS_S_P5voxelS0_S0_dS_S_S_S_dddddiP10correction_param_17];
	ld.param.f64 	%fd19, [_Z18sensor_voxel_probsPdPiS0_iiS_S_P5voxelS0_S0_dS_S_S_S_dddddiP10correction_param_18];
	ld.param.f64 	%fd20, [_Z18sensor_voxel_probsPdPiS0_iiS_S_P5voxelS0_S0_dS_S_S_S_dddddiP10correction_param_19];
	ld.param.u32 	%r44, [_Z18sensor_voxel_probsPdPiS0_iiS_S_P5voxelS0_S0_dS_S_S_S_dddddiP10correction_param_20];
	ld.param.u64 	%rd26, [_Z18sensor_voxel_probsPdPiS0_iiS_S_P5voxelS0_S0_dS_S_S_S_dddddiP10correction_param_21];
	cvta.to.global.u64 	%rd1, %rd24;
	cvta.to.global.u64 	%rd2, %rd23;
	cvta.to.global.u64 	%rd3, %rd26;
	cvta.to.global.u64 	%rd4, %rd25;
	mov.u32 	%r46, %nctaid.x;
	setp.le.u32 	%p1, %r46, %r45;
	@%p1 bra 	$L__BB4_2;
	mov.u32 	%r47, %ctaid.x;
	shr.u32 	%r99, %r47, 2;
	and.b32  	%r48, %r47, 3;
	mov.u32 	%r49, %ntid.x;
	mov.u32 	%r50, %tid.x;
	mad.lo.s32 	%r98, %r48, %r49, %r50;
	bra.uni 	$L__BB4_3;
$L__BB4_2:
	mov.u32 	%r99, %ctaid.x;
	mov.u32 	%r98, %tid.x;
$L__BB4_3:
	ld.param.u64 	%rd83, [_Z18sensor_voxel_probsPdPiS0_iiS_S_P5voxelS0_S0_dS_S_S_S_dddddiP10correction_param_14];
	ld.param.u64 	%rd82, [_Z18sensor_voxel_probsPdPiS0_iiS_S_P5voxelS0_S0_dS_S_S_S_dddddiP10correction_param_13];
	ld.param.u64 	%rd81, [_Z18sensor_voxel_probsPdPiS0_iiS_S_P5voxelS0_S0_dS_S_S_S_dddddiP10correction_param_11];
	ld.param.u64 	%rd80, [_Z18sensor_voxel_probsPdPiS0_iiS_S_P5voxelS0_S0_dS_S_S_S_dddddiP10correction_param_6];
	ld.param.u64 	%rd79, [_Z18sensor_voxel_probsPdPiS0_iiS_S_P5voxelS0_S0_dS_S_S_S_dddddiP10correction_param_5];
	cvta.to.global.u64 	%rd27, %rd20;
	mul.wide.u32 	%rd28, %r99, 8;
	add.s64 	%rd29, %rd27, %rd28;
	ld.global.f64 	%fd21, [%rd29];
	cvta.to.global.u64 	%rd30, %rd81;
	add.s64 	%rd31, %rd30, %rd28;
	ld.global.f64 	%fd22, [%rd31];
	sub.f64 	%fd23, %fd21, %fd22;
	div.rn.f64 	%fd24, %fd23, %fd16;
	add.f64 	%fd25, %fd24, 0d3FF0000000000000;
	cvt.rzi.s32.f64 	%r51, %fd25;
	cvta.to.global.u64 	%rd32, %rd83;
	add.s64 	%rd33, %rd32, %rd28;
	ld.global.f64 	%fd26, [%rd33];
	cvta.to.global.u64 	%rd34, %rd82;
	add.s64 	%rd35, %rd34, %rd28;
	ld.global.f64 	%fd27, [%rd35];
	sub.f64 	%fd28, %fd26, %fd27;
	div.rn.f64 	%fd29, %fd28, %fd17;
	add.f64 	%fd30, %fd29, 0d3FF0000000000000;
	cvt.rzi.s32.f64 	%r52, %fd30;
	cvta.to.global.u64 	%rd36, %rd79;
	mul.wide.u32 	%rd37, %r98, 8;
	add.s64 	%rd5, %rd36, %rd37;
	ld.global.f64 	%fd31, [%rd5];
	sub.f64 	%fd32, %fd31, %fd15;
	sub.f64 	%fd33, %fd32, %fd22;
	div.rn.f64 	%fd34, %fd33, %fd16;
	cvt.rzi.s32.f64 	%r53, %fd34;
	add.f64 	%fd35, %fd15, %fd31;
	sub.f64 	%fd36, %fd35, %fd22;
	div.rn.f64 	%fd37, %fd36, %fd16;
	cvt.rzi.s32.f64 	%r54, %fd37;
	cvta.to.global.u64 	%rd38, %rd80;
	add.s64 	%rd6, %rd38, %rd37;
	ld.global.f64 	%fd38, [%rd6];
	sub.f64 	%fd39, %fd38, %fd15;
	sub.f64 	%fd40, %fd39, %fd27;
	div.rn.f64 	%fd41, %fd40, %fd17;
	cvt.rzi.s32.f64 	%r55, %fd41;
	add.f64 	%fd42, %fd15, %fd38;
	sub.f64 	%fd43, %fd42, %fd27;
	div.rn.f64 	%fd44, %fd43, %fd17;
	cvt.rzi.s32.f64 	%r56, %fd44;
	max.s32 	%r57, %r53, 0;
	setp.lt.s32 	%p2, %r54, %r51;
	add.s32 	%r58, %r51, -1;
	selp.b32 	%r59, %r54, %r58, %p2;
	max.s32 	%r60, %r55, 0;
	setp.lt.s32 	%p3, %r56, %r52;
	add.s32 	%r61, %r52, -1;
	selp.b32 	%r62, %r56, %r61, %p3;
	cvta.to.global.u64 	%rd39, %rd17;
	mul.wide.u32 	%rd40, %r99, 4;
	add.s64 	%rd41, %rd39, %rd40;
	ld.global.u32 	%r63, [%rd41];
	mad.lo.s32 	%r64, %r57, %r52, %r63;
	add.s32 	%r109, %r64, %r60;
	mad.lo.s32 	%r65, %r59, %r52, %r63;
	add.s32 	%r101, %r65, %r62;
	setp.gt.s32 	%p4, %r109, %r101;
	@%p4 bra 	$L__BB4_5;
	cvta.to.global.u64 	%rd42, %rd18;
	mul.wide.s32 	%rd43, %r109, 4;
	add.s64 	%rd44, %rd42, %rd43;
	ld.global.u32 	%r109, [%rd44];
	mul.wide.s32 	%rd45, %r101, 4;
	add.s64 	%rd46, %rd42, %rd45;
	ld.global.u32 	%r101, [%rd46];
$L__BB4_5:
	ld.param.u64 	%rd78, [_Z18sensor_voxel_probsPdPiS0_iiS_S_P5voxelS0_S0_dS_S_S_S_dddddiP10correction_param_1];
	mad.lo.s32 	%r66, %r99, %r43, %r98;
	cvta.to.global.u64 	%rd47, %rd78;
	mul.wide.s32 	%rd48, %r66, 4;
	add.s64 	%rd49, %rd47, %rd48;
	ld.global.u32 	%r13, [%rd49];
	setp.lt.s32 	%p5, %r101, %r109;
	@%p5 bra 	$L__BB4_23;
	sub.s32 	%r68, %r101, %r109;
	add.s32 	%r14, %r68, 1;
	and.b32  	%r15, %r14, 3;
	setp.lt.u32 	%p6, %r68, 3;
	mov.b32 	%r105, 0;
	@%p6 bra 	$L__BB4_18;
	add.s32 	%r103, %r109, 1;
	and.b32  	%r70, %r14, -4;
	neg.s32 	%r102, %r70;
	mov.b32 	%r105, 0;
$L__BB4_8:
	add.s32 	%r21, %r103, -1;
	mul.wide.s32 	%rd50, %r21, 24;
	add.s64 	%rd7, %rd4, %rd50;
	ld.global.f64 	%fd45, [%rd7];
	ld.global.f64 	%fd125, [%rd5];
	sub.f64 	%fd46, %fd45, %fd125;
	ld.global.f64 	%fd47, [%rd7+8];
	ld.global.f64 	%fd124, [%rd6];
	sub.f64 	%fd48, %fd47, %fd124;
	abs.f64 	%fd49, %fd46;
	setp.le.f64 	%p7, %fd49, %fd15;
	abs.f64 	%fd50, %fd48;
	setp.le.f64 	%p8, %fd50, %fd15;
	and.pred  	%p9, %p7, %p8;
	sub.f64 	%fd52, %fd46, %fd18;
	div.rn.f64 	%fd53, %fd52, %fd20;
	selp.u32 	%r71, 1, 0, %p9;
	cvt.rn.f64.u32 	%fd54, %r71;
	fma.rn.f64 	%fd55, %fd53, %fd54, 0d3FE0000000000000;
	cvt.rmi.s32.f64 	%r72, %fd55;
	sub.f64 	%fd56, %fd48, %fd19;
	div.rn.f64 	%fd57, %fd56, %fd20;
	fma.rn.f64 	%fd58, %fd57, %fd54, 0d3FE0000000000000;
	cvt.rmi.s32.f64 	%r73, %fd58;
	mad.lo.s32 	%r74, %r72, %r44, %r73;
	cvt.s64.s32 	%rd8, %r74;
	not.pred 	%p10, %p9;
	@%p10 bra 	$L__BB4_10;
	mad.lo.s64 	%rd51, %rd8, 24, %rd3;
	ld.global.f64 	%fd59, [%rd51+16];
	add.s32 	%r75, %r105, %r13;
	mul.wide.s32 	%rd52, %r75, 8;
	add.s64 	%rd53, %rd2, %rd52;
	st.global.f64 	[%rd53], %fd59;
	mul.wide.s32 	%rd54, %r75, 4;
	add.s64 	%rd55, %rd1, %rd54;
	st.global.u32 	[%rd55], %r21;
	add.s32 	%r105, %r105, 1;
	ld.global.f64 	%fd125, [%rd5];
	ld.global.f64 	%fd124, [%rd6];
$L__BB4_10:
	ld.global.f64 	%fd60, [%rd7+24];
	sub.f64 	%fd61, %fd60, %fd125;
	ld.global.f64 	%fd62, [%rd7+32];
	sub.f64 	%fd63, %fd62, %fd124;
	abs.f64 	%fd64, %fd61;
	setp.le.f64 	%p11, %fd64, %fd15;
	abs.f64 	%fd65, %fd63;
	setp.le.f64 	%p12, %fd65, %fd15;
	and.pred  	%p13, %p11, %p12;
	sub.f64 	%fd67, %fd61, %fd18;
	div.rn.f64 	%fd68, %fd67, %fd20;
	selp.u32 	%r76, 1, 0, %p13;
	cvt.rn.f64.u32 	%fd69, %r76;
	fma.rn.f64 	%fd70, %fd68, %fd69, 0d3FE0000000000000;
	cvt.rmi.s32.f64 	%r77, %fd70;
	sub.f64 	%fd71, %fd63, %fd19;
	div.rn.f64 	%fd72, %fd71, %fd20;
	fma.rn.f64 	%fd73, %fd72, %fd69, 0d3FE0000000000000;
	cvt.rmi.s32.f64 	%r78, %fd73;
	mad.lo.s32 	%r79, %r77, %r44, %r78;
	cvt.s64.s32 	%rd9, %r79;
	not.pred 	%p14, %p13;
	@%p14 bra 	$L__BB4_12;
	mad.lo.s64 	%rd56, %rd9, 24, %rd3;
	ld.global.f64 	%fd74, [%rd56+16];
	add.s32 	%r80, %r105, %r13;
	mul.wide.s32 	%rd57, %r80, 8;
	add.s64 	%rd58, %rd2, %rd57;
	st.global.f64 	[%rd58], %fd74;
	mul.wide.s32 	%rd59, %r80, 4;
	add.s64 	%rd60, %rd1, %rd59;
	st.global.u32 	[%rd60], %r103;
	add.s32 	%r105, %r105, 1;
	ld.global.f64 	%fd125, [%rd5];
	ld.global.f64 	%fd124, [%rd6];
$L__BB4_12:
	ld.global.f64 	%fd75, [%rd7+48];
	sub.f64 	%fd76, %fd75, %fd125;
	ld.global.f64 	%fd77, [%rd7+56];
	sub.f64 	%fd78, %fd77, %fd124;
	abs.f64 	%fd79, %fd76;
	setp.le.f64 	%p15, %fd79, %fd15;
	abs.f64 	%fd80, %fd78;
	setp.le.f64 	%p16, %fd80, %fd15;
	and.pred  	%p17, %p15, %p16;
	sub.f64 	%fd82, %fd76, %fd18;
	div.rn.f64 	%fd83, %fd82, %fd20;
	selp.u32 	%r81, 1, 0, %p17;
	cvt.rn.f64.u32 	%fd84, %r81;
	fma.rn.f64 	%fd85, %fd83, %fd84, 0d3FE0000000000000;
	cvt.rmi.s32.f64 	%r82, %fd85;
	sub.f64 	%fd86, %fd78, %fd19;
	div.rn.f64 	%fd87, %fd86, %fd20;
	fma.rn.f64 	%fd88, %fd87, %fd84, 0d3FE0000000000000;
	cvt.rmi.s32.f64 	%r83, %fd88;
	mad.lo.s32 	%r84, %r82, %r44, %r83;
	cvt.s64.s32 	%rd10, %r84;
	not.pred 	%p18, %p17;
	@%p18 bra 	$L__BB4_14;
	add.s32 	%r85, %r103, 1;
	mad.lo.s64 	%rd61, %rd10, 24, %rd3;
	ld.global.f64 	%fd89, [%rd61+16];
	add.s32 	%r86, %r105, %r13;
	mul.wide.s32 	%rd62, %r86, 8;
	add.s64 	%rd63, %rd2, %rd62;
	st.global.f64 	[%rd63], %fd89;
	mul.wide.s32 	%rd64, %r86, 4;
	add.s64 	%rd65, %rd1, %rd64;
	st.global.u32 	[%rd65], %r85;
	add.s32 	%r105, %r105, 1;
	ld.global.f64 	%fd125, [%rd5];
	ld.global.f64 	%fd124, [%rd6];
$L__BB4_14:
	ld.global.f64 	%fd90, [%rd7+72];
	sub.f64 	%fd91, %fd90, %fd125;
	ld.global.f64 	%fd92, [%rd7+80];
	sub.f64 	%fd93, %fd92, %fd124;
	abs.f64 	%fd94, %fd91;
	setp.le.f64 	%p19, %fd94, %fd15;
	abs.f64 	%fd95, %fd93;
	setp.le.f64 	%p20, %fd95, %fd15;
	and.pred  	%p21, %p19, %p20;
	sub.f64 	%fd97, %fd91, %fd18;
	div.rn.f64 	%fd98, %fd97, %fd20;
	selp.u32 	%r87, 1, 0, %p21;
	cvt.rn.f64.u32 	%fd99, %r87;
	fma.rn.f64 	%fd100, %fd98, %fd99, 0d3FE0000000000000;
	cvt.rmi.s32.f64 	%r88, %fd100;
	sub.f64 	%fd101, %fd93, %fd19;
	div.rn.f64 	%fd102, %fd101, %fd20;
	fma.rn.f64 	%fd103, %fd102, %fd99, 0d3FE0000000000000;
	cvt.rmi.s32.f64 	%r89, %fd103;
	mad.lo.s32 	%r90, %r88, %r44, %r89;
	cvt.s64.s32 	%rd11, %r90;
	not.pred 	%p22, %p21;
	@%p22 bra 	$L__BB4_16;
	add.s32 	%r91, %r103, 2;
	mad.lo.s64 	%rd66, %rd11, 24, %rd3;
	ld.global.f64 	%fd104, [%rd66+16];
	add.s32 	%r92, %r105, %r13;
	mul.wide.s32 	%rd67, %r92, 8;
	add.s64 	%rd68, %rd2, %rd67;
	st.global.f64 	[%rd68], %fd104;
	mul.wide.s32 	%rd69, %r92, 4;
	add.s64 	%rd70, %rd1, %rd69;
	st.global.u32 	[%rd70], %r91;
	add.s32 	%r105, %r105, 1;
$L__BB4_16:
	add.s32 	%r103, %r103, 4;
	add.s32 	%r102, %r102, 4;
	setp.ne.s32 	%p23, %r102, 0;
	@%p23 bra 	$L__BB4_8;
	add.s32 	%r109, %r103, -1;
$L__BB4_18:
	setp.eq.s32 	%p24, %r15, 0;
	@%p24 bra 	$L__BB4_23;
	add.s64 	%rd12, %rd4, 8;
	neg.s32 	%r111, %r15;
$L__BB4_20:
	.pragma "nounroll";
	mul.wide.s32 	%rd71, %r109, 24;
	add.s64 	%rd72, %rd12, %rd71;
	ld.global.f64 	%fd105, [%rd72+-8];
	ld.global.f64 	%fd106, [%rd5];
	sub.f64 	%fd107, %fd105, %fd106;
	ld.global.f64 	%fd108, [%rd72];
	ld.global.f64 	%fd109, [%rd6];
	sub.f64 	%fd110, %fd108, %fd109;
	abs.f64 	%fd111, %fd107;
	setp.le.f64 	%p25, %fd111, %fd15;
	abs.f64 	%fd112, %fd110;
	setp.le.f64 	%p26, %fd112, %fd15;
	and.pred  	%p27, %p25, %p26;
	sub.f64 	%fd114, %fd107, %fd18;
	div.rn.f64 	%fd115, %fd114, %fd20;
	selp.u32 	%r93, 1, 0, %p27;
	cvt.rn.f64.u32 	%fd116, %r93;
	fma.rn.f64 	%fd117, %fd115, %fd116, 0d3FE0000000000000;
	cvt.rmi.s32.f64 	%r94, %fd117;
	sub.f64 	%fd118, %fd110, %fd19;
	div.rn.f64 	%fd119, %fd118, %fd20;
	fma.rn.f64 	%fd120, %fd119, %fd116, 0d3FE0000000000000;
	cvt.rmi.s32.f64 	%r95, %fd120;
	mad.lo.s32 	%r96, %r94, %r44, %r95;
	cvt.s64.s32 	%rd13, %r96;
	not.pred 	%p28, %p27;
	@%p28 bra 	$L__BB4_22;
	mad.lo.s64 	%rd73, %rd13, 24, %rd3;
	ld.global.f64 	%fd121, [%rd73+16];
	add.s32 	%r97, %r105, %r13;
	mul.wide.s32 	%rd74, %r97, 8;
	add.s64 	%rd75, %rd2, %rd74;
	st.global.f64 	[%rd75], %fd121;
	mul.wide.s32 	%rd76, %r97, 4;
	add.s64 	%rd77, %rd1, %rd76;
	st.global.u32 	[%rd77], %r109;
	add.s32 	%r105, %r105, 1;
$L__BB4_22:
	add.s32 	%r109, %r109, 1;
	add.s32 	%r111, %r111, 1;
	setp.ne.s32 	%p29, %r111, 0;
	@%p29 bra 	$L__BB4_20;
$L__BB4_23:
	ret;

}
	// .globl	_Z14compact_slicesPiS_S_i
.visible .entry _Z14compact_slicesPiS_S_i(
	.param .u64 .ptr .align 1 _Z14compact_slicesPiS_S_i_param_0,
	.param .u64 .ptr .align 1 _Z14compact_slicesPiS_S_i_param_1,
	.param .u64 .ptr .align 1 _Z14compact_slicesPiS_S_i_param_2,
	.param .u32 _Z14compact_slicesPiS_S_i_param_3
)
{
	.reg .b32 	%r<6>;
	.reg .b64 	%rd<12>;

	ld.param.u64 	%rd1, [_Z14compact_slicesPiS_S_i_param_0];
	ld.param.u64 	%rd2, [_Z14compact_slicesPiS_S_i_param_1];
	ld.param.u64 	%rd3, [_Z14compact_slicesPiS_S_i_param_2];
	ld.param.u32 	%r1, [_Z14compact_slicesPiS_S_i_param_3];
	cvta.to.global.u64 	%rd4, %rd1;
	cvta.to.global.u64 	%rd5, %rd3;
	cvta.to.global.u64 	%rd6, %rd2;
	mov.u32 	%r2, %tid.x;
	mul.wide.u32 	%rd7, %r2, 4;
	add.s64 	%rd8, %rd6, %rd7;
	ld.global.u32 	%r3, [%rd8];
	mul.lo.s32 	%r4, %r3, %r1;
	mul.wide.s32 	%rd9, %r4, 4;
	add.s64 	%rd10, %rd5, %rd9;
	ld.global.u32 	%r5, [%rd10];
	add.s64 	%rd11, %rd4, %rd7;
	st.global.u32 	[%rd11], %r5;
	ret;

}
	// .globl	_Z13compact_probsPdS_S_PiS0_S0_S0_PbiiiS_
.visible .entry _Z13compact_probsPdS_S_PiS0_S0_S0_PbiiiS_(
	.param .u64 .ptr .align 1 _Z13compact_probsPdS_S_PiS0_S0_S0_PbiiiS__param_0,
	.param .u64 .ptr .align 1 _Z13compact_probsPdS_S_PiS0_S0_S0_PbiiiS__param_1,
	.param .u64 .ptr .align 1 _Z13compact_probsPdS_S_PiS0_S0_S0_PbiiiS__param_2,
	.param .u64 .ptr .align 1 _Z13compact_probsPdS_S_PiS0_S0_S0_PbiiiS__param_3,
	.param .u64 .ptr .align 1 _Z13compact_probsPdS_S_PiS0_S0_S0_PbiiiS__param_4,
	.param .u64 .ptr .align 1 _Z13compact_probsPdS_S_PiS0_S0_S0_PbiiiS__param_5,
	.param .u64 .ptr .align 1 _Z13compact_probsPdS_S_PiS0_S0_S0_PbiiiS__param_6,
	.param .u64 .ptr .align 1 _Z13compact_probsPdS_S_PiS0_S0_S0_PbiiiS__param_7,
	.param .u32 _Z13compact_probsPdS_S_PiS0_S0_S0_PbiiiS__param_8,
	.param .u32 _Z13compact_probsPdS_S_PiS0_S0_S0_PbiiiS__param_9,
	.param .u32 _Z13compact_probsPdS_S_PiS0_S0_S0_PbiiiS__param_10,
	.param .u64 .ptr .align 1 _Z13compact_probsPdS_S_PiS0_S0_S0_PbiiiS__param_11
)
{
	.reg .pred 	%p<16>;
	.reg .b16 	%rs<6>;
	.reg .b32 	%r<59>;
	.reg .b32 	%f<5>;
	.reg .b64 	%rd<106>;
	.reg .b64 	%fd<16>;

	ld.param.u64 	%rd10, [_Z13compact_probsPdS_S_PiS0_S0_S0_PbiiiS__param_1];
	ld.param.u64 	%rd11, [_Z13compact_probsPdS_S_PiS0_S0_S0_PbiiiS__param_2];
	ld.param.u64 	%rd12, [_Z13compact_probsPdS_S_PiS0_S0_S0_PbiiiS__param_3];
	ld.param.u64 	%rd13, [_Z13compact_probsPdS_S_PiS0_S0_S0_PbiiiS__param_4];
	ld.param.u64 	%rd14, [_Z13compact_probsPdS_S_PiS0_S0_S0_PbiiiS__param_7];
	ld.param.u32 	%r29, [_Z13compact_probsPdS_S_PiS0_S0_S0_PbiiiS__param_8];
	ld.param.u64 	%rd15, [_Z13compact_probsPdS_S_PiS0_S0_S0_PbiiiS__param_11];
	cvta.to.global.u64 	%rd1, %rd11;
	cvta.to.global.u64 	%rd2, %rd15;
	cvta.to.global.u64 	%rd3, %rd13;
	cvta.to.global.u64 	%rd4, %rd10;
	cvta.to.global.u64 	%rd5, %rd12;
	cvta.to.global.u64 	%rd6, %rd14;
	cvt.rn.f32.s32 	%f1, %r29;
	mov.u32 	%r1, %ntid.x;
	mov.u32 	%r30, %nctaid.x;
	mul.lo.s32 	%r31, %r1, %r30;
	cvt.rn.f32.u32 	%f2, %r31;
	div.rn.f32 	%f3, %f1, %f2;
	cvt.rpi.f32.f32 	%f4, %f3;
	cvt.rzi.s32.f32 	%r2, %f4;
	mov.u32 	%r3, %ctaid.x;
	mul.lo.s32 	%r4, %r2, %r3;
	setp.lt.s32 	%p1, %r2, 1;
	@%p1 bra 	$L__BB6_22;
	and.b32  	%r5, %r2, 3;
	setp.lt.u32 	%p2, %r2, 4;
	mov.b32 	%r56, 0;
	@%p2 bra 	$L__BB6_16;
	and.b32  	%r56, %r2, 2147483644;
	neg.s32 	%r55, %r56;
	mad.lo.s32 	%r33, %r1, %r4, %r1;
	mov.u32 	%r34, %tid.x;
	add.s32 	%r54, %r34, %r33;
	add.s32 	%r35, %r4, 2;
	mad.lo.s32 	%r53, %r1, %r35, %r34;
	add.s32 	%r36, %r4, 3;
	mad.lo.s32 	%r52, %r1, %r36, %r34;
	mul.lo.s32 	%r37, %r2, %r1;
	mad.lo.s32 	%r51, %r37, %r3, %r34;
$L__BB6_3:
	setp.ge.s32 	%p3, %r51, %r29;
	@%p3 bra 	$L__BB6_6;
	cvt.s64.s32 	%rd16, %r51;
	add.s64 	%rd17, %rd6, %rd16;
	ld.global.u8 	%rs1, [%rd17];
	setp.eq.s16 	%p4, %rs1, 0;
	@%p4 bra 	$L__BB6_6;
	ld.param.u64 	%rd101, [_Z13compact_probsPdS_S_PiS0_S0_S0_PbiiiS__param_6];
	ld.param.u64 	%rd96, [_Z13compact_probsPdS_S_PiS0_S0_S0_PbiiiS__param_0];
	cvta.to.global.u64 	%rd18, %rd101;
	mul.wide.s32 	%rd19, %r51, 4;
	add.s64 	%rd20, %rd18, %rd19;
	ld.global.u32 	%r38, [%rd20];
	cvta.to.global.u64 	%rd21, %rd96;
	mul.wide.s32 	%rd22, %r51, 8;
	add.s64 	%rd23, %rd21, %rd22;
	ld.global.f64 	%fd1, [%rd23];
	add.s64 	%rd24, %rd5, %rd19;
	ld.global.u32 	%r39, [%rd24];
	mul.wide.s32 	%rd25, %r38, 8;
	add.s64 	%rd26, %rd4, %rd25;
	st.global.f64 	[%rd26], %fd1;
	mul.wide.s32 	%rd27, %r38, 4;
	add.s64 	%rd28, %rd3, %rd27;
	st.global.u32 	[%rd28], %r39;
	mul.wide.s32 	%rd29, %r39, 8;
	add.s64 	%rd30, %rd2, %rd29;
	ld.global.f64 	%fd2, [%rd30];
	mul.f64 	%fd3, %fd1, %fd2;
	add.s64 	%rd31, %rd1, %rd25;
	st.global.f64 	[%rd31], %fd3;
$L__BB6_6:
	setp.ge.s32 	%p5, %r54, %r29;
	@%p5 bra 	$L__BB6_9;
	cvt.s64.s32 	%rd32, %r54;
	add.s64 	%rd33, %rd6, %rd32;
	ld.global.u8 	%rs2, [%rd33];
	setp.eq.s16 	%p6, %rs2, 0;
	@%p6 bra 	$L__BB6_9;
	ld.param.u64 	%rd102, [_Z13compact_probsPdS_S_PiS0_S0_S0_PbiiiS__param_6];
	ld.param.u64 	%rd97, [_Z13compact_probsPdS_S_PiS0_S0_S0_PbiiiS__param_0];
	cvta.to.global.u64 	%rd34, %rd102;
	mul.wide.s32 	%rd35, %r54, 4;
	add.s64 	%rd36, %rd34, %rd35;
	ld.global.u32 	%r40, [%rd36];
	cvta.to.global.u64 	%rd37, %rd97;
	mul.wide.s32 	%rd38, %r54, 8;
	add.s64 	%rd39, %rd37, %rd38;
	ld.global.f64 	%fd4, [%rd39];
	add.s64 	%rd40, %rd5, %rd35;
	ld.global.u32 	%r41, [%rd40];
	mul.wide.s32 	%rd41, %r40, 8;
	add.s64 	%rd42, %rd4, %rd41;
	st.global.f64 	[%rd42], %fd4;
	mul.wide.s32 	%rd43, %r40, 4;
	add.s64 	%rd44, %rd3, %rd43;
	st.global.u32 	[%rd44], %r41;
	mul.wide.s32 	%rd45, %r41, 8;
	add.s64 	%rd46, %rd2, %rd45;
	ld.global.f64 	%fd5, [%rd46];
	mul.f64 	%fd6, %fd4, %fd5;
	add.s64 	%rd47, %rd1, %rd41;
	st.global.f64 	[%rd47], %fd6;
$L__BB6_9:
	setp.ge.s32 	%p7, %r53, %r29;
	@%p7 bra 	$L__BB6_12;
	cvt.s64.s32 	%rd48, %r53;
	add.s64 	%rd49, %rd6, %rd48;
	ld.global.u8 	%rs3, [%rd49];
	setp.eq.s16 	%p8, %rs3, 0;
	@%p8 bra 	$L__BB6_12;
	ld.param.u64 	%rd103, [_Z13compact_probsPdS_S_PiS0_S0_S0_PbiiiS__param_6];
	ld.param.u64 	%rd98, [_Z13compact_probsPdS_S_PiS0_S0_S0_PbiiiS__param_0];
	cvta.to.global.u64 	%rd50, %rd103;
	mul.wide.s32 	%rd51, %r53, 4;
	add.s64 	%rd52, %rd50, %rd51;
	ld.global.u32 	%r42, [%rd52];
	cvta.to.global.u64 	%rd53, %rd98;
	mul.wide.s32 	%rd54, %r53, 8;
	add.s64 	%rd55, %rd53, %rd54;
	ld.global.f64 	%fd7, [%rd55];
	add.s64 	%rd56, %rd5, %rd51;
	ld.global.u32 	%r43, [%rd56];
	mul.wide.s32 	%rd57, %r42, 8;
	add.s64 	%rd58, %rd4, %rd57;
	st.global.f64 	[%rd58], %fd7;
	mul.wide.s32 	%rd59, %r42, 4;
	add.s64 	%rd60, %rd3, %rd59;
	st.global.u32 	[%rd60], %r43;
	mul.wide.s32 	%rd61, %r43, 8;
	add.s64 	%rd62, %rd2, %rd61;
	ld.global.f64 	%fd8, [%rd62];
	mul.f64 	%fd9, %fd7, %fd8;
	add.s64 	%rd63, %rd1, %rd57;
	st.global.f64 	[%rd63], %fd9;
$L__BB6_12:
	setp.ge.s32 	%p9, %r52, %r29;
	@%p9 bra 	$L__BB6_15;
	cvt.s64.s32 	%rd64, %r52;
	add.s64 	%rd65, %rd6, %rd64;
	ld.global.u8 	%rs4, [%rd65];
	setp.eq.s16 	%p10, %rs4, 0;
	@%p10 bra 	$L__BB6_15;
	ld.param.u64 	%rd104, [_Z13compact_probsPdS_S_PiS0_S0_S0_PbiiiS__param_6];
	ld.param.u64 	%rd99, [_Z13compact_probsPdS_S_PiS0_S0_S0_PbiiiS__param_0];
	cvta.to.global.u64 	%rd66, %rd104;
	mul.wide.s32 	%rd67, %r52, 4;
	add.s64 	%rd68, %rd66, %rd67;
	ld.global.u32 	%r44, [%rd68];
	cvta.to.global.u64 	%rd69, %rd99;
	mul.wide.s32 	%rd70, %r52, 8;
	add.s64 	%rd71, %rd69, %rd70;
	ld.global.f64 	%fd10, [%rd71];
	add.s64 	%rd72, %rd5, %rd67;
	ld.global.u32 	%r45, [%rd72];
	mul.wide.s32 	%rd73, %r44, 8;
	add.s64 	%rd74, %rd4, %rd73;
	st.global.f64 	[%rd74], %fd10;
	mul.wide.s32 	%rd75, %r44, 4;
	add.s64 	%rd76, %rd3, %rd75;
	st.global.u32 	[%rd76], %r45;
	mul.wide.s32 	%rd77, %r45, 8;
	add.s64 	%rd78, %rd2, %rd77;
	ld.global.f64 	%fd11, [%rd78];
	mul.f64 	%fd12, %fd10, %fd11;
	add.s64 	%rd79, %rd1, %rd73;
	st.global.f64 	[%rd79], %fd12;
$L__BB6_15:
	add.s32 	%r55, %r55, 4;
	shl.b32 	%r46, %r1, 2;
	add.s32 	%r54, %r54, %r46;
	add.s32 	%r53, %r53, %r46;
	add.s32 	%r52, %r52, %r46;
	add.s32 	%r51, %r51, %r46;
	setp.ne.s32 	%p11, %r55, 0;
	@%p11 bra 	$L__BB6_3;
$L__BB6_16:
	setp.eq.s32 	%p12, %r5, 0;
	@%p12 bra 	$L__BB6_22;
	add.s32 	%r47, %r56, %r4;
	mov.u32 	%r48, %tid.x;
	mad.lo.s32 	%r58, %r1, %r47, %r48;
	neg.s32 	%r57, %r5;
$L__BB6_18:
	.pragma "nounroll";
	setp.ge.s32 	%p13, %r58, %r29;
	@%p13 bra 	$L__BB6_21;
	cvt.s64.s32 	%rd7, %r58;
	add.s64 	%rd80, %rd6, %rd7;
	ld.global.u8 	%rs5, [%rd80];
	setp.eq.s16 	%p14, %rs5, 0;
	@%p14 bra 	$L__BB6_21;
	ld.param.u64 	%rd105, [_Z13compact_probsPdS_S_PiS0_S0_S0_PbiiiS__param_6];
	ld.param.u64 	%rd100, [_Z13compact_probsPdS_S_PiS0_S0_S0_PbiiiS__param_0];
	cvta.to.global.u64 	%rd81, %rd105;
	shl.b64 	%rd82, %rd7, 2;
	add.s64 	%rd83, %rd81, %rd82;
	ld.global.u32 	%r49, [%rd83];
	cvta.to.global.u64 	%rd84, %rd100;
	mul.wide.s32 	%rd85, %r58, 8;
	add.s64 	%rd86, %rd84, %rd85;
	ld.global.f64 	%fd13, [%rd86];
	mul.wide.s32 	%rd87, %r58, 4;
	add.s64 	%rd88, %rd5, %rd87;
	ld.global.u32 	%r50, [%rd88];
	mul.wide.s32 	%rd89, %r49, 8;
	add.s64 	%rd90, %rd4, %rd89;
	st.global.f64 	[%rd90], %fd13;
	mul.wide.s32 	%rd91, %r49, 4;
	add.s64 	%rd92, %rd3, %rd91;
	st.global.u32 	[%rd92], %r50;
	mul.wide.s32 	%rd93, %r50, 8;
	add.s64 	%rd94, %rd2, %rd93;
	ld.global.f64 	%fd14, [%rd94];
	mul.f64 	%fd15, %fd13, %fd14;
	add.s64 	%rd95, %rd1, %rd89;
	st.global.f64 	[%rd95], %fd15;
$L__BB6_21:
	add.s32 	%r58, %r58, %r1;
	add.s32 	%r57, %r57, 1;
	setp.ne.s32 	%p15, %r57, 0;
	@%p15 bra 	$L__BB6_18;
$L__BB6_22:
	ret;

}
	// .globl	_Z20compact_sensor_startPiS_S_S_Pbi
.visible .entry _Z20compact_sensor_startPiS_S_S_Pbi(
	.param .u64 .ptr .align 1 _Z20compact_sensor_startPiS_S_S_Pbi_param_0,
	.param .u64 .ptr .align 1 _Z20compact_sensor_startPiS_S_S_Pbi_param_1,
	.param .u64 .ptr .align 1 _Z20compact_sensor_startPiS_S_S_Pbi_param_2,
	.param .u64 .ptr .align 1 _Z20compact_sensor_startPiS_S_S_Pbi_param_3,
	.param .u64 .ptr .align 1 _Z20compact_sensor_startPiS_S_S_Pbi_param_4,
	.param .u32 _Z20compact_sensor_startPiS_S_S_Pbi_param_5
)
{
	.reg .pred 	%p<17>;
	.reg .b16 	%rs<6>;
	.reg .b32 	%r<62>;
	.reg .b32 	%f<5>;
	.reg .b64 	%rd<62>;

	ld.param.u64 	%rd11, [_Z20compact_sensor_startPiS_S_S_Pbi_param_0];
	ld.param.u64 	%rd12, [_Z20compact_sensor_startPiS_S_S_Pbi_param_1];
	ld.param.u64 	%rd13, [_Z20compact_sensor_startPiS_S_S_Pbi_param_2];
	ld.param.u64 	%rd14, [_Z20compact_sensor_startPiS_S_S_Pbi_param_3];
	ld.param.u64 	%rd15, [_Z20compact_sensor_startPiS_S_S_Pbi_param_4];
	ld.param.u32 	%r31, [_Z20compact_sensor_startPiS_S_S_Pbi_param_5];
	cvta.to.global.u64 	%rd1, %rd15;
	cvta.to.global.u64 	%rd2, %rd13;
	cvta.to.global.u64 	%rd3, %rd12;
	cvta.to.global.u64 	%rd4, %rd11;
	cvta.to.global.u64 	%rd5, %rd14;
	cvt.rn.f32.s32 	%f1, %r31;
	mov.u32 	%r1, %ntid.x;
	mov.u32 	%r32, %nctaid.x;
	mul.lo.s32 	%r33, %r1, %r32;
	cvt.rn.f32.u32 	%f2, %r33;
	div.rn.f32 	%f3, %f1, %f2;
	cvt.rpi.f32.f32 	%f4, %f3;
	cvt.rzi.s32.f32 	%r2, %f4;
	mov.u32 	%r3, %ctaid.x;
	mul.lo.s32 	%r4, %r2, %r3;
	mov.u32 	%r5, %tid.x;
	or.b32  	%r34, %r5, %r3;
	setp.ne.s32 	%p1, %r34, 0;
	@%p1 bra 	$L__BB7_2;
	add.s32 	%r35, %r31, -1;
	mul.wide.s32 	%rd16, %r31, 4;
	add.s64 	%rd17, %rd5, %rd16;
	ld.global.u32 	%r36, [%rd17+-4];
	add.s64 	%rd18, %rd4, %rd16;
	ld.global.u32 	%r37, [%rd18+-4];
	mul.wide.s32 	%rd19, %r36, 4;
	add.s64 	%rd20, %rd3, %rd19;
	st.global.u32 	[%rd20], %r37;
	add.s64 	%rd21, %rd2, %rd19;
	st.global.u32 	[%rd21], %r35;
$L__BB7_2:
	setp.lt.s32 	%p2, %r2, 1;
	@%p2 bra 	$L__BB7_24;
	and.b32  	%r6, %r2, 3;
	setp.lt.u32 	%p3, %r2, 4;
	mov.b32 	%r59, 0;
	@%p3 bra 	$L__BB7_18;
	and.b32  	%r59, %r2, 2147483644;
	neg.s32 	%r58, %r59;
	mad.lo.s32 	%r39, %r1, %r4, %r1;
	add.s32 	%r57, %r5, %r39;
	shl.b32 	%r10, %r1, 2;
	add.s32 	%r40, %r4, 2;
	mad.lo.s32 	%r56, %r1, %r40, %r5;
	add.s32 	%r41, %r4, 3;
	mad.lo.s32 	%r55, %r1, %r41, %r5;
	mul.lo.s32 	%r42, %r2, %r1;
	mad.lo.s32 	%r54, %r42, %r3, %r5;
$L__BB7_5:
	setp.ge.s32 	%p4, %r54, %r31;
	@%p4 bra 	$L__BB7_8;
	cvt.s64.s32 	%rd6, %r54;
	add.s64 	%rd22, %rd1, %rd6;
	ld.global.u8 	%rs1, [%rd22];
	setp.eq.s16 	%p5, %rs1, 0;
	@%p5 bra 	$L__BB7_8;
	shl.b64 	%rd23, %rd6, 2;
	add.s64 	%rd24, %rd5, %rd23;
	ld.global.u32 	%r43, [%rd24];
	mul.wide.s32 	%rd25, %r54, 4;
	add.s64 	%rd26, %rd4, %rd25;
	ld.global.u32 	%r44, [%rd26];
	mul.wide.s32 	%rd27, %r43, 4;
	add.s64 	%rd28, %rd3, %rd27;
	st.global.u32 	[%rd28], %r44;
	add.s64 	%rd29, %rd2, %rd27;
	st.global.u32 	[%rd29], %r54;
$L__BB7_8:
	setp.ge.s32 	%p6, %r57, %r31;
	@%p6 bra 	$L__BB7_11;
	cvt.s64.s32 	%rd7, %r57;
	add.s64 	%rd30, %rd1, %rd7;
	ld.global.u8 	%rs2, [%rd30];
	setp.eq.s16 	%p7, %rs2, 0;
	@%p7 bra 	$L__BB7_11;
	shl.b64 	%rd31, %rd7, 2;
	add.s64 	%rd32, %rd5, %rd31;
	ld.global.u32 	%r45, [%rd32];
	mul.wide.s32 	%rd33, %r57, 4;
	add.s64 	%rd34, %rd4, %rd33;
	ld.global.u32 	%r46, [%rd34];
	mul.wide.s32 	%rd35, %r45, 4;
	add.s64 	%rd36, %rd3, %rd35;
	st.global.u32 	[%rd36], %r46;
	add.s64 	%rd37, %rd2, %rd35;
	st.global.u32 	[%rd37], %r57;
$L__BB7_11:
	setp.ge.s32 	%p8, %r56, %r31;
	@%p8 bra 	$L__BB7_14;
	cvt.s64.s32 	%rd8, %r56;
	add.s64 	%rd38, %rd1, %rd8;
	ld.global.u8 	%rs3, [%rd38];
	setp.eq.s16 	%p9, %rs3, 0;
	@%p9 bra 	$L__BB7_14;
	shl.b64 	%rd39, %rd8, 2;
	add.s64 	%rd40, %rd5, %rd39;
	ld.global.u32 	%r47, [%rd40];
	mul.wide.s32 	%rd41, %r56, 4;
	add.s64 	%rd42, %rd4, %rd41;
	ld.global.u32 	%r48, [%rd42];
	mul.wide.s32 	%rd43, %r47, 4;
	add.s64 	%rd44, %rd3, %rd43;
	st.global.u32 	[%rd44], %r48;
	add.s64 	%rd45, %rd2, %rd43;
	st.global.u32 	[%rd45], %r56;
$L__BB7_14:
	setp.ge.s32 	%p10, %r55, %r31;
	@%p10 bra 	$L__BB7_17;
	cvt.s64.s32 	%rd9, %r55;
	add.s64 	%rd46, %rd1, %rd9;
	ld.global.u8 	%rs4, [%rd46];
	setp.eq.s16 	%p11, %rs4, 0;
	@%p11 bra 	$L__BB7_17;
	shl.b64 	%rd47, %rd9, 2;
	add.s64 	%rd48, %rd5, %rd47;
	ld.global.u32 	%r49, [%rd48];
	mul.wide.s32 	%rd49, %r55, 4;
	add.s64 	%rd50, %rd4, %rd49;
	ld.global.u32 	%r50, [%rd50];
	mul.wide.s32 	%rd51, %r49, 4;
	add.s64 	%rd52, %rd3, %rd51;
	st.global.u32 	[%rd52], %r50;
	add.s64 	%rd53, %rd2, %rd51;
	st.global.u32 	[%rd53], %r55;
$L__BB7_17:
	add.s32 	%r58, %r58, 4;
	add.s32 	%r57, %r57, %r10;
	add.s32 	%r56, %r56, %r10;
	add.s32 	%r55, %r55, %r10;
	add.s32 	%r54, %r54, %r10;
	setp.ne.s32 	%p12, %r58, 0;
	@%p12 bra 	$L__BB7_5;
$L__BB7_18:
	setp.eq.s32 	%p13, %r6, 0;
	@%p13 bra 	$L__BB7_24;
	add.s32 	%r51, %r59, %r4;
	mad.lo.s32 	%r61, %r1, %r51, %r5;
	neg.s32 	%r60, %r6;
$L__BB7_20:
	.pragma "nounroll";
	setp.ge.s32 	%p14, %r61, %r31;
	@%p14 bra 	$L__BB7_23;
	cvt.s64.s32 	%rd10, %r61;
	add.s64 	%rd54, %rd1, %rd10;
	ld.global.u8 	%rs5, [%rd54];
	setp.eq.s16 	%p15, %rs5, 0;
	@%p15 bra 	$L__BB7_23;
	shl.b64 	%rd55, %rd10, 2;
	add.s64 	%rd56, %rd5, %rd55;
	ld.global.u32 	%r52, [%rd56];
	mul.wide.s32 	%rd57, %r61, 4;
	add.s64 	%rd58, %rd4, %rd57;
	ld.global.u32 	%r53, [%rd58];
	mul.wide.s32 	%rd59, %r52, 4;
	add.s64 	%rd60, %rd3, %rd59;
	st.global.u32 	[%rd60], %r53;
	add.s64 	%rd61, %rd2, %rd59;
	st.global.u32 	[%rd61], %r61;
$L__BB7_23:
	add.s32 	%r61, %r61, %r1;
	add.s32 	%r60, %r60, 1;
	setp.ne.s32 	%p16, %r60, 0;
	@%p16 bra 	$L__BB7_20;
$L__BB7_24:
	ret;

}
	// .globl	_Z13forward_denomPdPiS0_S_S0_P5voxeli
.visible .entry _Z13forward_denomPdPiS0_S_S0_P5voxeli(
	.param .u64 .ptr .align 1 _Z13forward_denomPdPiS0_S_S0_P5voxeli_param_0,
	.param .u64 .ptr .align 1 _Z13forward_denomPdPiS0_S_S0_P5voxeli_param_1,
	.param .u64 .ptr .align 1 _Z13forward_denomPdPiS0_S_S0_P5voxeli_param_2,
	.param .u64 .ptr .align 1 _Z13forward_denomPdPiS0_S_S0_P5voxeli_param_3,
	.param .u64 .ptr .align 1 _Z13forward_denomPdPiS0_S_S0_P5voxeli_param_4,
	.param .u64 .ptr .align 1 _Z13forward_denomPdPiS0_S_S0_P5voxeli_param_5,
	.param .u32 _Z13forward_denomPdPiS0_S_S0_P5voxeli_param_6
)
{
	.reg .pred 	%p<11>;
	.reg .b32 	%r<66>;
	.reg .b64 	%rd<95>;
	.reg .b64 	%fd<112>;

	ld.param.u64 	%rd6, [_Z13forward_denomPdPiS0_S_S0_P5voxeli_param_0];
	ld.param.u64 	%rd7, [_Z13forward_denomPdPiS0_S_S0_P5voxeli_param_1];
	ld.param.u64 	%rd8, [_Z13forward_denomPdPiS0_S_S0_P5voxeli_param_2];
	ld.param.u64 	%rd9, [_Z13forward_denomPdPiS0_S_S0_P5voxeli_param_3];
	ld.param.u64 	%rd10, [_Z13forward_denomPdPiS0_S_S0_P5voxeli_param_4];
	ld.param.u64 	%rd11, [_Z13forward_denomPdPiS0_S_S0_P5voxeli_param_5];
	ld.param.u32 	%r23, [_Z13forward_denomPdPiS0_S_S0_P5voxeli_param_6];
	cvta.to.global.u64 	%rd1, %rd9;
	cvta.to.global.u64 	%rd2, %rd11;
	cvta.to.global.u64 	%rd3, %rd10;
	mov.u32 	%r24, %ctaid.x;
	mov.u32 	%r25, %ntid.x;
	mov.u32 	%r26, %tid.x;
	mad.lo.s32 	%r1, %r24, %r25, %r26;
	setp.ge.s32 	%p1, %r1, %r23;
	@%p1 bra 	$L__BB8_15;
	cvta.to.global.u64 	%rd12, %rd7;
	mul.wide.s32 	%rd13, %r1, 4;
	add.s64 	%rd14, %rd12, %rd13;
	ld.global.u32 	%r61, [%rd14];
	ld.global.u32 	%r3, [%rd14+4];
	setp.ge.s32 	%p2, %r61, %r3;
	mov.f64 	%fd111, 0d0000000000000000;
	@%p2 bra 	$L__BB8_14;
	sub.s32 	%r4, %r3, %r61;
	and.b32  	%r5, %r4, 15;
	sub.s32 	%r27, %r61, %r3;
	setp.gt.u32 	%p3, %r27, -16;
	mov.f64 	%fd111, 0d0000000000000000;
	@%p3 bra 	$L__BB8_5;
	and.b32  	%r28, %r4, -16;
	neg.s32 	%r59, %r28;
	add.s64 	%rd4, %rd3, 32;
	add.s64 	%rd5, %rd1, 64;
	mov.f64 	%fd111, 0d0000000000000000;
$L__BB8_4:
	.pragma "nounroll";
	mul.wide.s32 	%rd15, %r61, 4;
	add.s64 	%rd16, %rd4, %rd15;
	mul.wide.s32 	%rd17, %r61, 8;
	add.s64 	%rd18, %rd5, %rd17;
	ld.global.u32 	%r29, [%rd16+-32];
	mul.wide.s32 	%rd19, %r29, 24;
	add.s64 	%rd20, %rd2, %rd19;
	ld.global.f64 	%fd18, [%rd20+16];
	ld.global.f64 	%fd19, [%rd18+-64];
	fma.rn.f64 	%fd20, %fd18, %fd19, %fd111;
	ld.global.u32 	%r30, [%rd16+-28];
	mul.wide.s32 	%rd21, %r30, 24;
	add.s64 	%rd22, %rd2, %rd21;
	ld.global.f64 	%fd21, [%rd22+16];
	ld.global.f64 	%fd22, [%rd18+-56];
	fma.rn.f64 	%fd23, %fd21, %fd22, %fd20;
	ld.global.u32 	%r31, [%rd16+-24];
	mul.wide.s32 	%rd23, %r31, 24;
	add.s64 	%rd24, %rd2, %rd23;
	ld.global.f64 	%fd24, [%rd24+16];
	ld.global.f64 	%fd25, [%rd18+-48];
	fma.rn.f64 	%fd26, %fd24, %fd25, %fd23;
	ld.global.u32 	%r32, [%rd16+-20];
	mul.wide.s32 	%rd25, %r32, 24;
	add.s64 	%rd26, %rd2, %rd25;
	ld.global.f64 	%fd27, [%rd26+16];
	ld.global.f64 	%fd28, [%rd18+-40];
	fma.rn.f64 	%fd29, %fd27, %fd28, %fd26;
	ld.global.u32 	%r33, [%rd16+-16];
	mul.wide.s32 	%rd27, %r33, 24;
	add.s64 	%rd28, %rd2, %rd27;
	ld.global.f64 	%fd30, [%rd28+16];
	ld.global.f64 	%fd31, [%rd18+-32];
	fma.rn.f64 	%fd32, %fd30, %fd31, %fd29;
	ld.global.u32 	%r34, [%rd16+-12];
	mul.wide.s32 	%rd29, %r34, 24;
	add.s64 	%rd30, %rd2, %rd29;
	ld.global.f64 	%fd33, [%rd30+16];
	ld.global.f64 	%fd34, [%rd18+-24];
	fma.rn.f64 	%fd35, %fd33, %fd34, %fd32;
	ld.global.u32 	%r35, [%rd16+-8];
	mul.wide.s32 	%rd31, %r35, 24;
	add.s64 	%rd32, %rd2, %rd31;
	ld.global.f64 	%fd36, [%rd32+16];
	ld.global.f64 	%fd37, [%rd18+-16];
	fma.rn.f64 	%fd38, %fd36, %fd37, %fd35;
	ld.global.u32 	%r36, [%rd16+-4];
	mul.wide.s32 	%rd33, %r36, 24;
	add.s64 	%rd34, %rd2, %rd33;
	ld.global.f64 	%fd39, [%rd34+16];
	ld.global.f64 	%fd40, [%rd18+-8];
	fma.rn.f64 	%fd41, %fd39, %fd40, %fd38;
	ld.global.u32 	%r37, [%rd16];
	mul.wide.s32 	%rd35, %r37, 24;
	add.s64 	%rd36, %rd2, %rd35;
	ld.global.f64 	%fd42, [%rd36+16];
	ld.global.f64 	%fd43, [%rd18];
	fma.rn.f64 	%fd44, %fd42, %fd43, %fd41;
	ld.global.u32 	%r38, [%rd16+4];
	mul.wide.s32 	%rd37, %r38, 24;
	add.s64 	%rd38, %rd2, %rd37;
	ld.global.f64 	%fd45, [%rd38+16];
	ld.global.f64 	%fd46, [%rd18+8];
	fma.rn.f64 	%fd47, %fd45, %fd46, %fd44;
	ld.global.u32 	%r39, [%rd16+8];
	mul.wide.s32 	%rd39, %r39, 24;
	add.s64 	%rd40, %rd2, %rd39;
	ld.global.f64 	%fd48, [%rd40+16];
	ld.global.f64 	%fd49, [%rd18+16];
	fma.rn.f64 	%fd50, %fd48, %fd49, %fd47;
	ld.global.u32 	%r40, [%rd16+12];
	mul.wide.s32 	%rd41, %r40, 24;
	add.s64 	%rd42, %rd2, %rd41;
	ld.global.f64 	%fd51, [%rd42+16];
	ld.global.f64 	%fd52, [%rd18+24];
	fma.rn.f64 	%fd53, %fd51, %fd52, %fd50;
	ld.global.u32 	%r41, [%rd16+16];
	mul.wide.s32 	%rd43, %r41, 24;
	add.s64 	%rd44, %rd2, %rd43;
	ld.global.f64 	%fd54, [%rd44+16];
	ld.global.f64 	%fd55, [%rd18+32];
	fma.rn.f64 	%fd56, %fd54, %fd55, %fd53;
	ld.global.u32 	%r42, [%rd16+20];
	mul.wide.s32 	%rd45, %r42, 24;
	add.s64 	%rd46, %rd2, %rd45;
	ld.global.f64 	%fd57, [%rd46+16];
	ld.global.f64 	%fd58, [%rd18+40];
	fma.rn.f64 	%fd59, %fd57, %fd58, %fd56;
	ld.global.u32 	%r43, [%rd16+24];
	mul.wide.s32 	%rd47, %r43, 24;
	add.s64 	%rd48, %rd2, %rd47;
	ld.global.f64 	%fd60, [%rd48+16];
	ld.global.f64 	%fd61, [%rd18+48];
	fma.rn.f64 	%fd62, %fd60, %fd61, %fd59;
	ld.global.u32 	%r44, [%rd16+28];
	mul.wide.s32 	%rd49, %r44, 24;
	add.s64 	%rd50, %rd2, %rd49;
	ld.global.f64 	%fd63, [%rd50+16];
	ld.global.f64 	%fd64, [%rd18+56];
	fma.rn.f64 	%fd111, %fd63, %fd64, %fd62;
	add.s32 	%r61, %r61, 16;
	add.s32 	%r59, %r59, 16;
	setp.ne.s32 	%p4, %r59, 0;
	@%p4 bra 	$L__BB8_4;
$L__BB8_5:
	setp.eq.s32 	%p5, %r5, 0;
	@%p5 bra 	$L__BB8_14;
	and.b32  	%r12, %r4, 7;
	setp.lt.u32 	%p6, %r5, 8;
	@%p6 bra 	$L__BB8_8;
	mul.wide.s32 	%rd51, %r61, 4;
	add.s64 	%rd52, %rd3, %rd51;
	ld.global.u32 	%r45, [%rd52];
	mul.wide.s32 	%rd53, %r45, 24;
	add.s64 	%rd54, %rd2, %rd53;
	ld.global.f64 	%fd66, [%rd54+16];
	mul.wide.s32 	%rd55, %r61, 8;
	add.s64 	%rd56, %rd1, %rd55;
	ld.global.f64 	%fd67, [%rd56];
	fma.rn.f64 	%fd68, %fd66, %fd67, %fd111;
	ld.global.u32 	%r46, [%rd52+4];
	mul.wide.s32 	%rd57, %r46, 24;
	add.s64 	%rd58, %rd2, %rd57;
	ld.global.f64 	%fd69, [%rd58+16];
	ld.global.f64 	%fd70, [%rd56+8];
	fma.rn.f64 	%fd71, %fd69, %fd70, %fd68;
	ld.global.u32 	%r47, [%rd52+8];
	mul.wide.s32 	%rd59, %r47, 24;
	add.s64 	%rd60, %rd2, %rd59;
	ld.global.f64 	%fd72, [%rd60+16];
	ld.global.f64 	%fd73, [%rd56+16];
	fma.rn.f64 	%fd74, %fd72, %fd73, %fd71;
	ld.global.u32 	%r48, [%rd52+12];
	mul.wide.s32 	%rd61, %r48, 24;
	add.s64 	%rd62, %rd2, %rd61;
	ld.global.f64 	%fd75, [%rd62+16];
	ld.global.f64 	%fd76, [%rd56+24];
	fma.rn.f64 	%fd77, %fd75, %fd76, %fd74;
	ld.global.u32 	%r49, [%rd52+16];
	mul.wide.s32 	%rd63, %r49, 24;
	add.s64 	%rd64, %rd2, %rd63;
	ld.global.f64 	%fd78, [%rd64+16];
	ld.global.f64 	%fd79, [%rd56+32];
	fma.rn.f64 	%fd80, %fd78, %fd79, %fd77;
	ld.global.u32 	%r50, [%rd52+20];
	mul.wide.s32 	%rd65, %r50, 24;
	add.s64 	%rd66, %rd2, %rd65;
	ld.global.f64 	%fd81, [%rd66+16];
	ld.global.f64 	%fd82, [%rd56+40];
	fma.rn.f64 	%fd83, %fd81, %fd82, %fd80;
	ld.global.u32 	%r51, [%rd52+24];
	mul.wide.s32 	%rd67, %r51, 24;
	add.s64 	%rd68, %rd2, %rd67;
	ld.global.f64 	%fd84, [%rd68+16];
	ld.global.f64 	%fd85, [%rd56+48];
	fma.rn.f64 	%fd86, %fd84, %fd85, %fd83;
	ld.global.u32 	%r52, [%rd52+28];
	mul.wide.s32 	%rd69, %r52, 24;
	add.s64 	%rd70, %rd2, %rd69;
	ld.global.f64 	%fd87, [%rd70+16];
	ld.global.f64 	%fd88, [%rd56+56];
	fma.rn.f64 	%fd111, %fd87, %fd88, %fd86;
	add.s32 	%r61, %r61, 8;
$L__BB8_8:
	setp.eq.s32 	%p7, %r12, 0;
	@%p7 bra 	$L__BB8_14;
	and.b32  	%r15, %r4, 3;
	setp.lt.u32 	%p8, %r12, 4;
	@%p8 bra 	$L__BB8_11;
	mul.wide.s32 	%rd71, %r61, 4;
	add.s64 	%rd72, %rd3, %rd71;
	ld.global.u32 	%r53, [%rd72];
	mul.wide.s32 	%rd73, %r53, 24;
	add.s64 	%rd74, %rd2, %rd73;
	ld.global.f64 	%fd90, [%rd74+16];
	mul.wide.s32 	%rd75, %r61, 8;
	add.s64 	%rd76, %rd1, %rd75;
	ld.global.f64 	%fd91, [%rd76];
	fma.rn.f64 	%fd92, %fd90, %fd91, %fd111;
	ld.global.u32 	%r54, [%rd72+4];
	mul.wide.s32 	%rd77, %r54, 24;
	add.s64 	%rd78, %rd2, %rd77;
	ld.global.f64 	%fd93, [%rd78+16];
	ld.global.f64 	%fd94, [%rd76+8];
	fma.rn.f64 	%fd95, %fd93, %fd94, %fd92;
	ld.global.u32 	%r55, [%rd72+8];
	mul.wide.s32 	%rd79, %r55, 24;
	add.s64 	%rd80, %rd2, %rd79;
	ld.global.f64 	%fd96, [%rd80+16];
	ld.global.f64 	%fd97, [%rd76+16];
	fma.rn.f64 	%fd98, %fd96, %fd97, %fd95;
	ld.global.u32 	%r56, [%rd72+12];
	mul.wide.s32 	%rd81, %r56, 24;
	add.s64 	%rd82, %rd2, %rd81;
	ld.global.f64 	%fd99, [%rd82+16];
	ld.global.f64 	%fd100, [%rd76+24];
	fma.rn.f64 	%fd111, %fd99, %fd100, %fd98;
	add.s32 	%r61, %r61, 4;
$L__BB8_11:
	setp.eq.s32 	%p9, %r15, 0;
	@%p9 bra 	$L__BB8_14;
	neg.s32 	%r64, %r15;
$L__BB8_13:
	.pragma "nounroll";
	mul.wide.s32 	%rd83, %r61, 8;
	add.s64 	%rd84, %rd1, %rd83;
	mul.wide.s32 	%rd85, %r61, 4;
	add.s64 	%rd86, %rd3, %rd85;
	ld.global.u32 	%r57, [%rd86];
	mul.wide.s32 	%rd87, %r57, 24;
	add.s64 	%rd88, %rd2, %rd87;
	ld.global.f64 	%fd101, [%rd88+16];
	ld.global.f64 	%fd102, [%rd84];
	fma.rn.f64 	%fd111, %fd101, %fd102, %fd111;
	add.s32 	%r61, %r61, 1;
	add.s32 	%r64, %r64, 1;
	setp.ne.s32 	%p10, %r64, 0;
	@%p10 bra 	$L__BB8_13;
$L__BB8_14:
	cvta.to.global.u64 	%rd89, %rd8;
	mul.wide.s32 	%rd90, %r1, 4;
	add.s64 	%rd91, %rd89, %rd90;
	ld.global.u32 	%r58, [%rd91];
	cvta.to.global.u64 	%rd92, %rd6;
	mul.wide.s32 	%rd93, %r58, 8;
	add.s64 	%rd94, %rd92, %rd93;
	st.global.f64 	[%rd94], %fd111;
$L__BB8_15:
	ret;

}
	// .globl	_Z9mlem_stepP5voxelPiPdS1_S2_S2_S1_S2_S1_S2_S2_i
.visible .entry _Z9mlem_stepP5voxelPiPdS1_S2_S2_S1_S2_S1_S2_S2_i(
	.param .u64 .ptr .align 1 _Z9mlem_stepP5voxelPiPdS1_S2_S2_S1_S2_S1_S2_S2_i_param_0,
	.param .u64 .ptr .align 1 _Z9mlem_stepP5voxelPiPdS1_S2_S2_S1_S2_S1_S2_S2_i_param_1,
	.param .u64 .ptr .align 1 _Z9mlem_stepP5voxelPiPdS1_S2_S2_S1_S2_S1_S2_S2_i_param_2,
	.param .u64 .ptr .align 1 _Z9mlem_stepP5voxelPiPdS1_S2_S2_S1_S2_S1_S2_S2_i_param_3,
	.param .u64 .ptr .align 1 _Z9mlem_stepP5voxelPiPdS1_S2_S2_S1_S2_S1_S2_S2_i_param_4,
	.param .u64 .ptr .align 1 _Z9mlem_stepP5voxelPiPdS1_S2_S2_S1_S2_S1_S2_S2_i_param_5,
	.param .u64 .ptr .align 1 _Z9mlem_stepP5voxelPiPdS1_S2_S2_S1_S2_S1_S2_S2_i_param_6,
	.param .u64 .ptr .align 1 _Z9mlem_stepP5voxelPiPdS1_S2_S2_S1_S2_S1_S2_S2_i_param_7,
	.param .u64 .ptr .align 1 _Z9mlem_stepP5voxelPiPdS1_S2_S2_S1_S2_S1_S2_S2_i_param_8,
	.param .u64 .ptr .align 1 _Z9mlem_stepP5voxelPiPdS1_S2_S2_S1_S2_S1_S2_S2_i_param_9,
	.param .u64 .ptr .align 1 _Z9mlem_stepP5voxelPiPdS1_S2_S2_S1_S2_S1_S2_S2_i_param_10,
	.param .u32 _Z9mlem_stepP5voxelPiPdS1_S2_S2_S1_S2_S1_S2_S2_i_param_11
)
{
	.reg .pred 	%p<55>;
	.reg .b32 	%r<82>;
	.reg .b64 	%rd<136>;
	.reg .b64 	%fd<328>;

	ld.param.u64 	%rd12, [_Z9mlem_stepP5voxelPiPdS1_S2_S2_S1_S2_S1_S2_S2_i_param_0];
	ld.param.u64 	%rd13, [_Z9mlem_stepP5voxelPiPdS1_S2_S2_S1_S2_S1_S2_S2_i_param_2];
	ld.param.u64 	%rd14, [_Z9mlem_stepP5voxelPiPdS1_S2_S2_S1_S2_S1_S2_S2_i_param_3];
	ld.param.u64 	%rd15, [_Z9mlem_stepP5voxelPiPdS1_S2_S2_S1_S2_S1_S2_S2_i_param_4];
	ld.param.u64 	%rd16, [_Z9mlem_stepP5voxelPiPdS1_S2_S2_S1_S2_S1_S2_S2_i_param_5];
	ld.param.u64 	%rd17, [_Z9mlem_stepP5voxelPiPdS1_S2_S2_S1_S2_S1_S2_S2_i_param_7];
	ld.param.u64 	%rd18, [_Z9mlem_stepP5voxelPiPdS1_S2_S2_S1_S2_S1_S2_S2_i_param_8];
	ld.param.u64 	%rd19, [_Z9mlem_stepP5voxelPiPdS1_S2_S2_S1_S2_S1_S2_S2_i_param_9];
	ld.param.u64 	%rd20, [_Z9mlem_stepP5voxelPiPdS1_S2_S2_S1_S2_S1_S2_S2_i_param_10];
	ld.param.u32 	%r32, [_Z9mlem_stepP5voxelPiPdS1_S2_S2_S1_S2_S1_S2_S2_i_param_11];
	cvta.to.global.u64 	%rd1, %rd12;
	cvta.to.global.u64 	%rd2, %rd16;
	cvta.to.global.u64 	%rd3, %rd15;
	cvta.to.global.u64 	%rd4, %rd14;
	cvta.to.global.u64 	%rd5, %rd13;
	cvta.to.global.u64 	%rd6, %rd20;
	cvta.to.global.u64 	%rd7, %rd19;
	cvta.to.global.u64 	%rd8, %rd18;
	cvta.to.global.u64 	%rd9, %rd17;
	mov.u32 	%r33, %ctaid.x;
	mov.u32 	%r34, %ntid.x;
	mov.u32 	%r35, %tid.x;
	mad.lo.s32 	%r1, %r33, %r34, %r35;
	setp.ge.s32 	%p1, %r1, %r32;
	mov.f64 	%fd310, 0d0000000000000000;
	mov.f64 	%fd311, 0d0000000000000000;
	@%p1 bra 	$L__BB9_30;
	ld.param.u64 	%rd134, [_Z9mlem_stepP5voxelPiPdS1_S2_S2_S1_S2_S1_S2_S2_i_param_6];
	setp.eq.s64 	%p2, %rd134, 0;
	@%p2 bra 	$L__BB9_14;
	ld.param.u64 	%rd135, [_Z9mlem_stepP5voxelPiPdS1_S2_S2_S1_S2_S1_S2_S2_i_param_6];
	cvta.to.global.u64 	%rd21, %rd135;
	mul.wide.s32 	%rd22, %r1, 4;
	add.s64 	%rd23, %rd21, %rd22;
	ld.global.u32 	%r74, [%rd23];
	ld.global.u32 	%r3, [%rd23+4];
	setp.ge.s32 	%p3, %r74, %r3;
	@%p3 bra 	$L__BB9_14;
	sub.s32 	%r4, %r3, %r74;
	sub.s32 	%r36, %r74, %r3;
	setp.gt.u32 	%p4, %r36, -8;
	mov.f64 	%fd311, 0d0000000000000000;
	mov.f64 	%fd310, %fd311;
	@%p4 bra 	$L__BB9_6;
	and.b32  	%r37, %r4, -8;
	neg.s32 	%r72, %r37;
	mov.f64 	%fd311, 0d0000000000000000;
$L__BB9_5:
	.pragma "nounroll";
	mul.wide.s32 	%rd24, %r74, 8;
	add.s64 	%rd25, %rd9, %rd24;
	mul.wide.s32 	%rd26, %r74, 4;
	add.s64 	%rd27, %rd8, %rd26;
	add.s64 	%rd28, %rd7, %rd24;
	ld.global.f64 	%fd54, [%rd25];
	add.f64 	%fd55, %fd310, %fd54;
	ld.global.u32 	%r38, [%rd27];
	ld.global.f64 	%fd56, [%rd28];
	mul.wide.s32 	%rd29, %r38, 8;
	add.s64 	%rd30, %rd6, %rd29;
	ld.global.f64 	%fd57, [%rd30];
	div.rn.f64 	%fd58, %fd56, %fd57;
	abs.f64 	%fd59, %fd58;
	setp.equ.f64 	%p5, %fd59, 0d7FF0000000000000;
	add.f64 	%fd60, %fd311, %fd58;
	selp.f64 	%fd61, %fd311, %fd60, %p5;
	ld.global.f64 	%fd62, [%rd25+8];
	add.f64 	%fd63, %fd55, %fd62;
	ld.global.u32 	%r39, [%rd27+4];
	ld.global.f64 	%fd64, [%rd28+8];
	mul.wide.s32 	%rd31, %r39, 8;
	add.s64 	%rd32, %rd6, %rd31;
	ld.global.f64 	%fd65, [%rd32];
	div.rn.f64 	%fd66, %fd64, %fd65;
	abs.f64 	%fd67, %fd66;
	setp.equ.f64 	%p6, %fd67, 0d7FF0000000000000;
	add.f64 	%fd68, %fd61, %fd66;
	selp.f64 	%fd69, %fd61, %fd68, %p6;
	ld.global.f64 	%fd70, [%rd25+16];
	add.f64 	%fd71, %fd63, %fd70;
	ld.global.u32 	%r40, [%rd27+8];
	ld.global.f64 	%fd72, [%rd28+16];
	mul.wide.s32 	%rd33, %r40, 8;
	add.s64 	%rd34, %rd6, %rd33;
	ld.global.f64 	%fd73, [%rd34];
	div.rn.f64 	%fd74, %fd72, %fd73;
	abs.f64 	%fd75, %fd74;
	setp.equ.f64 	%p7, %fd75, 0d7FF0000000000000;
	add.f64 	%fd76, %fd69, %fd74;
	selp.f64 	%fd77, %fd69, %fd76, %p7;
	ld.global.f64 	%fd78, [%rd25+24];
	add.f64 	%fd79, %fd71, %fd78;
	ld.global.u32 	%r41, [%rd27+12];
	ld.global.f64 	%fd80, [%rd28+24];
	mul.wide.s32 	%rd35, %r41, 8;
	add.s64 	%rd36, %rd6, %rd35;
	ld.global.f64 	%fd81, [%rd36];
	div.rn.f64 	%fd82, %fd80, %fd81;
	abs.f64 	%fd83, %fd82;
	setp.equ.f64 	%p8, %fd83, 0d7FF0000000000000;
	add.f64 	%fd84, %fd77, %fd82;
	selp.f64 	%fd85, %fd77, %fd84, %p8;
	ld.global.f64 	%fd86, [%rd25+32];
	add.f64 	%fd87, %fd79, %fd86;
	ld.global.u32 	%r42, [%rd27+16];
	ld.global.f64 	%fd88, [%rd28+32];
	mul.wide.s32 	%rd37, %r42, 8;
	add.s64 	%rd38, %rd6, %rd37;
	ld.global.f64 	%fd89, [%rd38];
	div.rn.f64 	%fd90, %fd88, %fd89;
	abs.f64 	%fd91, %fd90;
	setp.equ.f64 	%p9, %fd91, 0d7FF0000000000000;
	add.f64 	%fd92, %fd85, %fd90;
	selp.f64 	%fd93, %fd85, %fd92, %p9;
	ld.global.f64 	%fd94, [%rd25+40];
	add.f64 	%fd95, %fd87, %fd94;
	ld.global.u32 	%r43, [%rd27+20];
	ld.global.f64 	%fd96, [%rd28+40];
	mul.wide.s32 	%rd39, %r43, 8;
	add.s64 	%rd40, %rd6, %rd39;
	ld.global.f64 	%fd97, [%rd40];
	div.rn.f64 	%fd98, %fd96, %fd97;
	abs.f64 	%fd99, %fd98;
	setp.equ.f64 	%p10, %fd99, 0d7FF0000000000000;
	add.f64 	%fd100, %fd93, %fd98;
	selp.f64 	%fd101, %fd93, %fd100, %p10;
	ld.global.f64 	%fd102, [%rd25+48];
	add.f64 	%fd103, %fd95, %fd102;
	ld.global.u32 	%r44, [%rd27+24];
	ld.global.f64 	%fd104, [%rd28+48];
	mul.wide.s32 	%rd41, %r44, 8;
	add.s64 	%rd42, %rd6, %rd41;
	ld.global.f64 	%fd105, [%rd42];
	div.rn.f64 	%fd106, %fd104, %fd105;
	abs.f64 	%fd107, %fd106;
	setp.equ.f64 	%p11, %fd107, 0d7FF0000000000000;
	add.f64 	%fd108, %fd101, %fd106;
	selp.f64 	%fd109, %fd101, %fd108, %p11;
	ld.global.f64 	%fd110, [%rd25+56];
	add.f64 	%fd310, %fd103, %fd110;
	ld.global.u32 	%r45, [%rd27+28];
	ld.global.f64 	%fd111, [%rd28+56];
	mul.wide.s32 	%rd43, %r45, 8;
	add.s64 	%rd44, %rd6, %rd43;
	ld.global.f64 	%fd112, [%rd44];
	div.rn.f64 	%fd113, %fd111, %fd112;
	abs.f64 	%fd114, %fd113;
	setp.equ.f64 	%p12, %fd114, 0d7FF0000000000000;
	add.f64 	%fd115, %fd109, %fd113;
	selp.f64 	%fd311, %fd109, %fd115, %p12;
	add.s32 	%r74, %r74, 8;
	add.s32 	%r72, %r72, 8;
	setp.ne.s32 	%p13, %r72, 0;
	@%p13 bra 	$L__BB9_5;
$L__BB9_6:
	and.b32  	%r11, %r4, 7;
	setp.eq.s32 	%p14, %r11, 0;
	@%p14 bra 	$L__BB9_14;
	and.b32  	%r12, %r4, 3;
	setp.lt.u32 	%p15, %r11, 4;
	@%p15 bra 	$L__BB9_9;
	mul.wide.s32 	%rd45, %r74, 8;
	add.s64 	%rd46, %rd9, %rd45;
	ld.global.f64 	%fd117, [%rd46];
	add.f64 	%fd118, %fd310, %fd117;
	mul.wide.s32 	%rd47, %r74, 4;
	add.s64 	%rd48, %rd8, %rd47;
	ld.global.u32 	%r46, [%rd48];
	add.s64 	%rd49, %rd7, %rd45;
	ld.global.f64 	%fd119, [%rd49];
	mul.wide.s32 	%rd50, %r46, 8;
	add.s64 	%rd51, %rd6, %rd50;
	ld.global.f64 	%fd120, [%rd51];
	div.rn.f64 	%fd121, %fd119, %fd120;
	abs.f64 	%fd122, %fd121;
	setp.equ.f64 	%p16, %fd122, 0d7FF0000000000000;
	add.f64 	%fd123, %fd311, %fd121;
	selp.f64 	%fd124, %fd311, %fd123, %p16;
	ld.global.f64 	%fd125, [%rd46+8];
	add.f64 	%fd126, %fd118, %fd125;
	ld.global.u32 	%r47, [%rd48+4];
	ld.global.f64 	%fd127, [%rd49+8];
	mul.wide.s32 	%rd52, %r47, 8;
	add.s64 	%rd53, %rd6, %rd52;
	ld.global.f64 	%fd128, [%rd53];
	div.rn.f64 	%fd129, %fd127, %fd128;
	abs.f64 	%fd130, %fd129;
	setp.equ.f64 	%p17, %fd130, 0d7FF0000000000000;
	add.f64 	%fd131, %fd124, %fd129;
	selp.f64 	%fd132, %fd124, %fd131, %p17;
	ld.global.f64 	%fd133, [%rd46+16];
	add.f64 	%fd134, %fd126, %fd133;
	ld.global.u32 	%r48, [%rd48+8];
	ld.global.f64 	%fd135, [%rd49+16];
	mul.wide.s32 	%rd54, %r48, 8;
	add.s64 	%rd55, %rd6, %rd54;
	ld.global.f64 	%fd136, [%rd55];
	div.rn.f64 	%fd137, %fd135, %fd136;
	abs.f64 	%fd138, %fd137;
	setp.equ.f64 	%p18, %fd138, 0d7FF0000000000000;
	add.f64 	%fd139, %fd132, %fd137;
	selp.f64 	%fd140, %fd132, %fd139, %p18;
	ld.global.f64 	%fd141, [%rd46+24];
	add.f64 	%fd310, %fd134, %fd141;
	ld.global.u32 	%r49, [%rd48+12];
	ld.global.f64 	%fd142, [%rd49+24];
	mul.wide.s32 	%rd56, %r49, 8;
	add.s64 	%rd57, %rd6, %rd56;
	ld.global.f64 	%fd143, [%rd57];
	div.rn.f64 	%fd144, %fd142, %fd143;
	abs.f64 	%fd145, %fd144;
	setp.equ.f64 	%p19, %fd145, 0d7FF0000000000000;
	add.f64 	%fd146, %fd140, %fd144;
	selp.f64 	%fd311, %fd140, %fd146, %p19;
	add.s32 	%r74, %r74, 4;
$L__BB9_9:
	setp.eq.s32 	%p20, %r12, 0;
	@%p20 bra 	$L__BB9_14;
	setp.eq.s32 	%p21, %r12, 1;
	@%p21 bra 	$L__BB9_12;
	mul.wide.s32 	%rd58, %r74, 8;
	add.s64 	%rd59, %rd9, %rd58;
	ld.global.f64 	%fd148, [%rd59];
	add.f64 	%fd149, %fd310, %fd148;
	mul.wide.s32 	%rd60, %r74, 4;
	add.s64 	%rd61, %rd8, %rd60;
	ld.global.u32 	%r50, [%rd61];
	add.s64 	%rd62, %rd7, %rd58;
	ld.global.f64 	%fd150, [%rd62];
	mul.wide.s32 	%rd63, %r50, 8;
	add.s64 	%rd64, %rd6, %rd63;
	ld.global.f64 	%fd151, [%rd64];
	div.rn.f64 	%fd152, %fd150, %fd151;
	abs.f64 	%fd153, %fd152;
	setp.equ.f64 	%p22, %fd153, 0d7FF0000000000000;
	add.f64 	%fd154, %fd311, %fd152;
	selp.f64 	%fd155, %fd311, %fd154, %p22;
	ld.global.f64 	%fd156, [%rd59+8];
	add.f64 	%fd310, %fd149, %fd156;
	ld.global.u32 	%r51, [%rd61+4];
	ld.global.f64 	%fd157, [%rd62+8];
	mul.wide.s32 	%rd65, %r51, 8;
	add.s64 	%rd66, %rd6, %rd65;
	ld.global.f64 	%fd158, [%rd66];
	div.rn.f64 	%fd159, %fd157, %fd158;
	abs.f64 	%fd160, %fd159;
	setp.equ.f64 	%p23, %fd160, 0d7FF0000000000000;
	add.f64 	%fd161, %fd155, %fd159;
	selp.f64 	%fd311, %fd155, %fd161, %p23;
	add.s32 	%r74, %r74, 2;
$L__BB9_12:
	and.b32  	%r52, %r4, 1;
	setp.eq.b32 	%p24, %r52, 1;
	not.pred 	%p25, %p24;
	@%p25 bra 	$L__BB9_14;
	mul.wide.s32 	%rd67, %r74, 8;
	add.s64 	%rd68, %rd9, %rd67;
	ld.global.f64 	%fd162, [%rd68];
	add.f64 	%fd310, %fd310, %fd162;
	mul.wide.s32 	%rd69, %r74, 4;
	add.s64 	%rd70, %rd8, %rd69;
	ld.global.u32 	%r53, [%rd70];
	add.s64 	%rd71, %rd7, %rd67;
	ld.global.f64 	%fd163, [%rd71];
	mul.wide.s32 	%rd72, %r53, 8;
	add.s64 	%rd73, %rd6, %rd72;
	ld.global.f64 	%fd164, [%rd73];
	div.rn.f64 	%fd165, %fd163, %fd164;
	abs.f64 	%fd166, %fd165;
	setp.equ.f64 	%p26, %fd166, 0d7FF0000000000000;
	add.f64 	%fd167, %fd311, %fd165;
	selp.f64 	%fd311, %fd311, %fd167, %p26;
$L__BB9_14:
	ld.param.u64 	%rd132, [_Z9mlem_stepP5voxelPiPdS1_S2_S2_S1_S2_S1_S2_S2_i_param_1];
	setp.eq.s64 	%p27, %rd132, 0;
	mov.f64 	%fd326, 0d0000000000000000;
	mov.f64 	%fd327, 0d0000000000000000;
	@%p27 bra 	$L__BB9_27;
	ld.param.u64 	%rd133, [_Z9mlem_stepP5voxelPiPdS1_S2_S2_S1_S2_S1_S2_S2_i_param_1];
	cvta.to.global.u64 	%rd74, %rd133;
	mul.wide.s32 	%rd75, %r1, 4;
	add.s64 	%rd76, %rd74, %rd75;
	ld.global.u32 	%r79, [%rd76];
	ld.global.u32 	%r18, [%rd76+4];
	setp.ge.s32 	%p28, %r79, %r18;
	@%p28 bra 	$L__BB9_27;
	sub.s32 	%r19, %r18, %r79;
	and.b32  	%r20, %r19, 7;
	sub.s32 	%r54, %r79, %r18;
	setp.gt.u32 	%p29, %r54, -8;
	mov.f64 	%fd327, 0d0000000000000000;
	mov.f64 	%fd326, %fd327;
	@%p29 bra 	$L__BB9_19;
	and.b32  	%r55, %r19, -8;
	neg.s32 	%r77, %r55;
	mov.f64 	%fd327, 0d0000000000000000;
$L__BB9_18:
	.pragma "nounroll";
	mul.wide.s32 	%rd77, %r79, 8;
	add.s64 	%rd78, %rd5, %rd77;
	mul.wide.s32 	%rd79, %r79, 4;
	add.s64 	%rd80, %rd4, %rd79;
	add.s64 	%rd81, %rd3, %rd77;
	ld.global.f64 	%fd173, [%rd78];
	add.f64 	%fd174, %fd326, %fd173;
	ld.global.u32 	%r56, [%rd80];
	ld.global.f64 	%fd175, [%rd81];
	mul.wide.s32 	%rd82, %r56, 8;
	add.s64 	%rd83, %rd2, %rd82;
	ld.global.f64 	%fd176, [%rd83];
	div.rn.f64 	%fd177, %fd175, %fd176;
	abs.f64 	%fd178, %fd177;
	setp.equ.f64 	%p30, %fd178, 0d7FF0000000000000;
	add.f64 	%fd179, %fd327, %fd177;
	selp.f64 	%fd180, %fd327, %fd179, %p30;
	ld.global.f64 	%fd181, [%rd78+8];
	add.f64 	%fd182, %fd174, %fd181;
	ld.global.u32 	%r57, [%rd80+4];
	ld.global.f64 	%fd183, [%rd81+8];
	mul.wide.s32 	%rd84, %r57, 8;
	add.s64 	%rd85, %rd2, %rd84;
	ld.global.f64 	%fd184, [%rd85];
	div.rn.f64 	%fd185, %fd183, %fd184;
	abs.f64 	%fd186, %fd185;
	setp.equ.f64 	%p31, %fd186, 0d7FF0000000000000;
	add.f64 	%fd187, %fd180, %fd185;
	selp.f64 	%fd188, %fd180, %fd187, %p31;
	ld.global.f64 	%fd189, [%rd78+16];
	add.f64 	%fd190, %fd182, %fd189;
	ld.global.u32 	%r58, [%rd80+8];
	ld.global.f64 	%fd191, [%rd81+16];
	mul.wide.s32 	%rd86, %r58, 8;
	add.s64 	%rd87, %rd2, %rd86;
	ld.global.f64 	%fd192, [%rd87];
	div.rn.f64 	%fd193, %fd191, %fd192;
	abs.f64 	%fd194, %fd193;
	setp.equ.f64 	%p32, %fd194, 0d7FF0000000000000;
	add.f64 	%fd195, %fd188, %fd193;
	selp.f64 	%fd196, %fd188, %fd195, %p32;
	ld.global.f64 	%fd197, [%rd78+24];
	add.f64 	%fd198, %fd190, %fd197;
	ld.global.u32 	%r59, [%rd80+12];
	ld.global.f64 	%fd199, [%rd81+24];
	mul.wide.s32 	%rd88, %r59, 8;
	add.s64 	%rd89, %rd2, %rd88;
	ld.global.f64 	%fd200, [%rd89];
	div.rn.f64 	%fd201, %fd199, %fd200;
	abs.f64 	%fd202, %fd201;
	setp.equ.f64 	%p33, %fd202, 0d7FF0000000000000;
	add.f64 	%fd203, %fd196, %fd201;
	selp.f64 	%fd204, %fd196, %fd203, %p33;
	ld.global.f64 	%fd205, [%rd78+32];
	add.f64 	%fd206, %fd198, %fd205;
	ld.global.u32 	%r60, [%rd80+16];
	ld.global.f64 	%fd207, [%rd81+32];
	mul.wide.s32 	%rd90, %r60, 8;
	add.s64 	%rd91, %rd2, %rd90;
	ld.global.f64 	%fd208, [%rd91];
	div.rn.f64 	%fd209, %fd207, %fd208;
	abs.f64 	%fd210, %fd209;
	setp.equ.f64 	%p34, %fd210, 0d7FF0000000000000;
	add.f64 	%fd211, %fd204, %fd209;
	selp.f64 	%fd212, %fd204, %fd211, %p34;
	ld.global.f64 	%fd213, [%rd78+40];
	add.f64 	%fd214, %fd206, %fd213;
	ld.global.u32 	%r61, [%rd80+20];
	ld.global.f64 	%fd215, [%rd81+40];
	mul.wide.s32 	%rd92, %r61, 8;
	add.s64 	%rd93, %rd2, %rd92;
	ld.global.f64 	%fd216, [%rd93];
	div.rn.f64 	%fd217, %fd215, %fd216;
	abs.f64 	%fd218, %fd217;
	setp.equ.f64 	%p35, %fd218, 0d7FF0000000000000;
	add.f64 	%fd219, %fd212, %fd217;
	selp.f64 	%fd220, %fd212, %fd219, %p35;
	ld.global.f64 	%fd221, [%rd78+48];
	add.f64 	%fd222, %fd214, %fd221;
	ld.global.u32 	%r62, [%rd80+24];
	ld.global.f64 	%fd223, [%rd81+48];
	mul.wide.s32 	%rd94, %r62, 8;
	add.s64 	%rd95, %rd2, %rd94;
	ld.global.f64 	%fd224, [%rd95];
	div.rn.f64 	%fd225, %fd223, %fd224;
	abs.f64 	%fd226, %fd225;
	setp.equ.f64 	%p36, %fd226, 0d7FF0000000000000;
	add.f64 	%fd227, %fd220, %fd225;
	selp.f64 	%fd228, %fd220, %fd227, %p36;
	ld.global.f64 	%fd229, [%rd78+56];
	add.f64 	%fd326, %fd222, %fd229;
	ld.global.u32 	%r63, [%rd80+28];
	ld.global.f64 	%fd230, [%rd81+56];
	mul.wide.s32 	%rd96, %r63, 8;
	add.s64 	%rd97, %rd2, %rd96;
	ld.global.f64 	%fd231, [%rd97];
	div.rn.f64 	%fd232, %fd230, %fd231;
	abs.f64 	%fd233, %fd232;
	setp.equ.f64 	%p37, %fd233, 0d7FF0000000000000;
	add.f64 	%fd234, %fd228, %fd232;
	selp.f64 	%fd327, %fd228, %fd234, %p37;
	add.s32 	%r79, %r79, 8;
	add.s32 	%r77, %r77, 8;
	setp.ne.s32 	%p38, %r77, 0;
	@%p38 bra 	$L__BB9_18;
$L__BB9_19:
	setp.eq.s32 	%p39, %r20, 0;
	@%p39 bra 	$L__BB9_27;
	and.b32  	%r27, %r19, 3;
	setp.lt.u32 	%p40, %r20, 4;
	@%p40 bra 	$L__BB9_22;
	mul.wide.s32 	%rd98, %r79, 8;
	add.s64 	%rd99, %rd5, %rd98;
	ld.global.f64 	%fd236, [%rd99];
	add.f64 	%fd237, %fd326, %fd236;
	mul.wide.s32 	%rd100, %r79, 4;
	add.s64 	%rd101, %rd4, %rd100;
	ld.global.u32 	%r64, [%rd101];
	add.s64 	%rd102, %rd3, %rd98;
	ld.global.f64 	%fd238, [%rd102];
	mul.wide.s32 	%rd103, %r64, 8;
	add.s64 	%rd104, %rd2, %rd103;
	ld.global.f64 	%fd239, [%rd104];
	div.rn.f64 	%fd240, %fd238, %fd239;
	abs.f64 	%fd241, %fd240;
	setp.equ.f64 	%p41, %fd241, 0d7FF0000000000000;
	add.f64 	%fd242, %fd327, %fd240;
	selp.f64 	%fd243, %fd327, %fd242, %p41;
	ld.global.f64 	%fd244, [%rd99+8];
	add.f64 	%fd245, %fd237, %fd244;
	ld.global.u32 	%r65, [%rd101+4];
	ld.global.f64 	%fd246, [%rd102+8];
	mul.wide.s32 	%rd105, %r65, 8;
	add.s64 	%rd106, %rd2, %rd105;
	ld.global.f64 	%fd247, [%rd106];
	div.rn.f64 	%fd248, %fd246, %fd247;
	abs.f64 	%fd249, %fd248;
	setp.equ.f64 	%p42, %fd249, 0d7FF0000000000000;
	add.f64 	%fd250, %fd243, %fd248;
	selp.f64 	%fd251, %fd243, %fd250, %p42;
	ld.global.f64 	%fd252, [%rd99+16];
	add.f64 	%fd253, %fd245, %fd252;
	ld.global.u32 	%r66, [%rd101+8];
	ld.global.f64 	%fd254, [%rd102+16];
	mul.wide.s32 	%rd107, %r66, 8;
	add.s64 	%rd108, %rd2, %rd107;
	ld.global.f64 	%fd255, [%rd108];
	div.rn.f64 	%fd256, %fd254, %fd255;
	abs.f64 	%fd257, %fd256;
	setp.equ.f64 	%p43, %fd257, 0d7FF0000000000000;
	add.f64 	%fd258, %fd251, %fd256;
	selp.f64 	%fd259, %fd251, %fd258, %p43;
	ld.global.f64 	%fd260, [%rd99+24];
	add.f64 	%fd326, %fd253, %fd260;
	ld.global.u32 	%r67, [%rd101+12];
	ld.global.f64 	%fd261, [%rd102+24];
	mul.wide.s32 	%rd109, %r67, 8;
	add.s64 	%rd110, %rd2, %rd109;
	ld.global.f64 	%fd262, [%rd110];
	div.rn.f64 	%fd263, %fd261, %fd262;
	abs.f64 	%fd264, %fd263;
	setp.equ.f64 	%p44, %fd264, 0d7FF0000000000000;
	add.f64 	%fd265, %fd259, %fd263;
	selp.f64 	%fd327, %fd259, %fd265, %p44;
	add.s32 	%r79, %r79, 4;
$L__BB9_22:
	setp.eq.s32 	%p45, %r27, 0;
	@%p45 bra 	$L__BB9_27;
	setp.eq.s32 	%p46, %r27, 1;
	@%p46 bra 	$L__BB9_25;
	mul.wide.s32 	%rd111, %r79, 8;
	add.s64 	%rd112, %rd5, %rd111;
	ld.global.f64 	%fd267, [%rd112];
	add.f64 	%fd268, %fd326, %fd267;
	mul.wide.s32 	%rd113, %r79, 4;
	add.s64 	%rd114, %rd4, %rd113;
	ld.global.u32 	%r68, [%rd114];
	add.s64 	%rd115, %rd3, %rd111;
	ld.global.f64 	%fd269, [%rd115];
	mul.wide.s32 	%rd116, %r68, 8;
	add.s64 	%rd117, %rd2, %rd116;
	ld.global.f64 	%fd270, [%rd117];
	div.rn.f64 	%fd271, %fd269, %fd270;
	abs.f64 	%fd272, %fd271;
	setp.equ.f64 	%p47, %fd272, 0d7FF0000000000000;
	add.f64 	%fd273, %fd327, %fd271;
	selp.f64 	%fd274, %fd327, %fd273, %p47;
	ld.global.f64 	%fd275, [%rd112+8];
	add.f64 	%fd326, %fd268, %fd275;
	ld.global.u32 	%r69, [%rd114+4];
	ld.global.f64 	%fd276, [%rd115+8];
	mul.wide.s32 	%rd118, %r69, 8;
	add.s64 	%rd119, %rd2, %rd118;
	ld.global.f64 	%fd277, [%rd119];
	div.rn.f64 	%fd278, %fd276, %fd277;
	abs.f64 	%fd279, %fd278;
	setp.equ.f64 	%p48, %fd279, 0d7FF0000000000000;
	add.f64 	%fd280, %fd274, %fd278;
	selp.f64 	%fd327, %fd274, %fd280, %p48;
	add.s32 	%r79, %r79, 2;
$L__BB9_25:
	and.b32  	%r70, %r19, 1;
	setp.eq.b32 	%p49, %r70, 1;
	not.pred 	%p50, %p49;
	@%p50 bra 	$L__BB9_27;
	mul.wide.s32 	%rd120, %r79, 8;
	add.s64 	%rd121, %rd5, %rd120;
	ld.global.f64 	%fd281, [%rd121];
	add.f64 	%fd326, %fd326, %fd281;
	mul.wide.s32 	%rd122, %r79, 4;
	add.s64 	%rd123, %rd4, %rd122;
	ld.global.u32 	%r71, [%rd123];
	add.s64 	%rd124, %rd3, %rd120;
	ld.global.f64 	%fd282, [%rd124];
	mul.wide.s32 	%rd125, %r71, 8;
	add.s64 	%rd126, %rd2, %rd125;
	ld.global.f64 	%fd283, [%rd126];
	div.rn.f64 	%fd284, %fd282, %fd283;
	abs.f64 	%fd285, %fd284;
	setp.equ.f64 	%p51, %fd285, 0d7FF0000000000000;
	add.f64 	%fd286, %fd327, %fd284;
	selp.f64 	%fd327, %fd327, %fd286, %p51;
$L__BB9_27:
	setp.leu.f64 	%p52, %fd310, 0d0000000000000000;
	setp.leu.f64 	%p53, %fd311, 0d0000000000000000;
	or.pred  	%p54, %p52, %p53;
	@%p54 bra 	$L__BB9_29;
	mul.wide.s32 	%rd130, %r1, 24;
	add.s64 	%rd131, %rd1, %rd130;
	ld.global.f64 	%fd287, [%rd131+16];
	add.f64 	%fd288, %fd310, %fd326;
	div.rn.f64 	%fd289, %fd287, %fd288;
	add.f64 	%fd290, %fd311, %fd327;
	mul.f64 	%fd291, %fd290, %fd289;
	st.global.f64 	[%rd131+16], %fd291;
	bra.uni 	$L__BB9_30;
$L__BB9_29:
	mul.wide.s32 	%rd127, %r1, 24;
	add.s64 	%rd128, %rd1, %rd127;
	mov.b64 	%rd129, 0;
	st.global.u64 	[%rd128+16], %rd129;
$L__BB9_30:
	ret;

}


// ===== COMPILED SASS (sm_100) =====

	.target	sm_100

	.elftype	@"ET_EXEC"


//--------------------- .note.nv.tkinfo           --------------------------
	.section	.note.nv.tkinfo,"",@"SHT_NOTE"
	.sectionflags	@"SHF_NOTE_NV_TKINFO"
	.tkinfo
        /*0018*/ 	.word	0x00000002
        /*0030*/ 	.string	""
        /*0030*/ 	.string	"ptxas"
        /*0030*/ 	.string	"Cuda compilation tools, release 13.0, V13.0.88"
        /*0030*/ 	.string	"Build cuda_13.0.r13.0/compiler.36424714_0"
        /*0030*/ 	.string	"-arch sm_100 -m 64 "



//--------------------- .note.nv.cuinfo           --------------------------
	.section	.note.nv.cuinfo,"",@"SHT_NOTE"
	.sectionflags	@"SHF_NOTE_NV_CUINFO"
        /*0018*/ 	.short	0x0002
        /*001a*/ 	.short	0x0064
        /*001c*/ 	.short	0x0082
	.zero		2


//--------------------- .nv.info                  --------------------------
	.section	.nv.info,"",@"SHT_CUDA_INFO"
	.align	4


	//----- nvinfo : EIATTR_REGCOUNT
	.align		4
        /*0000*/ 	.byte	0x04, 0x2f
        /*0002*/ 	.short	(.L_1 - .L_0)
	.align		4
.L_0:
        /*0004*/ 	.word	index@(_Z13create_voxelsP5voxelPiPdS2_S2_S2_S2_dddPbS1_S1_)
        /*0008*/ 	.word	0x00000028


	//----- nvinfo : EIATTR_FRAME_SIZE
	.align		4
.L_1:
        /*000c*/ 	.byte	0x04, 0x11
        /*000e*/ 	.short	(.L_3 - .L_2)
	.align		4
.L_2:
        /*0010*/ 	.word	index@($__internal_9_$__cuda_sm3x_div_rn_noftz_f32_slowpath)
        /*0014*/ 	.word	0x00000000


	//----- nvinfo : EIATTR_FRAME_SIZE
	.align		4
.L_3:
        /*0018*/ 	.byte	0x04, 0x11
        /*001a*/ 	.short	(.L_5 - .L_4)
	.align		4
.L_4:
        /*001c*/ 	.word	index@($__internal_8_$__cuda_sm20_sqrt_rn_f32_slowpath)
        /*0020*/ 	.word	0x00000000


	//----- nvinfo : EIATTR_FRAME_SIZE
	.align		4
.L_5:
        /*0024*/ 	.byte	0x04, 0x11
        /*0026*/ 	.short	(.L_7 - .L_6)
	.align		4
.L_6:
        /*0028*/ 	.word	index@($__internal_7_$__cuda_sm20_div_rn_f64_full)
        /*002c*/ 	.word	0x00000000


	//----- nvinfo : EIATTR_FRAME_SIZE
	.align		4
.L_7:
        /*0030*/ 	.byte	0x04, 0x11
        /*0032*/ 	.short	(.L_9 - .L_8)
	.align		4
.L_8:
        /*0034*/ 	.word	index@(_Z13create_voxelsP5voxelPiPdS2_S2_S2_S2_dddPbS1_S1_)
        /*0038*/ 	.word	0x00000000


	//----- nvinfo : EIATTR_REGCOUNT
	.align		4
.L_9:
        /*003c*/ 	.byte	0x04, 0x2f
        /*003e*/ 	.short	(.L_11 - .L_10)
	.align		4
.L_10:
        /*0040*/ 	.word	index@(_Z14compact_voxelsP5voxelS0_PiS1_S1_PbS1_S1_)
        /*0044*/ 	.word	0x00000020


	//----- nvinfo : EIATTR_FRAME_SIZE
	.align		4
.L_11:
        /*0048*/ 	.byte	0x04, 0x11
        /*004a*/ 	.short	(.L_13 - .L_12)
	.align		4
.L_12:
        /*004c*/ 	.word	index@($__internal_6_$__cuda_sm3x_div_rn_noftz_f32_slowpath)
        /*0050*/ 	.word	0x00000000


	//----- nvinfo : EIATTR_FRAME_SIZE
	.align		4
.L_13:
        /*0054*/ 	.byte	0x04, 0x11
        /*0056*/ 	.short	(.L_15 - .L_14)
	.align		4
.L_14:
        /*0058*/ 	.word	index@(_Z14compact_voxelsP5voxelS0_PiS1_S1_PbS1_S1_)
        /*005c*/ 	.word	0x00000000


	//----- nvinfo : EIATTR_REGCOUNT
	.align		4
.L_15:
        /*0060*/ 	.byte	0x04, 0x2f
        /*0062*/ 	.short	(.L_17 - .L_16)
	.align		4
.L_16:
        /*0064*/ 	.word	index@(_Z21create_anode_responsePdiPiS_S0_)
        /*0068*/ 	.word	0x00000020


	//----- nvinfo : EIATTR_FRAME_SIZE
	.align		4
.L_17:
        /*006c*/ 	.byte	0x04, 0x11
        /*006e*/ 	.short	(.L_19 - .L_18)
	.align		4
.L_18:
        /*0070*/ 	.word	index@($__internal_5_$__cuda_sm3x_div_rn_noftz_f32_slowpath)
        /*0074*/ 	.word	0x00000000


	//----- nvinfo : EIATTR_FRAME_SIZE
	.align		4
.L_19:
        /*0078*/ 	.byte	0x04, 0x11
        /*007a*/ 	.short	(.L_21 - .L_20)
	.align		4
.L_20:
        /*007c*/ 	.word	index@(_Z21create_anode_responsePdiPiS_S0_)
        /*0080*/ 	.word	0x00000000


	//----- nvinfo : EIATTR_REGCOUNT
	.align		4
.L_21:
        /*0084*/ 	.byte	0x04, 0x2f
        /*0086*/ 	.short	(.L_23 - .L_22)
	.align		4
.L_22:
        /*0088*/ 	.word	index@(_Z22compute_active_sensorsPdPbPiS1_S1_S1_S0_S1_S1_iiiP5voxeldS_S_diddP10correction)
        /*008c*/ 	.word	0x00000026


	//----- nvinfo : EIATTR_FRAME_SIZE
	.align		4
.L_23:
        /*0090*/ 	.byte	0x04, 0x11
        /*0092*/ 	.short	(.L_25 - .L_24)
	.align		4
.L_24:
        /*0094*/ 	.word	index@($__internal_4_$__cuda_sm20_div_rn_f64_full)
        /*0098*/ 	.word	0x00000000


	//----- nvinfo : EIATTR_FRAME_SIZE
	.align		4
.L_25:
        /*009c*/ 	.byte	0x04, 0x11
        /*009e*/ 	.short	(.L_27 - .L_26)
	.align		4
.L_26:
        /*00a0*/ 	.word	index@(_Z22compute_active_sensorsPdPbPiS1_S1_S1_S0_S1_S1_iiiP5voxeldS_S_diddP10correction)
        /*00a4*/ 	.word	0x00000000


	//----- nvinfo : EIATTR_REGCOUNT
	.align		4
.L_27:
        /*00a8*/ 	.byte	0x04, 0x2f
        /*00aa*/ 	.short	(.L_29 - .L_28)
	.align		4
.L_28:
        /*00ac*/ 	.word	index@(_Z18sensor_voxel_probsPdPiS0_iiS_S_P5voxelS0_S0_dS_S_S_S_dddddiP10correction)
        /*00b0*/ 	.word	0x0000002c


	//----- nvinfo : EIATTR_FRAME_SIZE
	.align		4
.L_29:
        /*00b4*/ 	.byte	0x04, 0x11
        /*00b6*/ 	.short	(.L_31 - .L_30)
	.align		4
.L_30:
        /*00b8*/ 	.word	index@($__internal_3_$__cuda_sm20_div_rn_f64_full)
        /*00bc*/ 	.word	0x00000000


	//----- nvinfo : EIATTR_FRAME_SIZE
	.align		4
.L_31:
        /*00c0*/ 	.byte	0x04, 0x11
        /*00c2*/ 	.short	(.L_33 - .L_32)
	.align		4
.L_32:
        /*00c4*/ 	.word	index@(_Z18sensor_voxel_probsPdPiS0_iiS_S_P5voxelS0_S0_dS_S_S_S_dddddiP10correction)
        /*00c8*/ 	.word	0x00000000


	//----- nvinfo : EIATTR_REGCOUNT
	.align		4
.L_33:
        /*00cc*/ 	.byte	0x04, 0x2f
        /*00ce*/ 	.short	(.L_35 - .L_34)
	.align		4
.L_34:
        /*00d0*/ 	.word	index@(_Z14compact_slicesPiS_S_i)
        /*00d4*/ 	.word	0x0000000c


	//----- nvinfo : EIATTR_FRAME_SIZE
	.align		4
.L_35:
        /*00d8*/ 	.byte	0x04, 0x11
        /*00da*/ 	.short	(.L_37 - .L_36)
	.align		4
.L_36:
        /*00dc*/ 	.word	index@(_Z14compact_slicesPiS_S_i)
        /*00e0*/ 	.word	0x00000000


	//----- nvinfo : EIATTR_REGCOUNT
	.align		4
.L_37:
        /*00e4*/ 	.byte	0x04, 0x2f
        /*00e6*/ 	.short	(.L_39 - .L_38)
	.align		4
.L_38:
        /*00e8*/ 	.word	index@(_Z13compact_probsPdS_S_PiS0_S0_S0_PbiiiS_)
        /*00ec*/ 	.word	0x00000020


	//----- nvinfo : EIATTR_FRAME_SIZE
	.align		4
.L_39:
        /*00f0*/ 	.byte	0x04, 0x11
        /*00f2*/ 	.short	(.L_41 - .L_40)
	.align		4
.L_40:
        /*00f4*/ 	.word	index@($__internal_2_$__cuda_sm3x_div_rn_noftz_f32_slowpath)
        /*00f8*/ 	.word	0x00000000


	//----- nvinfo : EIATTR_FRAME_SIZE
	.align		4
.L_41:
        /*00fc*/ 	.byte	0x04, 0x11
        /*00fe*/ 	.short	(.L_43 - .L_42)
	.align		4
.L_42:
        /*0100*/ 	.word	index@(_Z13compact_probsPdS_S_PiS0_S0_S0_PbiiiS_)
        /*0104*/ 	.word	0x00000000


	//----- nvinfo : EIATTR_REGCOUNT
	.align		4
.L_43:
        /*0108*/ 	.byte	0x04, 0x2f
        /*010a*/ 	.short	(.L_45 - .L_44)
	.align		4
.L_44:
        /*010c*/ 	.word	index@(_Z20compact_sensor_startPiS_S_S_Pbi)
        /*0110*/ 	.word	0x0000001e


	//----- nvinfo : EIATTR_FRAME_SIZE
	.align		4
.L_45:
        /*0114*/ 	.byte	0x04, 0x11
        /*0116*/ 	.short	(.L_47 - .L_46)
	.align		4
.L_46:
        /*0118*/ 	.word	index@($__internal_1_$__cuda_sm3x_div_rn_noftz_f32_slowpath)
        /*011c*/ 	.word	0x00000000


	//----- nvinfo : EIATTR_FRAME_SIZE
	.align		4
.L_47:
        /*0120*/ 	.byte	0x04, 0x11
        /*0122*/ 	.short	(.L_49 - .L_48)
	.align		4
.L_48:
        /*0124*/ 	.word	index@(_Z20compact_sensor_startPiS_S_S_Pbi)
        /*0128*/ 	.word	0x00000000


	//----- nvinfo : EIATTR_REGCOUNT
	.align		4
.L_49:
        /*012c*/ 	.byte	0x04, 0x2f
        /*012e*/ 	.short	(.L_51 - .L_50)
	.align		4
.L_50:
        /*0130*/ 	.word	index@(_Z13forward_denomPdPiS0_S_S0_P5voxeli)
        /*0134*/ 	.word	0x00000020


	//----- nvinfo : EIATTR_FRAME_SIZE
	.align		4
.L_51:
        /*0138*/ 	.byte	0x04, 0x11
        /*013a*/ 	.short	(.L_53 - .L_52)
	.align		4
.L_52:
        /*013c*/ 	.word	index@(_Z13forward_denomPdPiS0_S_S0_P5voxeli)
        /*0140*/ 	.word	0x00000000


	//----- nvinfo : EIATTR_REGCOUNT
	.align		4
.L_53:
        /*0144*/ 	.byte	0x04, 0x2f
        /*0146*/ 	.short	(.L_55 - .L_54)
	.align		4
.L_54:
        /*0148*/ 	.word	index@(_Z9mlem_stepP5voxelPiPdS1_S2_S2_S1_S2_S1_S2_S2_i)
        /*014c*/ 	.word	0x0000002e


	//----- nvinfo : EIATTR_FRAME_SIZE
	.align		4
.L_55:
        /*0150*/ 	.byte	0x04, 0x11
        /*0152*/ 	.short	(.L_57 - .L_56)
	.align		4
.L_56:
        /*0154*/ 	.word	index@($__internal_0_$__cuda_sm20_div_rn_f64_full)
        /*0158*/ 	.word	0x00000000


	//----- nvinfo : EIATTR_FRAME_SIZE
	.align		4
.L_57:
        /*015c*/ 	.byte	0x04, 0x11
        /*015e*/ 	.short	(.L_59 - .L_58)
	.align		4
.L_58:
        /*0160*/ 	.word	index@(_Z9mlem_stepP5voxelPiPdS1_S2_S2_S1_S2_S1_S2_S2_i)
        /*0164*/ 	.word	0x00000000


	//----- nvinfo : EIATTR_MIN_STACK_SIZE
	.align		4
.L_59:
        /*0168*/ 	.byte	0x04, 0x12
        /*016a*/ 	.short	(.L_61 - .L_60)
	.align		4
.L_60:
        /*016c*/ 	.word	index@(_Z9mlem_stepP5voxelPiPdS1_S2_S2_S1_S2_S1_S2_S2_i)
        /*0170*/ 	.word	0x00000000


	//----- nvinfo : EIATTR_MIN_STACK_SIZE
	.align		4
.L_61:
        /*0174*/ 	.byte	0x04, 0x12
        /*0176*/ 	.short	(.L_63 - .L_62)
	.align		4
.L_62:
        /*0178*/ 	.word	index@(_Z13forward_denomPdPiS0_S_S0_P5voxeli)
        /*017c*/ 	.word	0x00000000


	//----- nvinfo : EIATTR_MIN_STACK_SIZE
	.align		4
.L_63:
        /*0180*/ 	.byte	0x04, 0x12
        /*0182*/ 	.short	(.L_65 - .L_64)
	.align		4
.L_64:
        /*0184*/ 	.word	index@(_Z20compact_sensor_startPiS_S_S_Pbi)
        /*0188*/ 	.word	0x00000000


	//----- nvinfo : EIATTR_MIN_STACK_SIZE
	.align		4
.L_65:
        /*018c*/ 	.byte	0x04, 0x12
        /*018e*/ 	.short	(.L_67 - .L_66)
	.align		4
.L_66:
        /*0190*/ 	.word	index@(_Z13compact_probsPdS_S_PiS0_S0_S0_PbiiiS_)
        /*0194*/ 	.word	0x00000000


	//----- nvinfo : EIATTR_MIN_STACK_SIZE
	.align		4
.L_67:
        /*0198*/ 	.byte	0x04, 0x12
        /*019a*/ 	.short	(.L_69 - .L_68)
	.align		4
.L_68:
        /*019c*/ 	.word	index@(_Z14compact_slicesPiS_S_i)
        /*01a0*/ 	.word	0x00000000


	//----- nvinfo : EIATTR_MIN_STACK_SIZE
	.align		4
.L_69:
        /*01a4*/ 	.byte	0x04, 0x12
        /*01a6*/ 	.short	(.L_71 - .L_70)
	.align		4
.L_70:
        /*01a8*/ 	.word	index@(_Z18sensor_voxel_probsPdPiS0_iiS_S_P5voxelS0_S0_dS_S_S_S_dddddiP10correction)
        /*01ac*/ 	.word	0x00000000


	//----- nvinfo : EIATTR_MIN_STACK_SIZE
	.align		4
.L_71:
        /*01b0*/ 	.byte	0x04, 0x12
        /*01b2*/ 	.short	(.L_73 - .L_72)
	.align		4
.L_72:
        /*01b4*/ 	.word	index@(_Z22compute_active_sensorsPdPbPiS1_S1_S1_S0_S1_S1_iiiP5voxeldS_S_diddP10correction)
        /*01b8*/ 	.word	0x00000000


	//----- nvinfo : EIATTR_MIN_STACK_SIZE
	.align		4
.L_73:
        /*01bc*/ 	.byte	0x04, 0x12
        /*01be*/ 	.short	(.L_75 - .L_74)
	.align		4
.L_74:
        /*01c0*/ 	.word	index@(_Z21create_anode_responsePdiPiS_S0_)
        /*01c4*/ 	.word	0x00000000


	//----- nvinfo : EIATTR_MIN_STACK_SIZE
	.align		4
.L_75:
        /*01c8*/ 	.byte	0x04, 0x12
        /*01ca*/ 	.short	(.L_77 - .L_76)
	.align		4
.L_76:
        /*01cc*/ 	.word	index@(_Z14compact_voxelsP5voxelS0_PiS1_S1_PbS1_S1_)
        /*01d0*/ 	.word	0x00000000


	//----- nvinfo : EIATTR_MIN_STACK_SIZE
	.align		4
.L_77:
        /*01d4*/ 	.byte	0x04, 0x12
        /*01d6*/ 	.short	(.L_79 - .L_78)
	.align		4
.L_78:
        /*01d8*/ 	.word	index@(_Z13create_voxelsP5voxelPiPdS2_S2_S2_S2_dddPbS1_S1_)
        /*01dc*/ 	.word	0x00000000
.L_79:


//--------------------- .nv.compat                --------------------------
	.section	.nv.compat,"",@"SHT_CUDA_COMPAT_INFO"
	.align	4
        /*0000*/ 	.byte	0x02, 0x09, 0x00, 0x00, 0x02, 0x02, 0x01, 0x00, 0x02, 0x05, 0x05, 0x00, 0x03, 0x07, 0x01, 0x01
        /*0010*/ 	.byte	0x02, 0x03, 0x00, 0x00, 0x02, 0x06, 0x01, 0x00, 0x04, 0x0b, 0x08, 0x00, 0x01, 0x00, 0x00, 0x00
        /*0020*/ 	.byte	0x00, 0x00, 0x00, 0x00


//--------------------- .nv.info._Z9mlem_stepP5voxelPiPdS1_S2_S2_S1_S2_S1_S2_S2_i --------------------------
	.section	.nv.info._Z9mlem_stepP5voxelPiPdS1_S2_S2_S1_S2_S1_S2_S2_i,"",@"SHT_CUDA_INFO"
	.sectionflags	@""
	.align	4


	//----- nvinfo : EIATTR_CUDA_API_VERSION
	.align		4
        /*0000*/ 	.byte	0x04, 0x37
        /*0002*/ 	.short	(.L_81 - .L_80)
.L_80:
        /*0004*/ 	.word	0x00000082


	//----- nvinfo : EIATTR_KPARAM_INFO
	.align		4
.L_81:
        /*0008*/ 	.byte	0x04, 0x17
        /*000a*/ 	.short	(.L_83 - .L_82)
.L_82:
        /*000c*/ 	.word	0x00000000
        /*0010*/ 	.short	0x000b
        /*0012*/ 	.short	0x0058
        /*0014*/ 	.byte	0x00, 0xf0, 0x11, 0x00


	//----- nvinfo : EIATTR_KPARAM_INFO
	.align		4
.L_83:
        /*0018*/ 	.byte	0x04, 0x17
        /*001a*/ 	.short	(.L_85 - .L_84)
.L_84:
        /*001c*/ 	.word	0x00000000
        /*0020*/ 	.short	0x000a
        /*0022*/ 	.short	0x0050
        /*0024*/ 	.byte	0x00, 0xf5, 0x21, 0x00


	//----- nvinfo : EIATTR_KPARAM_INFO
	.align		4
.L_85:
        /*0028*/ 	.byte	0x04, 0x17
        /*002a*/ 	.short	(.L_87 - .L_86)
.L_86:
        /*002c*/ 	.word	0x00000000
        /*0030*/ 	.short	0x0009
        /*0032*/ 	.short	0x0048
        /*0034*/ 	.byte	0x00, 0xf5, 0x21, 0x00


	//----- nvinfo : EIATTR_KPARAM_INFO
	.align		4
.L_87:
        /*0038*/ 	.byte	0x04, 0x17
        /*003a*/ 	.short	(.L_89 - .L_88)
.L_88:
        /*003c*/ 	.word	0x00000000
        /*0040*/ 	.short	0x0008
        /*0042*/ 	.short	0x0040
        /*0044*/ 	.byte	0x00, 0xf5, 0x21, 0x00


	//----- nvinfo : EIATTR_KPARAM_INFO
	.align		4
.L_89:
        /*0048*/ 	.byte	0x04, 0x17
        /*004a*/ 	.short	(.L_91 - .L_90)
.L_90:
        /*004c*/ 	.word	0x00000000
        /*0050*/ 	.short	0x0007
        /*0052*/ 	.short	0x0038
        /*0054*/ 	.byte	0x00, 0xf5, 0x21, 0x00


	//----- nvinfo : EIATTR_KPARAM_INFO
	.align		4
.L_91:
        /*0058*/ 	.byte	0x04, 0x17
        /*005a*/ 	.short	(.L_93 - .L_92)
.L_92:
        /*005c*/ 	.word	0x00000000
        /*0060*/ 	.short	0x0006
        /*0062*/ 	.short	0x0030
        /*0064*/ 	.byte	0x00, 0xf5, 0x21, 0x00


	//----- nvinfo : EIATTR_KPARAM_INFO
	.align		4
.L_93:
        /*0068*/ 	.byte	0x04, 0x17
        /*006a*/ 	.short	(.L_95 - .L_94)
.L_94:
        /*006c*/ 	.word	0x00000000
        /*0070*/ 	.short	0x0005
        /*0072*/ 	.short	0x0028
        /*0074*/ 	.byte	0x00, 0xf5, 0x21, 0x00


	//----- nvinfo : EIATTR_KPARAM_INFO
	.align		4
.L_95:
        /*0078*/ 	.byte	0x04, 0x17
        /*007a*/ 	.short	(.L_97 - .L_96)
.L_96:
        /*007c*/ 	.word	0x00000000
        /*0080*/ 	.short	0x0004
        /*0082*/ 	.short	0x0020
        /*0084*/ 	.byte	0x00, 0xf5, 0x21, 0x00


	//----- nvinfo : EIATTR_KPARAM_INFO
	.align		4
.L_97:
        /*0088*/ 	.byte	0x04, 0x17
        /*008a*/ 	.short	(.L_99 - .L_98)
.L_98:
        /*008c*/ 	.word	0x00000000
        /*0090*/ 	.short	0x0003
        /*0092*/ 	.short	0x0018
        /*0094*/ 	.byte	0x00, 0xf5, 0x21, 0x00


	//----- nvinfo : EIATTR_KPARAM_INFO
	.align		4
.L_99:
        /*0098*/ 	.byte	0x04, 0x17
        /*009a*/ 	.short	(.L_101 - .L_100)
.L_100:
        /*009c*/ 	.word	0x00000000
        /*00a0*/ 	.short	0x0002
        /*00a2*/ 	.short	0x0010
        /*00a4*/ 	.byte	0x00, 0xf5, 0x21, 0x00


	//----- nvinfo : EIATTR_KPARAM_INFO
	.align		4
.L_101:
        /*00a8*/ 	.byte	0x04, 0x17
        /*00aa*/ 	.short	(.L_103 - .L_102)
.L_102:
        /*00ac*/ 	.word	0x00000000
        /*00b0*/ 	.short	0x0001
        /*00b2*/ 	.short	0x0008
        /*00b4*/ 	.byte	0x00, 0xf5, 0x21, 0x00


	//----- nvinfo : EIATTR_KPARAM_INFO
	.align		4
.L_103:
        /*00b8*/ 	.byte	0x04, 0x17
        /*00ba*/ 	.short	(.L_105 - .L_104)
.L_104:
        /*00bc*/ 	.word	0x00000000
        /*00c0*/ 	.short	0x0000
        /*00c2*/ 	.short	0x0000
        /*00c4*/ 	.byte	0x00, 0xf5, 0x21, 0x00


	//----- nvinfo : EIATTR_SPARSE_MMA_MASK
	.align		4
.L_105:
        /*00c8*/ 	.byte	0x03, 0x50
        /*00ca*/ 	.short	0x0000


	//----- nvinfo : EIATTR_MAXREG_COUNT
	.align		4
        /*00cc*/ 	.byte	0x03, 0x1b
        /*00ce*/ 	.short	0x00ff


	//----- nvinfo : EIATTR_MERCURY_ISA_VERSION
	.align		4
        /*00d0*/ 	.byte	0x03, 0x5f
        /*00d2*/ 	.short	0x0101


	//----- nvinfo : EIATTR_VRC_CTA_INIT_COUNT
	.align		4
        /*00d4*/ 	.byte	0x02, 0x4a
	.zero		1
	.zero		1


	//----- nvinfo : EIATTR_EXIT_INSTR_OFFSETS
	.align		4
        /*00d8*/ 	.byte	0x04, 0x1c
        /*00da*/ 	.short	(.L_107 - .L_106)


	//   ....[0]....
.L_106:
        /*00dc*/ 	.word	0x00000070


	//   ....[1]....
        /*00e0*/ 	.word	0x000046a0


	//   ....[2]....
        /*00e4*/ 	.word	0x000046e0


	//----- nvinfo : EIATTR_CRS_STACK_SIZE
	.align		4
.L_107:
        /*00e8*/ 	.byte	0x04, 0x1e
        /*00ea*/ 	.short	(.L_109 - .L_108)
.L_108:
        /*00ec*/ 	.word	0x00000000


	//----- nvinfo : EIATTR_CBANK_PARAM_SIZE
	.align		4
.L_109:
        /*00f0*/ 	.byte	0x03, 0x19
        /*00f2*/ 	.short	0x005c


	//----- nvinfo : EIATTR_PARAM_CBANK
	.align		4
        /*00f4*/ 	.byte	0x04, 0x0a
        /*00f6*/ 	.short	(.L_111 - .L_110)
	.align		4
.L_110:
        /*00f8*/ 	.word	index@(.nv.constant0._Z9mlem_stepP5voxelPiPdS1_S2_S2_S1_S2_S1_S2_S2_i)
        /*00fc*/ 	.short	0x0380
        /*00fe*/ 	.short	0x005c


	//----- nvinfo : EIATTR_SW_WAR
	.align		4
.L_111:
        /*0100*/ 	.byte	0x04, 0x36
        /*0102*/ 	.short	(.L_113 - .L_112)
.L_112:
        /*0104*/ 	.word	0x00000008
.L_113:


//--------------------- .nv.info._Z13forward_denomPdPiS0_S_S0_P5voxeli --------------------------
	.section	.nv.info._Z13forward_denomPdPiS0_S_S0_P5voxeli,"",@"SHT_CUDA_INFO"
	.sectionflags	@""
	.align	4


	//----- nvinfo : EIATTR_CUDA_API_VERSION
	.align		4
        /*0000*/ 	.byte	0x04, 0x37
        /*0002*/ 	.short	(.L_115 - .L_114)
.L_114:
        /*0004*/ 	.word	0x00000082


	//----- nvinfo : EIATTR_KPARAM_INFO
	.align		4
.L_115:
        /*0008*/ 	.byte	0x04, 0x17
        /*000a*/ 	.short	(.L_117 - .L_116)
.L_116:
        /*000c*/ 	.word	0x00000000
        /*0010*/ 	.short	0x0006
        /*0012*/ 	.short	0x0030
        /*0014*/ 	.byte	0x00, 0xf0, 0x11, 0x00


	//----- nvinfo : EIATTR_KPARAM_INFO
	.align		4
.L_117:
        /*0018*/ 	.byte	0x04, 0x17
        /*001a*/ 	.short	(.L_119 - .L_118)
.L_118:
        /*001c*/ 	.word	0x00000000
        /*0020*/ 	.short	0x0005
        /*0022*/ 	.short	0x0028
        /*0024*/ 	.byte	0x00, 0xf5, 0x21, 0x00


	//----- nvinfo : EIATTR_KPARAM_INFO
	.align		4
.L_119:
        /*0028*/ 	.byte	0x04, 0x17
        /*002a*/ 	.short	(.L_121 - .L_120)
.L_120:
        /*002c*/ 	.word	0x00000000
        /*0030*/ 	.short	0x0004
        /*0032*/ 	.short	0x0020
        /*0034*/ 	.byte	0x00, 0xf5, 0x21, 0x00


	//----- nvinfo : EIATTR_KPARAM_INFO
	.align		4
.L_121:
        /*0038*/ 	.byte	0x04, 0x17
        /*003a*/ 	.short	(.L_123 - .L_122)
.L_122:
        /*003c*/ 	.word	0x00000000
        /*0040*/ 	.short	0x0003
        /*0042*/ 	.short	0x0018
        /*0044*/ 	.byte	0x00, 0xf5, 0x21, 0x00


	//----- nvinfo : EIATTR_KPARAM_INFO
	.align		4
.L_123:
        /*0048*/ 	.byte	0x04, 0x17
        /*004a*/ 	.short	(.L_125 - .L_124)
.L_124:
        /*004c*/ 	.word	0x00000000
        /*0050*/ 	.short	0x0002
        /*0052*/ 	.short	0x0010
        /*0054*/ 	.byte	0x00, 0xf5, 0x21, 0x00


	//----- nvinfo : EIATTR_KPARAM_INFO
	.align		4
.L_125:
        /*0058*/ 	.byte	0x04, 0x17
        /*005a*/ 	.short	(.L_127 - .L_126)
.L_126:
        /*005c*/ 	.word	0x00000000
        /*0060*/ 	.short	0x0001
        /*0062*/ 	.short	0x0008
        /*0064*/ 	.byte	0x00, 0xf5, 0x21, 0x00


	//----- nvinfo : EIATTR_KPARAM_INFO
	.align		4
.L_127:
        /*0068*/ 	.byte	0x04, 0x17
        /*006a*/ 	.short	(.L_129 - .L_128)
.L_128:
        /*006c*/ 	.word	0x00000000
        /*0070*/ 	.short	0x0000
        /*0072*/ 	.short	0x0000
        /*0074*/ 	.byte	0x00, 0xf5, 0x21, 0x00


	//----- nvinfo : EIATTR_SPARSE_MMA_MASK
	.align		4
.L_129:
        /*0078*/ 	.byte	0x03, 0x50
        /*007a*/ 	.short	0x0000


	//----- nvinfo : EIATTR_MAXREG_COUNT
	.align		4
        /*007c*/ 	.byte	0x03, 0x1b
        /*007e*/ 	.short	0x00ff


	//----- nvinfo : EIATTR_MERCURY_ISA_VERSION
	.align		4
        /*0080*/ 	.byte	0x03, 0x5f
        /*0082*/ 	.short	0x0101


	//----- nvinfo : EIATTR_VRC_CTA_INIT_COUNT
	.align		4
        /*0084*/ 	.byte	0x02, 0x4a
	.zero		1
	.zero		1


	//----- nvinfo : EIATTR_EXIT_INSTR_OFFSETS
	.align		4
        /*0088*/ 	.byte	0x04, 0x1c
        /*008a*/ 	.short	(.L_131 - .L_130)


	//   ....[0]....
.L_130:
        /*008c*/ 	.word	0x00000070


	//   ....[1]....
        /*0090*/ 	.word	0x00000e80


	//----- nvinfo : EIATTR_CRS_STACK_SIZE
	.align		4
.L_131:
        /*0094*/ 	.byte	0x04, 0x1e
        /*0096*/ 	.short	(.L_133 - .L_132)
.L_132:
        /*0098*/ 	.word	0x00000000


	//----- nvinfo : EIATTR_CBANK_PARAM_SIZE
	.align		4
.L_133:
        /*009c*/ 	.byte	0x03, 0x19
        /*009e*/ 	.short	0x0034


	//----- nvinfo : EIATTR_PARAM_CBANK
	.align		4
        /*00a0*/ 	.byte	0x04, 0x0a
        /*00a2*/ 	.short	(.L_135 - .L_134)
	.align		4
.L_134:
        /*00a4*/ 	.word	index@(.nv.constant0._Z13forward_denomPdPiS0_S_S0_P5voxeli)
        /*00a8*/ 	.short	0x0380
        /*00aa*/ 	.short	0x0034


	//----- nvinfo : EIATTR_SW_WAR
	.align		4
.L_135:
        /*00ac*/ 	.byte	0x04, 0x36
        /*00ae*/ 	.short	(.L_137 - .L_136)
.L_136:
        /*00b0*/ 	.word	0x00000008
.L_137:


//--------------------- .nv.info._Z20compact_sensor_startPiS_S_S_Pbi --------------------------
	.section	.nv.info._Z20compact_sensor_startPiS_S_S_Pbi,"",@"SHT_CUDA_INFO"
	.sectionflags	@""
	.align	4


	//----- nvinfo : EIATTR_CUDA_API_VERSION
	.align		4
        /*0000*/ 	.byte	0x04, 0x37
        /*0002*/ 	.short	(.L_139 - .L_138)
.L_138:
        /*0004*/ 	.word	0x00000082


	//----- nvinfo : EIATTR_KPARAM_INFO
	.align		4
.L_139:
        /*0008*/ 	.byte	0x04, 0x17
        /*000a*/ 	.short	(.L_141 - .L_140)
.L_140:
        /*000c*/ 	.word	0x00000000
        /*0010*/ 	.short	0x0005
        /*0012*/ 	.short	0x0028
        /*0014*/ 	.byte	0x00, 0xf0, 0x11, 0x00


	//----- nvinfo : EIATTR_KPARAM_INFO
	.align		4
.L_141:
        /*0018*/ 	.byte	0x04, 0x17
        /*001a*/ 	.short	(.L_143 - .L_142)
.L_142:
        /*001c*/ 	.word	0x00000000
        /*0020*/ 	.short	0x0004
        /*0022*/ 	.short	0x0020
        /*0024*/ 	.byte	0x00, 0xf5, 0x21, 0x00


	//----- nvinfo : EIATTR_KPARAM_INFO
	.align		4
.L_143:
        /*0028*/ 	.byte	0x04, 0x17
        /*002a*/ 	.short	(.L_145 - .L_144)
.L_144:
        /*002c*/ 	.word	0x00000000
        /*0030*/ 	.short	0x0003
        /*0032*/ 	.short	0x0018
        /*0034*/ 	.byte	0x00, 0xf5, 0x21, 0x00


	//----- nvinfo : EIATTR_KPARAM_INFO
	.align		4
.L_145:
        /*0038*/ 	.byte	0x04, 0x17
        /*003a*/ 	.short	(.L_147 - .L_146)
.L_146:
        /*003c*/ 	.word	0x00000000
        /*0040*/ 	.short	0x0002
        /*0042*/ 	.short	0x0010
        /*0044*/ 	.byte	0x00, 0xf5, 0x21, 0x00


	//----- nvinfo : EIATTR_KPARAM_INFO
	.align		4
.L_147:
        /*0048*/ 	.byte	0x04, 0x17
        /*004a*/ 	.short	(.L_149 - .L_148)
.L_148:
        /*004c*/ 	.word	0x00000000
        /*0050*/ 	.short	0x0001
        /*0052*/ 	.short	0x0008
        /*0054*/ 	.byte	0x00, 0xf5, 0x21, 0x00


	//----- nvinfo : EIATTR_KPARAM_INFO
	.align		4
.L_149:
        /*0058*/ 	.byte	0x04, 0x17
        /*005a*/ 	.short	(.L_151 - .L_150)
.L_150:
        /*005c*/ 	.word	0x00000000
        /*0060*/ 	.short	0x0000
        /*0062*/ 	.short	0x0000
        /*0064*/ 	.byte	0x00, 0xf5, 0x21, 0x00


	//----- nvinfo : EIATTR_SPARSE_MMA_MASK
	.align		4
.L_151:
        /*0068*/ 	.byte	0x03, 0x50
        /*006a*/ 	.short	0x0000


	//----- nvinfo : EIATTR_MAXREG_COUNT
	.align		4
        /*006c*/ 	.byte	0x03, 0x1b
        /*006e*/ 	.short	0x00ff


	//----- nvinfo : EIATTR_MERCURY_ISA_VERSION
	.align		4
        /*0070*/ 	.byte	0x03, 0x5f
        /*0072*/ 	.short	0x0101


	//----- nvinfo : EIATTR_VRC_CTA_INIT_COUNT
	.align		4
        /*0074*/ 	.byte	0x02, 0x4a
	.zero		1
	.zero		1


	//----- nvinfo : EIATTR_EXIT_INSTR_OFFSETS
	.align		4
        /*0078*/ 	.byte	0x04, 0x1c
        /*007a*/ 	.short	(.L_153 - .L_152)


	//   ....[0]....
.L_152:
        /*007c*/ 	.word	0x00000260


	//   ....[1]....
        /*0080*/ 	.word	0x00000900


	//   ....[2]....
        /*0084*/ 	.word	0x00000b10


	//----- nvinfo : EIATTR_CRS_STACK_SIZE
	.align		4
.L_153:
        /*0088*/ 	.byte	0x04, 0x1e
        /*008a*/ 	.short	(.L_155 - .L_154)
.L_154:
        /*008c*/ 	.word	0x00000000


	//----- nvinfo : EIATTR_CBANK_PARAM_SIZE
	.align		4
.L_155:
        /*0090*/ 	.byte	0x03, 0x19
        /*0092*/ 	.short	0x002c


	//----- nvinfo : EIATTR_PARAM_CBANK
	.align		4
        /*0094*/ 	.byte	0x04, 0x0a
        /*0096*/ 	.short	(.L_157 - .L_156)
	.align		4
.L_156:
        /*0098*/ 	.word	index@(.nv.constant0._Z20compact_sensor_startPiS_S_S_Pbi)
        /*009c*/ 	.short	0x0380
        /*009e*/ 	.short	0x002c


	//----- nvinfo : EIATTR_SW_WAR
	.align		4
.L_157:
        /*00a0*/ 	.byte	0x04, 0x36
        /*00a2*/ 	.short	(.L_159 - .L_158)
.L_158:
        /*00a4*/ 	.word	0x00000008
.L_159:


//--------------------- .nv.info._Z13compact_probsPdS_S_PiS0_S0_S0_PbiiiS_ --------------------------
	.section	.nv.info._Z13compact_probsPdS_S_PiS0_S0_S0_PbiiiS_,"",@"SHT_CUDA_INFO"
	.sectionflags	@""
	.align	4


	//----- nvinfo : EIATTR_CUDA_API_VERSION
	.align		4
        /*0000*/ 	.byte	0x04, 0x37
        /*0002*/ 	.short	(.L_161 - .L_160)
.L_160:
        /*0004*/ 	.word	0x00000082


	//----- nvinfo : EIATTR_KPARAM_INFO
	.align		4
.L_161:
        /*0008*/ 	.byte	0x04, 0x17
        /*000a*/ 	.short	(.L_163 - .L_162)
.L_162:
        /*000c*/ 	.word	0x00000000
        /*0010*/ 	.short	0x000b
        /*0012*/ 	.short	0x0050
        /*0014*/ 	.byte	0x00, 0xf5, 0x21, 0x00


	//----- nvinfo : EIATTR_KPARAM_INFO
	.align		4
.L_163:
        /*0018*/ 	.byte	0x04, 0x17
        /*001a*/ 	.short	(.L_165 - .L_164)
.L_164:
        /*001c*/ 	.word	0x00000000
        /*0020*/ 	.short	0x000a
        /*0022*/ 	.short	0x0048
        /*0024*/ 	.byte	0x00, 0xf0, 0x11, 0x00


	//----- nvinfo : EIATTR_KPARAM_INFO
	.align		4
.L_165:
        /*0028*/ 	.byte	0x04, 0x17
        /*002a*/ 	.short	(.L_167 - .L_166)
.L_166:
        /*002c*/ 	.word	0x00000000
        /*0030*/ 	.short	0x0009
        /*0032*/ 	.short	0x0044
        /*0034*/ 	.byte	0x00, 0xf0, 0x11, 0x00


	//----- nvinfo : EIATTR_KPARAM_INFO
	.align		4
.L_167:
        /*0038*/ 	.byte	0x04, 0x17
        /*003a*/ 	.short	(.L_169 - .L_168)
.L_168:
        /*003c*/ 	.word	0x00000000
        /*0040*/ 	.short	0x0008
        /*0042*/ 	.short	0x0040
        /*0044*/ 	.byte	0x00, 0xf0, 0x11, 0x00


	//----- nvinfo : EIATTR_KPARAM_INFO
	.align		4
.L_169:
        /*0048*/ 	.byte	0x04, 0x17
        /*004a*/ 	.short	(.L_171 - .L_170)
.L_170:
        /*004c*/ 	.word	0x00000000
        /*0050*/ 	.short	0x0007
        /*0052*/ 	.short	0x0038
        /*0054*/ 	.byte	0x00, 0xf5, 0x21, 0x00


	//----- nvinfo : EIATTR_KPARAM_INFO
	.align		4
.L_171:
        /*0058*/ 	.byte	0x04, 0x17
        /*005a*/ 	.short	(.L_173 - .L_172)
.L_172:
        /*005c*/ 	.word	0x00000000
        /*0060*/ 	.short	0x0006
        /*0062*/ 	.short	0x0030
        /*0064*/ 	.byte	0x00, 0xf5, 0x21, 0x00


	//----- nvinfo : EIATTR_KPARAM_INFO
	.align		4
.L_173:
        /*0068*/ 	.byte	0x04, 0x17
        /*006a*/ 	.short	(.L_175 - .L_174)
.L_174:
        /*006c*/ 	.word	0x00000000
        /*0070*/ 	.short	0x0005
        /*0072*/ 	.short	0x0028
        /*0074*/ 	.byte	0x00, 0xf5, 0x21, 0x00


	//----- nvinfo : EIATTR_KPARAM_INFO
	.align		4
.L_175:
        /*0078*/ 	.byte	0x04, 0x17
        /*007a*/ 	.short	(.L_177 - .L_176)
.L_176:
        /*007c*/ 	.word	0x00000000
        /*0080*/ 	.short	0x0004
        /*0082*/ 	.short	0x0020
        /*0084*/ 	.byte	0x00, 0xf5, 0x21, 0x00


	//----- nvinfo : EIATTR_KPARAM_INFO
	.align		4
.L_177:
        /*0088*/ 	.byte	0x04, 0x17
        /*008a*/ 	.short	(.L_179 - .L_178)
.L_178:
        /*008c*/ 	.word	0x00000000
        /*0090*/ 	.short	0x0003
        /*0092*/ 	.short	0x0018
        /*0094*/ 	.byte	0x00, 0xf5, 0x21, 0x00


	//----- nvinfo : EIATTR_KPARAM_INFO
	.align		4
.L_179:
        /*0098*/ 	.byte	0x04, 0x17
        /*009a*/ 	.short	(.L_181 - .L_180)
.L_180:
        /*009c*/ 	.word	0x00000000
        /*00a0*/ 	.short	0x0002
        /*00a2*/ 	.short	0x0010
        /*00a4*/ 	.byte	0x00, 0xf5, 0x21, 0x00


	//----- nvinfo : EIATTR_KPARAM_INFO
	.align		4
.L_181:
        /*00a8*/ 	.byte	0x04, 0x17
        /*00aa*/ 	.short	(.L_183 - .L_182)
.L_182:
        /*00ac*/ 	.word	0x00000000
        /*00b0*/ 	.short	0x0001
        /*00b2*/ 	.short	0x0008
        /*00b4*/ 	.byte	0x00, 0xf5, 0x21, 0x00


	//----- nvinfo : EIATTR_KPARAM_INFO
	.align		4
.L_183:
        /*00b8*/ 	.byte	0x04, 0x17
        /*00ba*/ 	.short	(.L_185 - .L_184)
.L_184:
        /*00bc*/ 	.word	0x00000000
        /*00c0*/ 	.short	0x0000
        /*00c2*/ 	.short	0x0000
        /*00c4*/ 	.byte	0x00, 0xf5, 0x21, 0x00


	//----- nvinfo : EIATTR_SPARSE_MMA_MASK
	.align		4
.L_185:
        /*00c8*/ 	.byte	0x03, 0x50
        /*00ca*/ 	.short	0x0000


	//----- nvinfo : EIATTR_MAXREG_COUNT
	.align		4
        /*00cc*/ 	.byte	0x03, 0x1b
        /*00ce*/ 	.short	0x00ff


	//----- nvinfo : EIATTR_MERCURY_ISA_VERSION
	.align		4
        /*00d0*/ 	.byte	0x03, 0x5f
        /*00d2*/ 	.short	0x0101


	//----- nvinfo : EIATTR_VRC_CTA_INIT_COUNT
	.align		4
        /*00d4*/ 	.byte	0x02, 0x4a
	.zero		1
	.zero		1


	//----- nvinfo : EIATTR_EXIT_INSTR_OFFSETS
	.align		4
        /*00d8*/ 	.byte	0x04, 0x1c
        /*00da*/ 	.short	(.L_187 - .L_186)


	//   ....[0]....
.L_186:
        /*00dc*/ 	.word	0x00000140


	//   ....[1]....
        /*00e0*/ 	.word	0x00000980


	//   ....[2]....
        /*00e4*/ 	.word	0x00000c40


	//----- nvinfo : EIATTR_CRS_STACK_SIZE
	.align		4
.L_187:
        /*00e8*/ 	.byte	0x04, 0x1e
        /*00ea*/ 	.short	(.L_189 - .L_188)
.L_188:
        /*00ec*/ 	.word	0x00000000


	//----- nvinfo : EIATTR_CBANK_PARAM_SIZE
	.align		4
.L_189:
        /*00f0*/ 	.byte	0x03, 0x19
        /*00f2*/ 	.short	0x0058


	//----- nvinfo : EIATTR_PARAM_CBANK
	.align		4
        /*00f4*/ 	.byte	0x04, 0x0a
        /*00f6*/ 	.short	(.L_191 - .L_190)
	.align		4
.L_190:
        /*00f8*/ 	.word	index@(.nv.constant0._Z13compact_probsPdS_S_PiS0_S0_S0_PbiiiS_)
        /*00fc*/ 	.short	0x0380
        /*00fe*/ 	.short	0x0058


	//----- nvinfo : EIATTR_SW_WAR
	.align		4
.L_191:
        /*0100*/ 	.byte	0x04, 0x36
        /*0102*/ 	.short	(.L_193 - .L_192)
.L_192:
        /*0104*/ 	.word	0x00000008
.L_193:


//--------------------- .nv.info._Z14compact_slicesPiS_S_i --------------------------
	.section	.nv.info._Z14compact_slicesPiS_S_i,"",@"SHT_CUDA_INFO"
	.sectionflags	@""
	.align	4


	//----- nvinfo : EIATTR_CUDA_API_VERSION
	.align		4
        /*0000*/ 	.byte	0x04, 0x37
        /*0002*/ 	.short	(.L_195 - .L_194)
.L_194:
        /*0004*/ 	.word	0x00000082


	//----- nvinfo : EIATTR_KPARAM_INFO
	.align		4
.L_195:
        /*0008*/ 	.byte	0x04, 0x17
        /*000a*/ 	.short	(.L_197 - .L_196)
.L_196:
        /*000c*/ 	.word	0x00000000
        /*0010*/ 	.short	0x0003
        /*0012*/ 	.short	0x0018
        /*0014*/ 	.byte	0x00, 0xf0, 0x11, 0x00


	//----- nvinfo : EIATTR_KPARAM_INFO
	.align		4
.L_197:
        /*0018*/ 	.byte	0x04, 0x17
        /*001a*/ 	.short	(.L_199 - .L_198)
.L_198:
        /*001c*/ 	.word	0x00000000
        /*0020*/ 	.short	0x0002
        /*0022*/ 	.short	0x0010
        /*0024*/ 	.byte	0x00, 0xf5, 0x21, 0x00


	//----- nvinfo : EIATTR_KPARAM_INFO
	.align		4
.L_199:
        /*0028*/ 	.byte	0x04, 0x17
        /*002a*/ 	.short	(.L_201 - .L_200)
.L_200:
        /*002c*/ 	.word	0x00000000
        /*0030*/ 	.short	0x0001
        /*0032*/ 	.short	0x0008
        /*0034*/ 	.byte	0x00, 0xf5, 0x21, 0x00


	//----- nvinfo : EIATTR_KPARAM_INFO
	.align		4
.L_201:
        /*0038*/ 	.byte	0x04, 0x17
        /*003a*/ 	.short	(.L_203 - .L_202)
.L_202:
        /*003c*/ 	.word	0x00000000
        /*0040*/ 	.short	0x0000
        /*0042*/ 	.short	0x0000
        /*0044*/ 	.byte	0x00, 0xf5, 0x21, 0x00


	//----- nvinfo : EIATTR_SPARSE_MMA_MASK
	.align		4
.L_203:
        /*0048*/ 	.byte	0x03, 0x50
        /*004a*/ 	.short	0x0000


	//----- nvinfo : EIATTR_MAXREG_COUNT
	.align		4
        /*004c*/ 	.byte	0x03, 0x1b
        /*004e*/ 	.short	0x00ff


	//----- nvinfo : EIATTR_MERCURY_ISA_VERSION
	.align		4
        /*0050*/ 	.byte	0x03, 0x5f
        /*0052*/ 	.short	0x0101


	//----- nvinfo : EIATTR_VRC_CTA_INIT_COUNT
	.align		4
        /*0054*/ 	.byte	0x02, 0x4a
	.zero		1
	.zero		1


	//----- nvinfo : EIATTR_EXIT_INSTR_OFFSETS
	.align		4
        /*0058*/ 	.byte	0x04, 0x1c
        /*005a*/ 	.short	(.L_205 - .L_204)


	//   ....[0]....
.L_204:
        /*005c*/ 	.word	0x000000e0


	//----- nvinfo : EIATTR_CBANK_PARAM_SIZE
	.align		4
.L_205:
        /*0060*/ 	.byte	0x03, 0x19
        /*0062*/ 	.short	0x001c


	//----- nvinfo : EIATTR_PARAM_CBANK
	.align		4
        /*0064*/ 	.byte	0x04, 0x0a
        /*0066*/ 	.short	(.L_207 - .L_206)
	.align		4
.L_206:
        /*0068*/ 	.word	index@(.nv.constant0._Z14compact_slicesPiS_S_i)
        /*006c*/ 	.short	0x0380
        /*006e*/ 	.short	0x001c


	//----- nvinfo : EIATTR_SW_WAR
	.align		4
.L_207:
        /*0070*/ 	.byte	0x04, 0x36
        /*0072*/ 	.short	(.L_209 - .L_208)
.L_208:
        /*0074*/ 	.word	0x00000008
.L_209:


//--------------------- .nv.info._Z18sensor_voxel_probsPdPiS0_iiS_S_P5voxelS0_S0_dS_S_S_S_dddddiP10correction --------------------------
	.section	.nv.info._Z18sensor_voxel_probsPdPiS0_iiS_S_P5voxelS0_S0_dS_S_S_S_dddddiP10correction,"",@"SHT_CUDA_INFO"
	.sectionflags	@""
	.align	4


	//----- nvinfo : EIATTR_CUDA_API_VERSION
	.align		4
        /*0000*/ 	.byte	0x04, 0x37
        /*0002*/ 	.short	(.L_211 - .L_210)
.L_210:
        /*0004*/ 	.word	0x00000082


	//----- nvinfo : EIATTR_KPARAM_INFO
	.align		4
.L_211:
        /*0008*/ 	.byte	0x04, 0x17
        /*000a*/ 	.short	(.L_213 - .L_212)
.L_212:
        /*000c*/ 	.word	0x00000000
        /*0010*/ 	.short	0x0015
        /*0012*/ 	.short	0x00a0
        /*0014*/ 	.byte	0x00, 0xf5, 0x21, 0x00


	//----- nvinfo : EIATTR_KPARAM_INFO
	.align		4
.L_213:
        /*0018*/ 	.byte	0x04, 0x17
        /*001a*/ 	.short	(.L_215 - .L_214)
.L_214:
        /*001c*/ 	.word	0x00000000
        /*0020*/ 	.short	0x0014
        /*0022*/ 	.short	0x0098
        /*0024*/ 	.byte	0x00, 0xf0, 0x11, 0x00


	//----- nvinfo : EIATTR_KPARAM_INFO
	.align		4
.L_215:
        /*0028*/ 	.byte	0x04, 0x17
        /*002a*/ 	.short	(.L_217 - .L_216)
.L_216:
        /*002c*/ 	.word	0x00000000
        /*0030*/ 	.short	0x0013
        /*0032*/ 	.short	0x0090
        /*0034*/ 	.byte	0x00, 0xf0, 0x21, 0x00


	//----- nvinfo : EIATTR_KPARAM_INFO
	.align		4
.L_217:
        /*0038*/ 	.byte	0x04, 0x17
        /*003a*/ 	.short	(.L_219 - .L_218)
.L_218:
        /*003c*/ 	.word	0x00000000
        /*0040*/ 	.short	0x0012
        /*0042*/ 	.short	0x0088
        /*0044*/ 	.byte	0x00, 0xf0, 0x21, 0x00


	//----- nvinfo : EIATTR_KPARAM_INFO
	.align		4
.L_219:
        /*0048*/ 	.byte	0x04, 0x17
        /*004a*/ 	.short	(.L_221 - .L_220)
.L_220:
        /*004c*/ 	.word	0x00000000
        /*0050*/ 	.short	0x0011
        /*0052*/ 	.short	0x0080
        /*0054*/ 	.byte	0x00, 0xf0, 0x21, 0x00


	//----- nvinfo : EIATTR_KPARAM_INFO
	.align		4
.L_221:
        /*0058*/ 	.byte	0x04, 0x17
        /*005a*/ 	.short	(.L_223 - .L_222)
.L_222:
        /*005c*/ 	.word	0x00000000
        /*0060*/ 	.short	0x0010
        /*0062*/ 	.short	0x0078
        /*0064*/ 	.byte	0x00, 0xf0, 0x21, 0x00


	//----- nvinfo : EIATTR_KPARAM_INFO
	.align		4
.L_223:
        /*0068*/ 	.byte	0x04, 0x17
        /*006a*/ 	.short	(.L_225 - .L_224)
.L_224:
        /*006c*/ 	.word	0x00000000
        /*0070*/ 	.short	0x000f
        /*0072*/ 	.short	0x0070
        /*0074*/ 	.byte	0x00, 0xf0, 0x21, 0x00


	//----- nvinfo : EIATTR_KPARAM_INFO
	.align		4
.L_225:
        /*0078*/ 	.byte	0x04, 0x17
        /*007a*/ 	.short	(.L_227 - .L_226)
.L_226:
        /*007c*/ 	.word	0x00000000
        /*0080*/ 	.short	0x000e
        /*0082*/ 	.short	0x0068
        /*0084*/ 	.byte	0x00, 0xf5, 0x21, 0x00


	//----- nvinfo : EIATTR_KPARAM_INFO
	.align		4
.L_227:
        /*0088*/ 	.byte	0x04, 0x17
        /*008a*/ 	.short	(.L_229 - .L_228)
.L_228:
        /*008c*/ 	.word	0x00000000
        /*0090*/ 	.short	0x000d
        /*0092*/ 	.short	0x0060
        /*0094*/ 	.byte	0x00, 0xf5, 0x21, 0x00


	//----- nvinfo : EIATTR_KPARAM_INFO
	.align		4
.L_229:
        /*0098*/ 	.byte	0x04, 0x17
        /*009a*/ 	.short	(.L_231 - .L_230)
.L_230:
        /*009c*/ 	.word	0x00000000
        /*00a0*/ 	.short	0x000c
        /*00a2*/ 	.short	0x0058
        /*00a4*/ 	.byte	0x00, 0xf5, 0x21, 0x00


	//----- nvinfo : EIATTR_KPARAM_INFO
	.align		4
.L_231:
        /*00a8*/ 	.byte	0x04, 0x17
        /*00aa*/ 	.short	(.L_233 - .L_232)
.L_232:
        /*00ac*/ 	.word	0x00000000
        /*00b0*/ 	.short	0x000b
        /*00b2*/ 	.short	0x0050
        /*00b4*/ 	.byte	0x00, 0xf5, 0x21, 0x00


	//----- nvinfo : EIATTR_KPARAM_INFO
	.align		4
.L_233:
        /*00b8*/ 	.byte	0x04, 0x17
        /*00ba*/ 	.short	(.L_235 - .L_234)
.L_234:
        /*00bc*/ 	.word	0x00000000
        /*00c0*/ 	.short	0x000a
        /*00c2*/ 	.short	0x0048
        /*00c4*/ 	.byte	0x00, 0xf0, 0x21, 0x00


	//----- nvinfo : EIATTR_KPARAM_INFO
	.align		4
.L_235:
        /*00c8*/ 	.byte	0x04, 0x17
        /*00ca*/ 	.short	(.L_237 - .L_236)
.L_236:
        /*00cc*/ 	.word	0x00000000
        /*00d0*/ 	.short	0x0009
        /*00d2*/ 	.short	0x0040
        /*00d4*/ 	.byte	0x00, 0xf5, 0x21, 0x00


	//----- nvinfo : EIATTR_KPARAM_INFO
	.align		4
.L_237:
        /*00d8*/ 	.byte	0x04, 0x17
        /*00da*/ 	.short	(.L_239 - .L_238)
.L_238:
        /*00dc*/ 	.word	0x00000000
        /*00e0*/ 	.short	0x0008
        /*00e2*/ 	.short	0x0038
        /*00e4*/ 	.byte	0x00, 0xf5, 0x21, 0x00


	//----- nvinfo : EIATTR_KPARAM_INFO
	.align		4
.L_239:
        /*00e8*/ 	.byte	0x04, 0x17
        /*00ea*/ 	.short	(.L_241 - .L_240)
.L_240:
        /*00ec*/ 	.word	0x00000000
        /*00f0*/ 	.short	0x0007
        /*00f2*/ 	.short	0x0030
        /*00f4*/ 	.byte	0x00, 0xf5, 0x21, 0x00


	//----- nvinfo : EIATTR_KPARAM_INFO
	.align		4
.L_241:
        /*00f8*/ 	.byte	0x04, 0x17
        /*00fa*/ 	.short	(.L_243 - .L_242)
.L_242:
        /*00fc*/ 	.word	0x00000000
        /*0100*/ 	.short	0x0006
        /*0102*/ 	.short	0x0028
        /*0104*/ 	.byte	0x00, 0xf5, 0x21, 0x00


	//----- nvinfo : EIATTR_KPARAM_INFO
	.align		4
.L_243:
        /*0108*/ 	.byte	0x04, 0x17
        /*010a*/ 	.short	(.L_245 - .L_244)
.L_244:
        /*010c*/ 	.word	0x00000000
        /*0110*/ 	.short	0x0005
        /*0112*/ 	.short	0x0020
        /*0114*/ 	.byte	0x00, 0xf5, 0x21, 0x00


	//----- nvinfo : EIATTR_KPARAM_INFO
	.align		4
.L_245:
        /*0118*/ 	.byte	0x04, 0x17
        /*011a*/ 	.short	(.L_247 - .L_246)
.L_246:
        /*011c*/ 	.word	0x00000000
        /*0120*/ 	.short	0x0004
        /*0122*/ 	.short	0x001c
        /*0124*/ 	.byte	0x00, 0xf0, 0x11, 0x00


	//----- nvinfo : EIATTR_KPARAM_INFO
	.align		4
.L_247:
        /*0128*/ 	.byte	0x04, 0x17
        /*012a*/ 	.short	(.L_249 - .L_248)
.L_248:
        /*012c*/ 	.word	0x00000000
        /*0130*/ 	.short	0x0003
        /*0132*/ 	.short	0x0018
        /*0134*/ 	.byte	0x00, 0xf0, 0x11, 0x00


	//----- nvinfo : EIATTR_KPARAM_INFO
	.align		4
.L_249:
        /*0138*/ 	.byte	0x04, 0x17
        /*013a*/ 	.short	(.L_251 - .L_250)
.L_250:
        /*013c*/ 	.word	0x00000000
        /*0140*/ 	.short	0x0002
        /*0142*/ 	.short	0x0010
        /*0144*/ 	.byte	0x00, 0xf5, 0x21, 0x00


	//----- nvinfo : EIATTR_KPARAM_INFO
	.align		4
.L_251:
        /*0148*/ 	.byte	0x04, 0x17
        /*014a*/ 	.short	(.L_253 - .L_252)
.L_252:
        /*014c*/ 	.word	0x00000000
        /*0150*/ 	.short	0x0001
        /*0152*/ 	.short	0x0008
        /*0154*/ 	.byte	0x00, 0xf5, 0x21, 0x00


	//----- nvinfo : EIATTR_KPARAM_INFO
	.align		4
.L_253:
        /*0158*/ 	.byte	0x04, 0x17
        /*015a*/ 	.short	(.L_255 - .L_254)
.L_254:
        /*015c*/ 	.word	0x00000000
        /*0160*/ 	.short	0x0000
        /*0162*/ 	.short	0x0000
        /*0164*/ 	.byte	0x00, 0xf5, 0x21, 0x00


	//----- nvinfo : EIATTR_SPARSE_MMA_MASK
	.align		4
.L_255:
        /*0168*/ 	.byte	0x03, 0x50
        /*016a*/ 	.short	0x0000


	//----- nvinfo : EIATTR_MAXREG_COUNT
	.align		4
        /*016c*/ 	.byte	0x03, 0x1b
        /*016e*/ 	.short	0x00ff


	//----- nvinfo : EIATTR_MERCURY_ISA_VERSION
	.align		4
        /*0170*/ 	.byte	0x03, 0x5f
        /*0172*/ 	.short	0x0101


	//----- nvinfo : EIATTR_VRC_CTA_INIT_COUNT
	.align		4
        /*0174*/ 	.byte	0x02, 0x4a
	.zero		1
	.zero		1


	//----- nvinfo : EIATTR_EXIT_INSTR_OFFSETS
	.align		4
        /*0178*/ 	.byte	0x04, 0x1c
        /*017a*/ 	.short	(.L_257 - .L_256)


	//   ....[0]....
.L_256:
        /*017c*/ 	.word	0x00000dc0


	//   ....[1]....
        /*0180*/ 	.word	0x00002310


	//   ....[2]....
        /*0184*/ 	.word	0x00002930


	//----- nvinfo : EIATTR_CRS_STACK_SIZE
	.align		4
.L_257:
        /*0188*/ 	.byte	0x04, 0x1e
        /*018a*/ 	.short	(.L_259 - .L_258)
.L_258:
        /*018c*/ 	.word	0x00000000


	//----- nvinfo : EIATTR_CBANK_PARAM_SIZE
	.align		4
.L_259:
        /*0190*/ 	.byte	0x03, 0x19
        /*0192*/ 	.short	0x00a8


	//----- nvinfo : EIATTR_PARAM_CBANK
	.align		4
        /*0194*/ 	.byte	0x04, 0x0a
        /*0196*/ 	.short	(.L_261 - .L_260)
	.align		4
.L_260:
        /*0198*/ 	.word	index@(.nv.constant0._Z18sensor_voxel_probsPdPiS0_iiS_S_P5voxelS0_S0_dS_S_S_S_dddddiP10correction)
        /*019c*/ 	.short	0x0380
        /*019e*/ 	.short	0x00a8


	//----- nvinfo : EIATTR_SW_WAR
	.align		4
.L_261:
        /*01a0*/ 	.byte	0x04, 0x36
        /*01a2*/ 	.short	(.L_263 - .L_262)
.L_262:
        /*01a4*/ 	.word	0x00000008
.L_263:


//--------------------- .nv.info._Z22compute_active_sensorsPdPbPiS1_S1_S1_S0_S1_S1_iiiP5voxeldS_S_diddP10correction --------------------------
	.section	.nv.info._Z22compute_active_sensorsPdPbPiS1_S1_S1_S0_S1_S1_iiiP5voxeldS_S_diddP10correction,"",@"SHT_CUDA_INFO"
	.sectionflags	@""
	.align	4


	//----- nvinfo : EIATTR_CUDA_API_VERSION
	.align		4
        /*0000*/ 	.byte	0x04, 0x37
        /*0002*/ 	.short	(.L_265 - .L_264)
.L_264:
        /*0004*/ 	.word	0x00000082


	//----- nvinfo : EIATTR_KPARAM_INFO
	.align		4
.L_265:
        /*0008*/ 	.byte	0x04, 0x17
        /*000a*/ 	.short	(.L_267 - .L_266)
.L_266:
        /*000c*/ 	.word	0x00000000
        /*0010*/ 	.short	0x0014
        /*0012*/ 	.short	0x0098
        /*0014*/ 	.byte	0x00, 0xf5, 0x21, 0x00


	//----- nvinfo : EIATTR_KPARAM_INFO
	.align		4
.L_267:
        /*0018*/ 	.byte	0x04, 0x17
        /*001a*/ 	.short	(.L_269 - .L_268)
.L_268:
        /*001c*/ 	.word	0x00000000
        /*0020*/ 	.short	0x0013
        /*0022*/ 	.short	0x0090
        /*0024*/ 	.byte	0x00, 0xf0, 0x21, 0x00


	//----- nvinfo : EIATTR_KPARAM_INFO
	.align		4
.L_269:
        /*0028*/ 	.byte	0x04, 0x17
        /*002a*/ 	.short	(.L_271 - .L_270)
.L_270:
        /*002c*/ 	.word	0x00000000
        /*0030*/ 	.short	0x0012
        /*0032*/ 	.short	0x0088
        /*0034*/ 	.byte	0x00, 0xf0, 0x21, 0x00


	//----- nvinfo : EIATTR_KPARAM_INFO
	.align		4
.L_271:
        /*0038*/ 	.byte	0x04, 0x17
        /*003a*/ 	.short	(.L_273 - .L_272)
.L_272:
        /*003c*/ 	.word	0x00000000
        /*0040*/ 	.short	0x0011
        /*0042*/ 	.short	0x0080
        /*0044*/ 	.byte	0x00, 0xf0, 0x11, 0x00


	//----- nvinfo : EIATTR_KPARAM_INFO
	.align		4
.L_273:
        /*0048*/ 	.byte	0x04, 0x17
        /*004a*/ 	.short	(.L_275 - .L_274)
.L_274:
        /*004c*/ 	.word	0x00000000
        /*0050*/ 	.short	0x0010
        /*0052*/ 	.short	0x0078
        /*0054*/ 	.byte	0x00, 0xf0, 0x21, 0x00


	//----- nvinfo : EIATTR_KPARAM_INFO
	.align		4
.L_275:
        /*0058*/ 	.byte	0x04, 0x17
        /*005a*/ 	.short	(.L_277 - .L_276)
.L_276:
        /*005c*/ 	.word	0x00000000
        /*0060*/ 	.short	0x000f
        /*0062*/ 	.short	0x0070
        /*0064*/ 	.byte	0x00, 0xf5, 0x21, 0x00


	//----- nvinfo : EIATTR_KPARAM_INFO
	.align		4
.L_277:
        /*0068*/ 	.byte	0x04, 0x17
        /*006a*/ 	.short	(.L_279 - .L_278)
.L_278:
        /*006c*/ 	.word	0x00000000
        /*0070*/ 	.short	0x000e
        /*0072*/ 	.short	0x0068
        /*0074*/ 	.byte	0x00, 0xf5, 0x21, 0x00


	//----- nvinfo : EIATTR_KPARAM_INFO
	.align		4
.L_279:
        /*0078*/ 	.byte	0x04, 0x17
        /*007a*/ 	.short	(.L_281 - .L_280)
.L_280:
        /*007c*/ 	.word	0x00000000
        /*0080*/ 	.short	0x000d
        /*0082*/ 	.short	0x0060
        /*0084*/ 	.byte	0x00, 0xf0, 0x21, 0x00


	//----- nvinfo : EIATTR_KPARAM_INFO
	.align		4
.L_281:
        /*0088*/ 	.byte	0x04, 0x17
        /*008a*/ 	.short	(.L_283 - .L_282)
.L_282:
        /*008c*/ 	.word	0x00000000
        /*0090*/ 	.short	0x000c
        /*0092*/ 	.short	0x0058
        /*0094*/ 	.byte	0x00, 0xf5, 0x21, 0x00


	//----- nvinfo : EIATTR_KPARAM_INFO
	.align		4
.L_283:
        /*0098*/ 	.byte	0x04, 0x17
        /*009a*/ 	.short	(.L_285 - .L_284)
.L_284:
        /*009c*/ 	.word	0x00000000
        /*00a0*/ 	.short	0x000b
        /*00a2*/ 	.short	0x0050
        /*00a4*/ 	.byte	0x00, 0xf0, 0x11, 0x00


	//----- nvinfo : EIATTR_KPARAM_INFO
	.align		4
.L_285:
        /*00a8*/ 	.byte	0x04, 0x17
        /*00aa*/ 	.short	(.L_287 - .L_286)
.L_286:
        /*00ac*/ 	.word	0x00000000
        /*00b0*/ 	.short	0x000a
        /*00b2*/ 	.short	0x004c
        /*00b4*/ 	.byte	0x00, 0xf0, 0x11, 0x00


	//----- nvinfo : EIATTR_KPARAM_INFO
	.align		4
.L_287:
        /*00b8*/ 	.byte	0x04, 0x17
        /*00ba*/ 	.short	(.L_289 - .L_288)
.L_288:
        /*00bc*/ 	.word	0x00000000
        /*00c0*/ 	.short	0x0009
        /*00c2*/ 	.short	0x0048
        /*00c4*/ 	.byte	0x00, 0xf0, 0x11, 0x00


	//----- nvinfo : EIATTR_KPARAM_INFO
	.align		4
.L_289:
        /*00c8*/ 	.byte	0x04, 0x17
        /*00ca*/ 	.short	(.L_291 - .L_290)
.L_290:
        /*00cc*/ 	.word	0x00000000
        /*00d0*/ 	.short	0x0008
        /*00d2*/ 	.short	0x0040
        /*00d4*/ 	.byte	0x00, 0xf5, 0x21, 0x00


	//----- nvinfo : EIATTR_KPARAM_INFO
	.align		4
.L_291:
        /*00d8*/ 	.byte	0x04, 0x17
        /*00da*/ 	.short	(.L_293 - .L_292)
.L_292:
        /*00dc*/ 	.word	0x00000000
        /*00e0*/ 	.short	0x0007
        /*00e2*/ 	.short	0x0038
        /*00e4*/ 	.byte	0x00, 0xf5, 0x21, 0x00


	//----- nvinfo : EIATTR_KPARAM_INFO
	.align		4
.L_293:
        /*00e8*/ 	.byte	0x04, 0x17
        /*00ea*/ 	.short	(.L_295 - .L_294)
.L_294:
        /*00ec*/ 	.word	0x00000000
        /*00f0*/ 	.short	0x0006
        /*00f2*/ 	.short	0x0030
        /*00f4*/ 	.byte	0x00, 0xf5, 0x21, 0x00


	//----- nvinfo : EIATTR_KPARAM_INFO
	.align		4
.L_295:
        /*00f8*/ 	.byte	0x04, 0x17
        /*00fa*/ 	.short	(.L_297 - .L_296)
.L_296:
        /*00fc*/ 	.word	0x00000000
        /*0100*/ 	.short	0x0005
        /*0102*/ 	.short	0x0028
        /*0104*/ 	.byte	0x00, 0xf5, 0x21, 0x00


	//----- nvinfo : EIATTR_KPARAM_INFO
	.align		4
.L_297:
        /*0108*/ 	.byte	0x04, 0x17
        /*010a*/ 	.short	(.L_299 - .L_298)
.L_298:
        /*010c*/ 	.word	0x00000000
        /*0110*/ 	.short	0x0004
        /*0112*/ 	.short	0x0020
        /*0114*/ 	.byte	0x00, 0xf5, 0x21, 0x00


	//----- nvinfo : EIATTR_KPARAM_INFO
	.align		4
.L_299:
        /*0118*/ 	.byte	0x04, 0x17
        /*011a*/ 	.short	(.L_301 - .L_300)
.L_300:
        /*011c*/ 	.word	0x00000000
        /*0120*/ 	.short	0x0003
        /*0122*/ 	.short	0x0018
        /*0124*/ 	.byte	0x00, 0xf5, 0x21, 0x00


	//----- nvinfo : EIATTR_KPARAM_INFO
	.align		4
.L_301:
        /*0128*/ 	.byte	0x04, 0x17
        /*012a*/ 	.short	(.L_303 - .L_302)
.L_302:
        /*012c*/ 	.word	0x00000000
        /*0130*/ 	.short	0x0002
        /*0132*/ 	.short	0x0010
        /*0134*/ 	.byte	0x00, 0xf5, 0x21, 0x00


	//----- nvinfo : EIATTR_KPARAM_INFO
	.align		4
.L_303:
        /*0138*/ 	.byte	0x04, 0x17
        /*013a*/ 	.short	(.L_305 - .L_304)
.L_304:
        /*013c*/ 	.word	0x00000000
        /*0140*/ 	.short	0x0001
        /*0142*/ 	.short	0x0008
        /*0144*/ 	.byte	0x00, 0xf5, 0x21, 0x00


	//----- nvinfo : EIATTR_KPARAM_INFO
	.align		4
.L_305:
        /*0148*/ 	.byte	0x04, 0x17
        /*014a*/ 	.short	(.L_307 - .L_306)
.L_306:
        /*014c*/ 	.word	0x00000000
        /*0150*/ 	.short	0x0000
        /*0152*/ 	.short	0x0000
        /*0154*/ 	.byte	0x00, 0xf5, 0x21, 0x00


	//----- nvinfo : EIATTR_SPARSE_MMA_MASK
	.align		4
.L_307:
        /*0158*/ 	.byte	0x03, 0x50
        /*015a*/ 	.short	0x0000


	//----- nvinfo : EIATTR_MAXREG_COUNT
	.align		4
        /*015c*/ 	.byte	0x03, 0x1b
        /*015e*/ 	.short	0x00ff


	//----- nvinfo : EIATTR_MERCURY_ISA_VERSION
	.align		4
        /*0160*/ 	.byte	0x03, 0x5f
        /*0162*/ 	.short	0x0101


	//----- nvinfo : EIATTR_VRC_CTA_INIT_COUNT
	.align		4
        /*0164*/ 	.byte	0x02, 0x4a
	.zero		1
	.zero		1


	//----- nvinfo : EIATTR_EXIT_INSTR_OFFSETS
	.align		4
        /*0168*/ 	.byte	0x04, 0x1c
        /*016a*/ 	.short	(.L_309 - .L_308)


	//   ....[0]....
.L_308:
        /*016c*/ 	.word	0x00000070


	//   ....[1]....
        /*0170*/ 	.word	0x00000890


	//----- nvinfo : EIATTR_CRS_STACK_SIZE
	.align		4
.L_309:
        /*0174*/ 	.byte	0x04, 0x1e
        /*0176*/ 	.short	(.L_311 - .L_310)
.L_310:
        /*0178*/ 	.word	0x00000000


	//----- nvinfo : EIATTR_CBANK_PARAM_SIZE
	.align		4
.L_311:
        /*017c*/ 	.byte	0x03, 0x19
        /*017e*/ 	.short	0x00a0


	//----- nvinfo : EIATTR_PARAM_CBANK
	.align		4
        /*0180*/ 	.byte	0x04, 0x0a
        /*0182*/ 	.short	(.L_313 - .L_312)
	.align		4
.L_312:
        /*0184*/ 	.word	index@(.nv.constant0._Z22compute_active_sensorsPdPbPiS1_S1_S1_S0_S1_S1_iiiP5voxeldS_S_diddP10correction)
        /*0188*/ 	.short	0x0380
        /*018a*/ 	.short	0x00a0


	//----- nvinfo : EIATTR_SW_WAR
	.align		4
.L_313:
        /*018c*/ 	.byte	0x04, 0x36
        /*018e*/ 	.short	(.L_315 - .L_314)
.L_314:
        /*0190*/ 	.word	0x00000008
.L_315:


//--------------------- .nv.info._Z21create_anode_responsePdiPiS_S0_ --------------------------
	.section	.nv.info._Z21create_anode_responsePdiPiS_S0_,"",@"SHT_CUDA_INFO"
	.sectionflags	@""
	.align	4


	//----- nvinfo : EIATTR_CUDA_API_VERSION
	.align		4
        /*0000*/ 	.byte	0x04, 0x37
        /*0002*/ 	.short	(.L_317 - .L_316)
.L_316:
        /*0004*/ 	.word	0x00000082


	//----- nvinfo : EIATTR_KPARAM_INFO
	.align		4
.L_317:
        /*0008*/ 	.byte	0x04, 0x17
        /*000a*/ 	.short	(.L_319 - .L_318)
.L_318:
        /*000c*/ 	.word	0x00000000
        /*0010*/ 	.short	0x0004
        /*0012*/ 	.short	0x0020
        /*0014*/ 	.byte	0x00, 0xf5, 0x21, 0x00


	//----- nvinfo : EIATTR_KPARAM_INFO
	.align		4
.L_319:
        /*0018*/ 	.byte	0x04, 0x17
        /*001a*/ 	.short	(.L_321 - .L_320)
.L_320:
        /*001c*/ 	.word	0x00000000
        /*0020*/ 	.short	0x0003
        /*0022*/ 	.short	0x0018
        /*0024*/ 	.byte	0x00, 0xf5, 0x21, 0x00


	//----- nvinfo : EIATTR_KPARAM_INFO
	.align		4
.L_321:
        /*0028*/ 	.byte	0x04, 0x17
        /*002a*/ 	.short	(.L_323 - .L_322)
.L_322:
        /*002c*/ 	.word	0x00000000
        /*0030*/ 	.short	0x0002
        /*0032*/ 	.short	0x0010
        /*0034*/ 	.byte	0x00, 0xf5, 0x21, 0x00


	//----- nvinfo : EIATTR_KPARAM_INFO
	.align		4
.L_323:
        /*0038*/ 	.byte	0x04, 0x17
        /*003a*/ 	.short	(.L_325 - .L_324)
.L_324:
        /*003c*/ 	.word	0x00000000
        /*0040*/ 	.short	0x0001
        /*0042*/ 	.short	0x0008
        /*0044*/ 	.byte	0x00, 0xf0, 0x11, 0x00


	//----- nvinfo : EIATTR_KPARAM_INFO
	.align		4
.L_325:
        /*0048*/ 	.byte	0x04, 0x17
        /*004a*/ 	.short	(.L_327 - .L_326)
.L_326:
        /*004c*/ 	.word	0x00000000
        /*0050*/ 	.short	0x0000
        /*0052*/ 	.short	0x0000
        /*0054*/ 	.byte	0x00, 0xf5, 0x21, 0x00


	//----- nvinfo : EIATTR_SPARSE_MMA_MASK
	.align		4
.L_327:
        /*0058*/ 	.byte	0x03, 0x50
        /*005a*/ 	.short	0x0000


	//----- nvinfo : EIATTR_MAXREG_COUNT
	.align		4
        /*005c*/ 	.byte	0x03, 0x1b
        /*005e*/ 	.short	0x00ff


	//----- nvinfo : EIATTR_MERCURY_ISA_VERSION
	.align		4
        /*0060*/ 	.byte	0x03, 0x5f
        /*0062*/ 	.short	0x0101


	//----- nvinfo : EIATTR_VRC_CTA_INIT_COUNT
	.align		4
        /*0064*/ 	.byte	0x02, 0x4a
	.zero		1
	.zero		1


	//----- nvinfo : EIATTR_EXIT_INSTR_OFFSETS
	.align		4
        /*0068*/ 	.byte	0x04, 0x1c
        /*006a*/ 	.short	(.L_329 - .L_328)


	//   ....[0]....
.L_328:
        /*006c*/ 	.word	0x00000180


	//   ....[1]....
        /*0070*/ 	.word	0x00000640


	//   ....[2]....
        /*0074*/ 	.word	0x00000790


	//----- nvinfo : EIATTR_CRS_STACK_SIZE
	.align		4
.L_329:
        /*0078*/ 	.byte	0x04, 0x1e
        /*007a*/ 	.short	(.L_331 - .L_330)
.L_330:
        /*007c*/ 	.word	0x00000000


	//----- nvinfo : EIATTR_CBANK_PARAM_SIZE
	.align		4
.L_331:
        /*0080*/ 	.byte	0x03, 0x19
        /*0082*/ 	.short	0x0028


	//----- nvinfo : EIATTR_PARAM_CBANK
	.align		4
        /*0084*/ 	.byte	0x04, 0x0a
        /*0086*/ 	.short	(.L_333 - .L_332)
	.align		4
.L_332:
        /*0088*/ 	.word	index@(.nv.constant0._Z21create_anode_responsePdiPiS_S0_)
        /*008c*/ 	.short	0x0380
        /*008e*/ 	.short	0x0028


	//----- nvinfo : EIATTR_SW_WAR
	.align		4
.L_333:
        /*0090*/ 	.byte	0x04, 0x36
        /*0092*/ 	.short	(.L_335 - .L_334)
.L_334:
        /*0094*/ 	.word	0x00000008
.L_335:


//--------------------- .nv.info._Z14compact_voxelsP5voxelS0_PiS1_S1_PbS1_S1_ --------------------------
	.section	.nv.info._Z14compact_voxelsP5voxelS0_PiS1_S1_PbS1_S1_,"",@"SHT_CUDA_INFO"
	.sectionflags	@""
	.align	4


	//----- nvinfo : EIATTR_CUDA_API_VERSION
	.align		4
        /*0000*/ 	.byte	0x04, 0x37
        /*0002*/ 	.short	(.L_337 - .L_336)
.L_336:
        /*0004*/ 	.word	0x00000082


	//----- nvinfo : EIATTR_KPARAM_INFO
	.align		4
.L_337:
        /*0008*/ 	.byte	0x04, 0x17
        /*000a*/ 	.short	(.L_339 - .L_338)
.L_338:
        /*000c*/ 	.word	0x00000000
        /*0010*/ 	.short	0x0007
        /*0012*/ 	.short	0x0038
        /*0014*/ 	.byte	0x00, 0xf5, 0x21, 0x00


	//----- nvinfo : EIATTR_KPARAM_INFO
	.align		4
.L_339:
        /*0018*/ 	.byte	0x04, 0x17
        /*001a*/ 	.short	(.L_341 - .L_340)
.L_340:
        /*001c*/ 	.word	0x00000000
        /*0020*/ 	.short	0x0006
        /*0022*/ 	.short	0x0030
        /*0024*/ 	.byte	0x00, 0xf5, 0x21, 0x00


	//----- nvinfo : EIATTR_KPARAM_INFO
	.align		4
.L_341:
        /*0028*/ 	.byte	0x04, 0x17
        /*002a*/ 	.short	(.L_343 - .L_342)
.L_342:
        /*002c*/ 	.word	0x00000000
        /*0030*/ 	.short	0x0005
        /*0032*/ 	.short	0x0028
        /*0034*/ 	.byte	0x00, 0xf5, 0x21, 0x00


	//----- nvinfo : EIATTR_KPARAM_INFO
	.align		4
.L_343:
        /*0038*/ 	.byte	0x04, 0x17
        /*003a*/ 	.short	(.L_345 - .L_344)
.L_344:
        /*003c*/ 	.word	0x00000000
        /*0040*/ 	.short	0x0004
        /*0042*/ 	.short	0x0020
        /*0044*/ 	.byte	0x00, 0xf5, 0x21, 0x00


	//----- nvinfo : EIATTR_KPARAM_INFO
	.align		4
.L_345:
        /*0048*/ 	.byte	0x04, 0x17
        /*004a*/ 	.short	(.L_347 - .L_346)
.L_346:
        /*004c*/ 	.word	0x00000000
        /*0050*/ 	.short	0x0003
        /*0052*/ 	.short	0x0018
        /*0054*/ 	.byte	0x00, 0xf5, 0x21, 0x00


	//----- nvinfo : EIATTR_KPARAM_INFO
	.align		4
.L_347:
        /*0058*/ 	.byte	0x04, 0x17
        /*005a*/ 	.short	(.L_349 - .L_348)
.L_348:
        /*005c*/ 	.word	0x00000000
        /*0060*/ 	.short	0x0002
        /*0062*/ 	.short	0x0010
        /*0064*/ 	.byte	0x00, 0xf5, 0x21, 0x00


	//----- nvinfo : EIATTR_KPARAM_INFO
	.align		4
.L_349:
        /*0068*/ 	.byte	0x04, 0x17
        /*006a*/ 	.short	(.L_351 - .L_350)
.L_350:
        /*006c*/ 	.word	0x00000000
        /*0070*/ 	.short	0x0001
        /*0072*/ 	.short	0x0008
        /*0074*/ 	.byte	0x00, 0xf5, 0x21, 0x00


	//----- nvinfo : EIATTR_KPARAM_INFO
	.align		4
.L_351:
        /*0078*/ 	.byte	0x04, 0x17
        /*007a*/ 	.short	(.L_353 - .L_352)
.L_352:
        /*007c*/ 	.word	0x00000000
        /*0080*/ 	.short	0x0000
        /*0082*/ 	.short	0x0000
        /*0084*/ 	.byte	0x00, 0xf5, 0x21, 0x00


	//----- nvinfo : EIATTR_SPARSE_MMA_MASK
	.align		4
.L_353:
        /*0088*/ 	.byte	0x03, 0x50
        /*008a*/ 	.short	0x0000


	//----- nvinfo : EIATTR_MAXREG_COUNT
	.align		4
        /*008c*/ 	.byte	0x03, 0x1b
        /*008e*/ 	.short	0x00ff


	//----- nvinfo : EIATTR_MERCURY_ISA_VERSION
	.align		4
        /*0090*/ 	.byte	0x03, 0x5f
        /*0092*/ 	.short	0x0101


	//----- nvinfo : EIATTR_VRC_CTA_INIT_COUNT
	.align		4
        /*0094*/ 	.byte	0x02, 0x4a
	.zero		1
	.zero		1


	//----- nvinfo : EIATTR_EXIT_INSTR_OFFSETS
	.align		4
        /*0098*/ 	.byte	0x04, 0x1c
        /*009a*/ 	.short	(.L_355 - .L_354)


	//   ....[0]....
.L_354:
        /*009c*/ 	.word	0x000002d0


	//   ....[1]....
        /*00a0*/ 	.word	0x00000a80


	//   ....[2]....
        /*00a4*/ 	.word	0x00000cd0


	//----- nvinfo : EIATTR_CRS_STACK_SIZE
	.align		4
.L_355:
        /*00a8*/ 	.byte	0x04, 0x1e
        /*00aa*/ 	.short	(.L_357 - .L_356)
.L_356:
        /*00ac*/ 	.word	0x00000000


	//----- nvinfo : EIATTR_CBANK_PARAM_SIZE
	.align		4
.L_357:
        /*00b0*/ 	.byte	0x03, 0x19
        /*00b2*/ 	.short	0x0040


	//----- nvinfo : EIATTR_PARAM_CBANK
	.align		4
        /*00b4*/ 	.byte	0x04, 0x0a
        /*00b6*/ 	.short	(.L_359 - .L_358)
	.align		4
.L_358:
        /*00b8*/ 	.word	index@(.nv.constant0._Z14compact_voxelsP5voxelS0_PiS1_S1_PbS1_S1_)
        /*00bc*/ 	.short	0x0380
        /*00be*/ 	.short	0x0040


	//----- nvinfo : EIATTR_SW_WAR
	.align		4
.L_359:
        /*00c0*/ 	.byte	0x04, 0x36
        /*00c2*/ 	.short	(.L_361 - .L_360)
.L_360:
        /*00c4*/ 	.word	0x00000008
.L_361:


//--------------------- .nv.info._Z13create_voxelsP5voxelPiPdS2_S2_S2_S2_dddPbS1_S1_ --------------------------
	.section	.nv.info._Z13create_voxelsP5voxelPiPdS2_S2_S2_S2_dddPbS1_S1_,"",@"SHT_CUDA_INFO"
	.sectionflags	@""
	.align	4


	//----- nvinfo : EIATTR_CUDA_API_VERSION
	.align		4
        /*0000*/ 	.byte	0x04, 0x37
        /*0002*/ 	.short	(.L_363 - .L_362)
.L_362:
        /*0004*/ 	.word	0x00000082


	//----- nvinfo : EIATTR_KPARAM_INFO
	.align		4
.L_363:
        /*0008*/ 	.byte	0x04, 0x17
        /*000a*/ 	.short	(.L_365 - .L_364)
.L_364:
        /*000c*/ 	.word	0x00000000
        /*0010*/ 	.short	0x000c
        /*0012*/ 	.short	0x0060
        /*0014*/ 	.byte	0x00, 0xf5, 0x21, 0x00


	//----- nvinfo : EIATTR_KPARAM_INFO
	.align		4
.L_365:
        /*0018*/ 	.byte	0x04, 0x17
        /*001a*/ 	.short	(.L_367 - .L_366)
.L_366:
        /*001c*/ 	.word	0x00000000
        /*0020*/ 	.short	0x000b
        /*0022*/ 	.short	0x0058
        /*0024*/ 	.byte	0x00, 0xf5, 0x21, 0x00


	//----- nvinfo : EIATTR_KPARAM_INFO
	.align		4
.L_367:
        /*0028*/ 	.byte	0x04, 0x17
        /*002a*/ 	.short	(.L_369 - .L_368)
.L_368:
        /*002c*/ 	.word	0x00000000
        /*0030*/ 	.short	0x000a
        /*0032*/ 	.short	0x0050
        /*0034*/ 	.byte	0x00, 0xf5, 0x21, 0x00


	//----- nvinfo : EIATTR_KPARAM_INFO
	.align		4
.L_369:
        /*0038*/ 	.byte	0x04, 0x17
        /*003a*/ 	.short	(.L_371 - .L_370)
.L_370:
        /*003c*/ 	.word	0x00000000
        /*0040*/ 	.short	0x0009
        /*0042*/ 	.short	0x0048
        /*0044*/ 	.byte	0x00, 0xf0, 0x21, 0x00


	//----- nvinfo : EIATTR_KPARAM_INFO
	.align		4
.L_371:
        /*0048*/ 	.byte	0x04, 0x17
        /*004a*/ 	.short	(.L_373 - .L_372)
.L_372:
        /*004c*/ 	.word	0x00000000
        /*0050*/ 	.short	0x0008
        /*0052*/ 	.short	0x0040
        /*0054*/ 	.byte	0x00, 0xf0, 0x21, 0x00


	//----- nvinfo : EIATTR_KPARAM_INFO
	.align		4
.L_373:
        /*0058*/ 	.byte	0x04, 0x17
        /*005a*/ 	.short	(.L_375 - .L_374)
.L_374:
        /*005c*/ 	.word	0x00000000
        /*0060*/ 	.short	0x0007
        /*0062*/ 	.short	0x0038
        /*0064*/ 	.byte	0x00, 0xf0, 0x21, 0x00


	//----- nvinfo : EIATTR_KPARAM_INFO
	.align		4
.L_375:
        /*0068*/ 	.byte	0x04, 0x17
        /*006a*/ 	.short	(.L_377 - .L_376)
.L_376:
        /*006c*/ 	.word	0x00000000
        /*0070*/ 	.short	0x0006
        /*0072*/ 	.short	0x0030
        /*0074*/ 	.byte	0x00, 0xf5, 0x21, 0x00


	//----- nvinfo : EIATTR_KPARAM_INFO
	.align		4
.L_377:
        /*0078*/ 	.byte	0x04, 0x17
        /*007a*/ 	.short	(.L_379 - .L_378)
.L_378:
        /*007c*/ 	.word	0x00000000
        /*0080*/ 	.short	0x0005
        /*0082*/ 	.short	0x0028
        /*0084*/ 	.byte	0x00, 0xf5, 0x21, 0x00


	//----- nvinfo : EIATTR_KPARAM_INFO
	.align		4
.L_379:
        /*0088*/ 	.byte	0x04, 0x17
        /*008a*/ 	.short	(.L_381 - .L_380)
.L_380:
        /*008c*/ 	.word	0x00000000
        /*0090*/ 	.short	0x0004
        /*0092*/ 	.short	0x0020
        /*0094*/ 	.byte	0x00, 0xf5, 0x21, 0x00


	//----- nvinfo : EIATTR_KPARAM_INFO
	.align		4
.L_381:
        /*0098*/ 	.byte	0x04, 0x17
        /*009a*/ 	.short	(.L_383 - .L_382)
.L_382:
        /*009c*/ 	.word	0x00000000
        /*00a0*/ 	.short	0x0003
        /*00a2*/ 	.short	0x0018
        /*00a4*/ 	.byte	0x00, 0xf5, 0x21, 0x00


	//----- nvinfo : EIATTR_KPARAM_INFO
	.align		4
.L_383:
        /*00a8*/ 	.byte	0x04, 0x17
        /*00aa*/ 	.short	(.L_385 - .L_384)
.L_384:
        /*00ac*/ 	.word	0x00000000
        /*00b0*/ 	.short	0x0002
        /*00b2*/ 	.short	0x0010
        /*00b4*/ 	.byte	0x00, 0xf5, 0x21, 0x00


	//----- nvinfo : EIATTR_KPARAM_INFO
	.align		4
.L_385:
        /*00b8*/ 	.byte	0x04, 0x17
        /*00ba*/ 	.short	(.L_387 - .L_386)
.L_386:
        /*00bc*/ 	.word	0x00000000
        /*00c0*/ 	.short	0x0001
        /*00c2*/ 	.short	0x0008
        /*00c4*/ 	.byte	0x00, 0xf5, 0x21, 0x00


	//----- nvinfo : EIATTR_KPARAM_INFO
	.align		4
.L_387:
        /*00c8*/ 	.byte	0x04, 0x17
        /*00ca*/ 	.short	(.L_389 - .L_388)
.L_388:
        /*00cc*/ 	.word	0x00000000
        /*00d0*/ 	.short	0x0000
        /*00d2*/ 	.short	0x0000
        /*00d4*/ 	.byte	0x00, 0xf5, 0x21, 0x00


	//----- nvinfo : EIATTR_SPARSE_MMA_MASK
	.align		4
.L_389:
        /*00d8*/ 	.byte	0x03, 0x50
        /*00da*/ 	.short	0x0000


	//----- nvinfo : EIATTR_MAXREG_COUNT
	.align		4
        /*00dc*/ 	.byte	0x03, 0x1b
        /*00de*/ 	.short	0x00ff


	//----- nvinfo : EIATTR_MERCURY_ISA_VERSION
	.align		4
        /*00e0*/ 	.byte	0x03, 0x5f
        /*00e2*/ 	.short	0x0101


	//----- nvinfo : EIATTR_VRC_CTA_INIT_COUNT
	.align		4
        /*00e4*/ 	.byte	0x02, 0x4a
	.zero		1
	.zero		1


	//----- nvinfo : EIATTR_EXIT_INSTR_OFFSETS
	.align		4
        /*00e8*/ 	.byte	0x04, 0x1c
        /*00ea*/ 	.short	(.L_391 - .L_390)


	//   ....[0]....
.L_390:
        /*00ec*/ 	.word	0x00000680


	//   ....[1]....
        /*00f0*/ 	.word	0x00001c50


	//   ....[2]....
        /*00f4*/ 	.word	0x00002220


	//----- nvinfo : EIATTR_CRS_STACK_SIZE
	.align		4
.L_391:
        /*00f8*/ 	.byte	0x04, 0x1e
        /*00fa*/ 	.short	(.L_393 - .L_392)
.L_392:
        /*00fc*/ 	.word	0x00000000


	//----- nvinfo : EIATTR_CBANK_PARAM_SIZE
	.align		4
.L_393:
        /*0100*/ 	.byte	0x03, 0x19
        /*0102*/ 	.short	0x0068


	//----- nvinfo : EIATTR_PARAM_CBANK
	.align		4
        /*0104*/ 	.byte	0x04, 0x0a
        /*0106*/ 	.short	(.L_395 - .L_394)
	.align		4
.L_394:
        /*0108*/ 	.word	index@(.nv.constant0._Z13create_voxelsP5voxelPiPdS2_S2_S2_S2_dddPbS1_S1_)
        /*010c*/ 	.short	0x0380
        /*010e*/ 	.short	0x0068


	//----- nvinfo : EIATTR_SW_WAR
	.align		4
.L_395:
        /*0110*/ 	.byte	0x04, 0x36
        /*0112*/ 	.short	(.L_397 - .L_396)
.L_396:
        /*0114*/ 	.word	0x00000008
.L_397:


//--------------------- .nv.callgraph             --------------------------
	.section	.nv.callgraph,"",@"SHT_CUDA_CALLGRAPH"
	.align	4
	.sectionentsize	8
	.align		4
        /*0000*/ 	.word	0x00000000
	.align		4
        /*0004*/ 	.word	0xffffffff
	.align		4
        /*0008*/ 	.word	0x00000000
	.align		4
        /*000c*/ 	.word	0xfffffffe
	.align		4
        /*0010*/ 	.word	0x00000000
	.align		4
        /*0014*/ 	.word	0xfffffffd
	.align		4
        /*0018*/ 	.word	0x00000000
	.align		4
        /*001c*/ 	.word	0xfffffffc


//--------------------- .text._Z9mlem_stepP5voxelPiPdS1_S2_S2_S1_S2_S1_S2_S2_i --------------------------
	.section	.text._Z9mlem_stepP5voxelPiPdS1_S2_S2_S1_S2_S1_S2_S2_i,"ax",@progbits
	.align	128
        .global         _Z9mlem_stepP5voxelPiPdS1_S2_S2_S1_S2_S1_S2_S2_i
        .type           _Z9mlem_stepP5voxelPiPdS1_S2_S2_S1_S2_S1_S2_S2_i,@function
        .size           _Z9mlem_stepP5voxelPiPdS1_S2_S2_S1_S2_S1_S2_S2_i,(.L_x_290 - _Z9mlem_stepP5voxelPiPdS1_S2_S2_S1_S2_S1_S2_S2_i)
        .other          _Z9mlem_stepP5voxelPiPdS1_S2_S2_S1_S2_S1_S2_S2_i,@"STO_CUDA_ENTRY STV_DEFAULT"
_Z9mlem_stepP5voxelPiPdS1_S2_S2_S1_S2_S1_S2_S2_i:
.text._Z9mlem_stepP5voxelPiPdS1_S2_S2_S1_S2_S1_S2_S2_i:
[----:B------:R-:W-:Y:S01]  /*0000*/  LDC R1, c[0x0][0x37c] ;  /* 0x0000df00ff017b82 */ /* 0x000fe20000000800 */
[----:B------:R-:W0:Y:S07]  /*0010*/  S2R R3, SR_TID.X ;  /* 0x0000000000037919 */ /* 0x000e2e0000002100 */
[----:B------:R-:W0:Y:S01]  /*0020*/  S2UR UR4, SR_CTAID.X ;  /* 0x00000000000479c3 */ /* 0x000e220000002500 */
[----:B------:R-:W1:Y:S07]  /*0030*/  LDCU UR5, c[0x0][0x3d8] ;  /* 0x00007b00ff0577ac */ /* 0x000e6e0008000800 */
[----:B------:R-:W0:Y:S02]  /*0040*/  LDC R4, c[0x0][0x360] ;  /* 0x0000d800ff047b82 */ /* 0x000e240000000800 */
[----:B0-----:R-:W-:-:S05]  /*0050*/  IMAD R4, R4, UR4, R3 ;  /* 0x0000000404047c24 */ /* 0x001fca000f8e0203 */
[----:B-1----:R-:W-:-:S13]  /*0060*/  ISETP.GE.AND P0, PT, R4, UR5, PT ;  /* 0x0000000504007c0c */ /* 0x002fda000bf06270 */
[----:B------:R-:W-:Y:S05]  /*0070*/  @P0 EXIT ;  /* 0x000000000000094d */ /* 0x000fea0003800000 */
[----:B------:R-:W0:Y:S01]  /*0080*/  LDCU.64 UR6, c[0x0][0x3b0] ;  /* 0x00007600ff0677ac */ /* 0x000e220008000a00 */
[----:B------:R-:W-:Y:S02]  /*0090*/  CS2R R12, SRZ ;  /* 0x00000000000c7805 */ /* 0x000fe4000001ff00 */
[----:B------:R-:W-:Y:S01]  /*00a0*/  CS2R R32, SRZ ;  /* 0x0000000000207805 */ /* 0x000fe2000001ff00 */
[----:B------:R-:W1:Y:S01]  /*00b0*/  LDCU.64 UR4, c[0x0][0x358] ;  /* 0x00006b00ff0477ac */ /* 0x000e620008000a00 */
[----:B0-----:R-:W-:-:S04]  /*00c0*/  UISETP.NE.U32.AND UP0, UPT, UR6, URZ, UPT ;  /* 0x000000ff0600728c */ /* 0x001fc8000bf05070 */
[----:B------:R-:W-:-:S09]  /*00d0*/  UISETP.NE.AND.EX UP0, UPT, UR7, URZ, UPT, UP0 ;  /* 0x000000ff0700728c */ /* 0x000fd2000bf05300 */
[----:B-1----:R-:W-:Y:S05]  /*00e0*/  BRA.U !UP0, `(.L_x_0) ;  /* 0x0000002108647547 */ /* 0x002fea000b800000 */
[----:B------:R-:W0:Y:S02]  /*00f0*/  LDC.64 R2, c[0x0][0x3b0] ;  /* 0x0000ec00ff027b82 */ /* 0x000e240000000a00 */
[----:B0-----:R-:W-:-:S05]  /*0100*/  IMAD.WIDE R2, R4, 0x4, R2 ;  /* 0x0000000404027825 */ /* 0x001fca00078e0202 */
[----:B------:R-:W2:Y:S04]  /*0110*/  LDG.E R0, desc[UR4][R2.64] ;  /* 0x0000000402007981 */ /* 0x000ea8000c1e1900 */
[----:B------:R-:W2:Y:S01]  /*0120*/  LDG.E R6, desc[UR4][R2.64+0x4] ;  /* 0x0000040402067981 */ /* 0x000ea2000c1e1900 */
[----:B------:R-:W-:Y:S01]  /*0130*/  BSSY.RECONVERGENT B1, `(.L_x_0) ;  /* 0x0000214000017945 */ /* 0x000fe20003800200 */
[----:B--2---:R-:W-:-:S13]  /*0140*/  ISETP.GE.AND P0, PT, R0, R6, PT ;  /* 0x000000060000720c */ /* 0x004fda0003f06270 */
[----:B------:R-:W-:Y:S05]  /*0150*/  @P0 BRA `(.L_x_1) ;  /* 0x0000002000440947 */ /* 0x000fea0003800000 */
[----:B------:R-:W-:Y:S01]  /*0160*/  IMAD.MOV.U32 R3, RZ, RZ, R0 ;  /* 0x000000ffff037224 */ /* 0x000fe200078e0000 */
[----:B------:R-:W-:Y:S01]  /*0170*/  BSSY.RECONVERGENT B2, `(.L_x_2) ;  /* 0x000010c000027945 */ /* 0x000fe20003800200 */
[----:B------:R-:W-:Y:S02]  /*0180*/  CS2R R32, SRZ ;  /* 0x0000000000207805 */ /* 0x000fe4000001ff00 */
[----:B------:R-:W-:Y:S01]  /*0190*/  CS2R R12, SRZ ;  /* 0x00000000000c7805 */ /* 0x000fe2000001ff00 */
[----:B------:R-:W-:Y:S02]  /*01a0*/  IMAD.IADD R0, R3, 0x1, -R6 ;  /* 0x0000000103007824 */ /* 0x000fe400078e0a06 */
[----:B------:R-:W-:-:S03]  /*01b0*/  IMAD.IADD R2, R6, 0x1, -R3 ;  /* 0x0000000106027824 */ /* 0x000fc600078e0a03 */
[----:B------:R-:W-:-:S13]  /*01c0*/  ISETP.GT.U32.AND P0, PT, R0, -0x8, PT ;  /* 0xfffffff80000780c */ /* 0x000fda0003f04070 */
[----:B------:R-:W-:Y:S05]  /*01d0*/  @P0 BRA `(.L_x_3) ;  /* 0x0000001000140947 */ /* 0x000fea0003800000 */
[----:B------:R-:W0:Y:S01]  /*01e0*/  LDC.64 R26, c[0x0][0x3d0] ;  /* 0x0000f400ff1a7b82 */ /* 0x000e220000000a00 */
[----:B------:R-:W-:Y:S02]  /*01f0*/  LOP3.LUT R0, R2, 0xfffffff8, RZ, 0xc0, !PT ;  /* 0xfffffff802007812 */ /* 0x000fe400078ec0ff */
[----:B------:R-:W-:-:S03]  /*0200*/  CS2R R32, SRZ ;  /* 0x0000000000207805 */ /* 0x000fc6000001ff00 */
[----:B------:R-:W-:Y:S02]  /*0210*/  IMAD.MOV R0, RZ, RZ, -R0 ;  /* 0x000000ffff007224 */ /* 0x000fe400078e0a00 */
[----:B------:R-:W1:Y:S08]  /*0220*/  LDC.64 R24, c[0x0][0x3b8] ;  /* 0x0000ee00ff187b82 */ /* 0x000e700000000a00 */
[----:B------:R-:W2:Y:S08]  /*0230*/  LDC.64 R22, c[0x0][0x3c0] ;  /* 0x0000f000ff167b82 */ /* 0x000eb00000000a00 */
[----:B------:R-:W3:Y:S02]  /*0240*/  LDC.64 R20, c[0x0][0x3c8] ;  /* 0x0000f200ff147b82 */ /* 0x000ee40000000a00 */
.L_x_20:
[----:B--2---:R-:W-:-:S05]  /*0250*/  IMAD.WIDE R18, R3, 0x4, R22 ;  /* 0x0000000403127825 */ /* 0x004fca00078e0216 */
[----:B------:R-:W0:Y:S01]  /*0260*/  LDG.E R31, desc[UR4][R18.64] ;  /* 0x00000004121f7981 */ /* 0x000e22000c1e1900 */
[----:B---3--:R-:W-:-:S05]  /*0270*/  IMAD.WIDE R16, R3, 0x8, R20 ;  /* 0x0000000803107825 */ /* 0x008fca00078e0214 */
[----:B------:R-:W2:Y:S01]  /*0280*/  LDG.E.64 R8, desc[UR4][R16.64] ;  /* 0x0000000410087981 */ /* 0x000ea2000c1e1b00 */
[----:B-1----:R-:W-:-:S05]  /*0290*/  IMAD.WIDE R14, R3, 0x8, R24 ;  /* 0x00000008030e7825 */ /* 0x002fca00078e0218 */
[----:B------:R-:W3:Y:S01]  /*02a0*/  LDG.E.64 R10, desc[UR4][R14.64] ;  /* 0x000000040e0a7981 */ /* 0x000ee2000c1e1b00 */
[----:B0-----:R-:W-:-:S06]  /*02b0*/  IMAD.WIDE R30, R31, 0x8, R26 ;  /* 0x000000081f1e7825 */ /* 0x001fcc00078e021a */
[----:B------:R-:W4:Y:S01]  /*02c0*/  LDG.E.64 R30, desc[UR4][R30.64] ;  /* 0x000000041e1e7981 */ /* 0x000f22000c1e1b00 */
[----:B------:R-:W-:Y:S01]  /*02d0*/  IMAD.MOV.U32 R6, RZ, RZ, 0x1 ;  /* 0x00000001ff067424 */ /* 0x000fe200078e00ff */
[----:B--2---:R-:W-:Y:S01]  /*02e0*/  FSETP.GEU.AND P2, PT, |R9|, 6.5827683646048100446e-37, PT ;  /* 0x036000000900780b */ /* 0x004fe20003f4e200 */
[----:B------:R-:W-:Y:S01]  /*02f0*/  VIADD R0, R0, 0x8 ;  /* 0x0000000800007836 */ /* 0x000fe20000000000 */
[----:B------:R-:W-:Y:S01]  /*0300*/  BSSY.RECONVERGENT B3, `(.L_x_4) ;  /* 0x0000014000037945 */ /* 0x000fe20003800200 */
[----:B---3--:R-:W-:-:S03]  /*0310*/  DADD R12, R10, R12 ;  /* 0x000000000a0c7229 */ /* 0x008fc6000000000c */
[----:B------:R-:W-:Y:S01]  /*0320*/  ISETP.NE.AND P1, PT, R0, RZ, PT ;  /* 0x000000ff0000720c */ /* 0x000fe20003f25270 */
[----:B----4-:R-:W0:Y:S02]  /*0330*/  MUFU.RCP64H R7, R31 ;  /* 0x0000001f00077308 */ /* 0x010e240000001800 */
[----:B0-----:R-:W-:-:S08]  /*0340*/  DFMA R28, -R30, R6, 1 ;  /* 0x3ff000001e1c742b */ /* 0x001fd00000000106 */
[----:B------:R-:W-:-:S08]  /*0350*/  DFMA R28, R28, R28, R28 ;  /* 0x0000001c1c1c722b */ /* 0x000fd0000000001c */
[----:B------:R-:W-:-:S08]  /*0360*/  DFMA R28, R6, R28, R6 ;  /* 0x0000001c061c722b */ /* 0x000fd00000000006 */
[----:B------:R-:W-:-:S08]  /*0370*/  DFMA R6, -R30, R28, 1 ;  /* 0x3ff000001e06742b */ /* 0x000fd0000000011c */
[----:B------:R-:W-:-:S08]  /*0380*/  DFMA R6, R28, R6, R28 ;  /* 0x000000061c06722b */ /* 0x000fd0000000001c */
[----:B------:R-:W-:-:S08]  /*0390*/  DMUL R28, R8, R6 ;  /* 0x00000006081c7228 */ /* 0x000fd00000000000 */
[----:B------:R-:W-:-:S08]  /*03a0*/  DFMA R34, -R30, R28, R8 ;  /* 0x0000001c1e22722b */ /* 0x000fd00000000108 */
[----:B------:R-:W-:-:S10]  /*03b0*/  DFMA R6, R6, R34, R28 ;  /* 0x000000220606722b */ /* 0x000fd4000000001c */
[----:B------:R-:W-:-:S05]  /*03c0*/  FFMA R5, RZ, R31, R7 ;  /* 0x0000001fff057223 */ /* 0x000fca0000000007 */
[----:B------:R-:W-:-:S13]  /*03d0*/  FSETP.GT.AND P0, PT, |R5|, 1.469367938527859385e-39, PT ;  /* 0x001000000500780b */ /* 0x000fda0003f04200 */
[----:B------:R-:W-:Y:S05]  /*03e0*/  @P0 BRA P2, `(.L_x_5) ;  /* 0x0000000000140947 */ /* 0x000fea0001000000 */
[----:B------:R-:W-:Y:S01]  /*03f0*/  IMAD.MOV.U32 R5, RZ, RZ, R9 ;  /* 0x000000ffff057224 */ /* 0x000fe200078e0009 */
[----:B------:R-:W-:-:S07]  /*0400*/  MOV R6, 0x420 ;  /* 0x0000042000067802 */ /* 0x000fce0000000f00 */
[----:B------:R-:W-:Y:S05]  /*0410*/  CALL.REL.NOINC `($__internal_0_$__cuda_sm20_div_rn_f64_full) ;  /* 0x0000004000b47944 */ /* 0x000fea0003c00000 */
[----:B------:R-:W-:Y:S02]  /*0420*/  IMAD.MOV.U32 R6, RZ, RZ, R8 ;  /* 0x000000ffff067224 */ /* 0x000fe400078e0008 */
[----:B------:R-:W-:-:S07]  /*0430*/  IMAD.MOV.U32 R7, RZ, RZ, R9 ;  /* 0x000000ffff077224 */ /* 0x000fce00078e0009 */
.L_x_5:
[----:B------:R-:W-:Y:S05]  /*0440*/  BSYNC.RECONVERGENT B3 ;  /* 0x0000000000037941 */ /* 0x000fea0003800200 */
.L_x_4:
[----:B------:R-:W2:Y:S04]  /*0450*/  LDG.E R31, desc[UR4][R18.64+0x4] ;  /* 0x00000404121f7981 */ /* 0x000ea8000c1e1900 */
[----:B------:R-:W3:Y:S04]  /*0460*/  LDG.E.64 R10, desc[UR4][R16.64+0x8] ;  /* 0x00000804100a7981 */ /* 0x000ee8000c1e1b00 */
[----:B------:R-:W4:Y:S01]  /*0470*/  LDG.E.64 R28, desc[UR4][R14.64+0x8] ;  /* 0x000008040e1c7981 */ /* 0x000f22000c1e1b00 */
[----:B--2---:R-:W-:-:S06]  /*0480*/  IMAD.WIDE R30, R31, 0x8, R26 ;  /* 0x000000081f1e7825 */ /* 0x004fcc00078e021a */
[----:B------:R-:W2:Y:S01]  /*0490*/  LDG.E.64 R30, desc[UR4][R30.64] ;  /* 0x000000041e1e7981 */ /* 0x000ea2000c1e1b00 */
[----:B------:R-:W-:Y:S01]  /*04a0*/  IMAD.MOV.U32 R8, RZ, RZ, 0x1 ;  /* 0x00000001ff087424 */ /* 0x000fe200078e00ff */
[----:B---3--:R-:W-:Y:S01]  /*04b0*/  FSETP.GEU.AND P3, PT, |R11|, 6.5827683646048100446e-37, PT ;  /* 0x036000000b00780b */ /* 0x008fe20003f6e200 */
[----:B------:R-:W-:Y:S01]  /*04c0*/  DSETP.NE.AND P0, PT, |R6|, +INF , PT ;  /* 0x7ff000000600742a */ /* 0x000fe20003f05200 */
[----:B------:R-:W-:Y:S01]  /*04d0*/  BSSY.RECONVERGENT B3, `(.L_x_6) ;  /* 0x0000015000037945 */ /* 0x000fe20003800200 */
[----:B----4-:R-:W-:Y:S01]  /*04e0*/  DADD R12, R12, R28 ;  /* 0x000000000c0c7229 */ /* 0x010fe2000000001c */
[----:B--2---:R-:W0:Y:S02]  /*04f0*/  MUFU.RCP64H R9, R31 ;  /* 0x0000001f00097308 */ /* 0x004e240000001800 */
        /* <DEDUP_REMOVED lines=9> */
[----:B------:R-:W-:Y:S01]  /*0590*/  FSETP.GT.AND P2, PT, |R5|, 1.469367938527859385e-39, PT ;  /* 0x001000000500780b */ /* 0x000fe20003f44200 */
[----:B------:R-:W-:-:S10]  /*05a0*/  DADD R34, R6, R32 ;  /* 0x0000000006227229 */ /* 0x000fd40000000020 */
[----:B------:R-:W-:Y:S02]  /*05b0*/  FSEL R32, R32, R34, !P0 ;  /* 0x0000002220207208 */ /* 0x000fe40004000000 */
[----:B------:R-:W-:Y:S01]  /*05c0*/  FSEL R33, R33, R35, !P0 ;  /* 0x0000002321217208 */ /* 0x000fe20004000000 */
[----:B------:R-:W-:Y:S06]  /*05d0*/  @P2 BRA P3, `(.L_x_7) ;  /* 0x0000000000102947 */ /* 0x000fec0001800000 */
[----:B------:R-:W-:Y:S01]  /*05e0*/  IMAD.MOV.U32 R8, RZ, RZ, R10 ;  /* 0x000000ffff087224 */ /* 0x000fe200078e000a */
[----:B------:R-:W-:Y:S02]  /*05f0*/  MOV R5, R11 ;  /* 0x0000000b00057202 */ /* 0x000fe40000000f00 */
[----:B------:R-:W-:-:S07]  /*0600*/  MOV R6, 0x620 ;  /* 0x0000062000067802 */ /* 0x000fce0000000f00 */
[----:B------:R-:W-:Y:S05]  /*0610*/  CALL.REL.NOINC `($__internal_0_$__cuda_sm20_div_rn_f64_full) ;  /* 0x0000004000347944 */ /* 0x000fea0003c00000 */
.L_x_7:
[----:B------:R-:W-:Y:S05]  /*0620*/  BSYNC.RECONVERGENT B3 ;  /* 0x0000000000037941 */ /* 0x000fea0003800200 */
.L_x_6:
        /* <DEDUP_REMOVED lines=26> */
[----:B------:R-:W-:Y:S01]  /*07d0*/  MOV R6, 0x800 ;  /* 0x0000080000067802 */ /* 0x000fe20000000f00 */
[----:B------:R-:W-:-:S07]  /*07e0*/  IMAD.MOV.U32 R5, RZ, RZ, R11 ;  /* 0x000000ffff057224 */ /* 0x000fce00078e000b */
[----:B------:R-:W-:Y:S05]  /*07f0*/  CALL.REL.NOINC `($__internal_0_$__cuda_sm20_div_rn_f64_full) ;  /* 0x0000003c00bc7944 */ /* 0x000fea0003c00000 */
[----:B------:R-:W-:Y:S02]  /*0800*/  IMAD.MOV.U32 R6, RZ, RZ, R8 ;  /* 0x000000ffff067224 */ /* 0x000fe400078e0008 */
[----:B------:R-:W-:-:S07]  /*0810*/  IMAD.MOV.U32 R7, RZ, RZ, R9 ;  /* 0x000000ffff077224 */ /* 0x000fce00078e0009 */
.L_x_9:
[----:B------:R-:W-:Y:S05]  /*0820*/  BSYNC.RECONVERGENT B3 ;  /* 0x0000000000037941 */ /* 0x000fea0003800200 */
.L_x_8:
        /* <DEDUP_REMOVED lines=29> */
.L_x_11:
[----:B------:R-:W-:Y:S05]  /*0a00*/  BSYNC.RECONVERGENT B3 ;  /* 0x0000000000037941 */ /* 0x000fea0003800200 */
.L_x_10:
        /* <DEDUP_REMOVED lines=29> */
[----:B------:R-:W-:Y:S02]  /*0be0*/  IMAD.MOV.U32 R6, RZ, RZ, R8 ;  /* 0x000000ffff067224 */ /* 0x000fe400078e0008 */
[----:B------:R-:W-:-:S07]  /*0bf0*/  IMAD.MOV.U32 R7, RZ, RZ, R9 ;  /* 0x000000ffff077224 */ /* 0x000fce00078e0009 */
.L_x_13:
[----:B------:R-:W-:Y:S05]  /*0c00*/  BSYNC.RECONVERGENT B3 ;  /* 0x0000000000037941 */ /* 0x000fea0003800200 */
.L_x_12:
        /* <DEDUP_REMOVED lines=29> */
.L_x_15:
[----:B------:R-:W-:Y:S05]  /*0de0*/  BSYNC.RECONVERGENT B3 ;  /* 0x0000000000037941 */ /* 0x000fea0003800200 */
.L_x_14:
        /* <DEDUP_REMOVED lines=31> */
.L_x_17:
[----:B------:R-:W-:Y:S05]  /*0fe0*/  BSYNC.RECONVERGENT B3 ;  /* 0x0000000000037941 */ /* 0x000fea0003800200 */
.L_x_16:
[----:B------:R-:W2:Y:S04]  /*0ff0*/  LDG.E R31, desc[UR4][R18.64+0x1c] ;  /* 0x00001c04121f7981 */ /* 0x000ea8000c1e1900 */
[----:B------:R-:W3:Y:S04]  /*1000*/  LDG.E.64 R16, desc[UR4][R16.64+0x38] ;  /* 0x0000380410107981 */ /* 0x000ee8000c1e1b00 */
[----:B------:R-:W4:Y:S01]  /*1010*/  LDG.E.64 R14, desc[UR4][R14.64+0x38] ;  /* 0x000038040e0e7981 */ /* 0x000f22000c1e1b00 */
[----:B--2---:R-:W-:-:S06]  /*1020*/  IMAD.WIDE R30, R31, 0x8, R26 ;  /* 0x000000081f1e7825 */ /* 0x004fcc00078e021a */
[----:B------:R-:W2:Y:S01]  /*1030*/  LDG.E.64 R30, desc[UR4][R30.64] ;  /* 0x000000041e1e7981 */ /* 0x000ea2000c1e1b00 */
[----:B------:R-:W-:Y:S02]  /*1040*/  MOV R8, 0x1 ;  /* 0x0000000100087802 */ /* 0x000fe40000000f00 */
        /* <DEDUP_REMOVED lines=23> */
.L_x_19:
[----:B------:R-:W-:Y:S05]  /*11c0*/  BSYNC.RECONVERGENT B3 ;  /* 0x0000000000037941 */ /* 0x000fea0003800200 */
.L_x_18:
[C---:B------:R-:W-:Y:S01]  /*11d0*/  DADD R6, R8.reuse, R14 ;  /* 0x0000000008067229 */ /* 0x040fe2000000000e */
[----:B------:R-:W-:Y:S01]  /*11e0*/  VIADD R3, R3, 0x8 ;  /* 0x0000000803037836 */ /* 0x000fe20000000000 */
[----:B------:R-:W-:-:S08]  /*11f0*/  DSETP.NE.AND P0, PT, |R8|, +INF , PT ;  /* 0x7ff000000800742a */ /* 0x000fd00003f05200 */
[----:B------:R-:W-:Y:S02]  /*1200*/  FSEL R32, R14, R6, !P0 ;  /* 0x000000060e207208 */ /* 0x000fe40004000000 */
[----:B------:R-:W-:Y:S01]  /*1210*/  FSEL R33, R15, R7, !P0 ;  /* 0x000000070f217208 */ /* 0x000fe20004000000 */
[----:B------:R-:W-:Y:S06]  /*1220*/  @P1 BRA `(.L_x_20) ;  /* 0xfffffff000081947 */ /* 0x000fec000383ffff */
.L_x_3:
[----:B------:R-:W-:Y:S05]  /*1230*/  BSYNC.RECONVERGENT B2 ;  /* 0x0000000000027941 */ /* 0x000fea0003800200 */
.L_x_2:
[----:B------:R-:W-:-:S13]  /*1240*/  LOP3.LUT P0, R0, R2, 0x7, RZ, 0xc0, !PT ;  /* 0x0000000702007812 */ /* 0x000fda000780c0ff */
[----:B------:R-:W-:Y:S05]  /*1250*/  @!P0 BRA `(.L_x_1) ;  /* 0x0000001000048947 */ /* 0x000fea0003800000 */
[----:B------:R-:W-:Y:S01]  /*1260*/  ISETP.GE.U32.AND P0, PT, R0, 0x4, PT ;  /* 0x000000040000780c */ /* 0x000fe20003f06070 */
[----:B------:R-:W-:Y:S01]  /*1270*/  BSSY.RECONVERGENT B2, `(.L_x_21) ;  /* 0x000008a000027945 */ /* 0x000fe20003800200 */
[----:B------:R-:W-:-:S11]  /*1280*/  LOP3.LUT R0, R2, 0x3, RZ, 0xc0, !PT ;  /* 0x0000000302007812 */ /* 0x000fd600078ec0ff */
[----:B------:R-:W-:Y:S05]  /*1290*/  @!P0 BRA `(.L_x_22) ;  /* 0x00000008001c8947 */ /* 0x000fea0003800000 */
[----:B------:R-:W0:Y:S08]  /*12a0*/  LDC.64 R16, c[0x0][0x3c0] ;  /* 0x0000f000ff107b82 */ /* 0x000e300000000a00 */
[----:B------:R-:W1:Y:S08]  /*12b0*/  LDC.64 R30, c[0x0][0x3d0] ;  /* 0x0000f400ff1e7b82 */ /* 0x000e700000000a00 */
[----:B------:R-:W2:Y:S01]  /*12c0*/  LDC.64 R14, c[0x0][0x3c8] ;  /* 0x0000f200ff0e7b82 */ /* 0x000ea20000000a00 */
[----:B0-----:R-:W-:-:S07]  /*12d0*/  IMAD.WIDE R16, R3, 0x4, R16 ;  /* 0x0000000403107825 */ /* 0x001fce00078e0210 */
[----:B------:R-:W0:Y:S01]  /*12e0*/  LDC.64 R18, c[0x0][0x3b8] ;  /* 0x0000ee00ff127b82 */ /* 0x000e220000000a00 */
[----:B------:R-:W1:Y:S01]  /*12f0*/  LDG.E R5, desc[UR4][R16.64] ;  /* 0x0000000410057981 */ /* 0x000e62000c1e1900 */
[----:B--2---:R-:W-:-:S05]  /*1300*/  IMAD.WIDE R14, R3, 0x8, R14 ;  /* 0x00000008030e7825 */ /* 0x004fca00078e020e */
[----:B------:R-:W2:Y:S01]  /*1310*/  LDG.E.64 R6, desc[UR4][R14.64] ;  /* 0x000000040e067981 */ /* 0x000ea2000c1e1b00 */
[----:B0-----:R-:W-:-:S05]  /*1320*/  IMAD.WIDE R18, R3, 0x8, R18 ;  /* 0x0000000803127825 */ /* 0x001fca00078e0212 */
[----:B------:R-:W3:Y:S01]  /*1330*/  LDG.E.64 R10, desc[UR4][R18.64] ;  /* 0x00000004120a7981 */ /* 0x000ee2000c1e1b00 */
[----:B-1----:R-:W-:-:S06]  /*1340*/  IMAD.WIDE R30, R5, 0x8, R30 ;  /* 0x00000008051e7825 */ /* 0x002fcc00078e021e */
[----:B------:R-:W4:Y:S01]  /*1350*/  LDG.E.64 R30, desc[UR4][R30.64] ;  /* 0x000000041e1e7981 */ /* 0x000f22000c1e1b00 */
[----:B------:R-:W-:Y:S01]  /*1360*/  IMAD.MOV.U32 R8, RZ, RZ, 0x1 ;  /* 0x00000001ff087424 */ /* 0x000fe200078e00ff */
[----:B--2---:R-:W-:Y:S01]  /*1370*/  FSETP.GEU.AND P1, PT, |R7|, 6.5827683646048100446e-37, PT ;  /* 0x036000000700780b */ /* 0x004fe20003f2e200 */
[----:B------:R-:W-:Y:S01]  /*1380*/  BSSY.RECONVERGENT B3, `(.L_x_23) ;  /* 0x0000012000037945 */ /* 0x000fe20003800200 */
[----:B---3--:R-:W-:Y:S01]  /*1390*/  DADD R12, R12, R10 ;  /* 0x000000000c0c7229 */ /* 0x008fe2000000000a */
        /* <DEDUP_REMOVED lines=13> */
[----:B------:R-:W-:Y:S01]  /*1470*/  MOV R6, 0x14a0 ;  /* 0x000014a000067802 */ /* 0x000fe20000000f00 */
[----:B------:R-:W-:-:S07]  /*1480*/  IMAD.MOV.U32 R5, RZ, RZ, R7 ;  /* 0x000000ffff057224 */ /* 0x000fce00078e0007 */
[----:B------:R-:W-:Y:S05]  /*1490*/  CALL.REL.NOINC `($__internal_0_$__cuda_sm20_div_rn_f64_full) ;  /* 0x0000003000947944 */ /* 0x000fea0003c00000 */
.L_x_24:
[----:B------:R-:W-:Y:S05]  /*14a0*/  BSYNC.RECONVERGENT B3 ;  /* 0x0000000000037941 */ /* 0x000fea0003800200 */
.L_x_23:
[----:B------:R-:W2:Y:S01]  /*14b0*/  LDG.E R5, desc[UR4][R16.64+0x4] ;  /* 0x0000040410057981 */ /* 0x000ea2000c1e1900 */
[----:B------:R-:W2:Y:S03]  /*14c0*/  LDC.64 R30, c[0x0][0x3d0] ;  /* 0x0000f400ff1e7b82 */ /* 0x000ea60000000a00 */
        /* <DEDUP_REMOVED lines=28> */
[----:B------:R-:W-:Y:S01]  /*1690*/  IMAD.MOV.U32 R6, RZ, RZ, R8 ;  /* 0x000000ffff067224 */ /* 0x000fe200078e0008 */
[----:B------:R-:W-:-:S07]  /*16a0*/  MOV R7, R9 ;  /* 0x0000000900077202 */ /* 0x000fce0000000f00 */
.L_x_26:
[----:B------:R-:W-:Y:S05]  /*16b0*/  BSYNC.RECONVERGENT B3 ;  /* 0x0000000000037941 */ /* 0x000fea0003800200 */
.L_x_25:
        /* <DEDUP_REMOVED lines=30> */
.L_x_28:
[----:B------:R-:W-:Y:S05]  /*18a0*/  BSYNC.RECONVERGENT B3 ;  /* 0x0000000000037941 */ /* 0x000fea0003800200 */
.L_x_27:
        /* <DEDUP_REMOVED lines=8> */
[C---:B------:R-:W-:Y:S02]  /*1930*/  DADD R14, R8.reuse, R20 ;  /* 0x00000000080e7229 */ /* 0x040fe40000000014 */
[----:B------:R-:W-:Y:S01]  /*1940*/  DSETP.NE.AND P0, PT, |R8|, +INF , PT ;  /* 0x7ff000000800742a */ /* 0x000fe20003f05200 */
[----:B------:R-:W-:Y:S01]  /*1950*/  BSSY.RECONVERGENT B3, `(.L_x_29) ;  /* 0x0000016000037945 */ /* 0x000fe20003800200 */
[----:B----4-:R-:W-:-:S06]  /*1960*/  DADD R12, R12, R18 ;  /* 0x000000000c0c7229 */ /* 0x010fcc0000000012 */
[----:B------:R-:W-:Y:S02]  /*1970*/  FSEL R14, R20, R14, !P0 ;  /* 0x0000000e140e7208 */ /* 0x000fe40004000000 */
[----:B------:R-:W-:Y:S01]  /*1980*/  FSEL R15, R21, R15, !P0 ;  /* 0x0000000f150f7208 */ /* 0x000fe20004000000 */
        /* <DEDUP_REMOVED lines=16> */
[----:B------:R-:W-:Y:S02]  /*1a90*/  IMAD.MOV.U32 R6, RZ, RZ, R8 ;  /* 0x000000ffff067224 */ /* 0x000fe400078e0008 */
[----:B------:R-:W-:-:S07]  /*1aa0*/  IMAD.MOV.U32 R7, RZ, RZ, R9 ;  /* 0x000000ffff077224 */ /* 0x000fce00078e0009 */
.L_x_30:
[----:B------:R-:W-:Y:S05]  /*1ab0*/  BSYNC.RECONVERGENT B3 ;  /* 0x0000000000037941 */ /* 0x000fea0003800200 */
.L_x_29:
[C---:B------:R-:W-:Y:S01]  /*1ac0*/  DADD R8, R6.reuse, R14 ;  /* 0x0000000006087229 */ /* 0x040fe2000000000e */
[----:B------:R-:W-:Y:S01]  /*1ad0*/  VIADD R3, R3, 0x4 ;  /* 0x0000000403037836 */ /* 0x000fe20000000000 */
[----:B------:R-:W-:-:S08]  /*1ae0*/  DSETP.NE.AND P0, PT, |R6|, +INF , PT ;  /* 0x7ff000000600742a */ /* 0x000fd00003f05200 */
[----:B------:R-:W-:Y:S02]  /*1af0*/  FSEL R32, R14, R8, !P0 ;  /* 0x000000080e207208 */ /* 0x000fe40004000000 */
[----:B------:R-:W-:-:S07]  /*1b00*/  FSEL R33, R15, R9, !P0 ;  /* 0x000000090f217208 */ /* 0x000fce0004000000 */
.L_x_22:
[----:B------:R-:W-:Y:S05]  /*1b10*/  BSYNC.RECONVERGENT B2 ;  /* 0x0000000000027941 */ /* 0x000fea0003800200 */
.L_x_21:
[----:B------:R-:W-:-:S13]  /*1b20*/  ISETP.NE.AND P0, PT, R0, RZ, PT ;  /* 0x000000ff0000720c */ /* 0x000fda0003f05270 */
[----:B------:R-:W-:Y:S05]  /*1b30*/  @!P0 BRA `(.L_x_1) ;  /* 0x0000000400cc8947 */ /* 0x000fea0003800000 */
[----:B------:R-:W-:Y:S01]  /*1b40*/  ISETP.NE.AND P0, PT, R0, 0x1, PT ;  /* 0x000000010000780c */ /* 0x000fe20003f05270 */
[----:B------:R-:W-:-:S12]  /*1b50*/  BSSY.RECONVERGENT B2, `(.L_x_31) ;  /* 0x0000049000027945 */ /* 0x000fd80003800200 */
        /* <DEDUP_REMOVED lines=29> */
[----:B------:R-:W-:Y:S01]  /*1d30*/  MOV R8, R6 ;  /* 0x0000000600087202 */ /* 0x000fe20000000f00 */
[----:B------:R-:W-:Y:S01]  /*1d40*/  IMAD.MOV.U32 R5, RZ, RZ, R7 ;  /* 0x000000ffff057224 */ /* 0x000fe200078e0007 */
[----:B------:R-:W-:-:S07]  /*1d50*/  MOV R6, 0x1d70 ;  /* 0x00001d7000067802 */ /* 0x000fce0000000f00 */
[----:B------:R-:W-:Y:S05]  /*1d60*/  CALL.REL.NOINC `($__internal_0_$__cuda_sm20_div_rn_f64_full) ;  /* 0x0000002800607944 */ /* 0x000fea0003c00000 */
.L_x_34:
[----:B------:R-:W-:Y:S05]  /*1d70*/  BSYNC.RECONVERGENT B3 ;  /* 0x0000000000037941 */ /* 0x000fea0003800200 */
.L_x_33:
        /* <DEDUP_REMOVED lines=8> */
[----:B------:R-:W-:Y:S02]  /*1e00*/  DADD R14, R32, R8 ;  /* 0x00000000200e7229 */ /* 0x000fe40000000008 */
        /* <DEDUP_REMOVED lines=23> */
.L_x_36:
[----:B------:R-:W-:Y:S05]  /*1f80*/  BSYNC.RECONVERGENT B3 ;  /* 0x0000000000037941 */ /* 0x000fea0003800200 */
.L_x_35:
[C---:B------:R-:W-:Y:S01]  /*1f90*/  DADD R8, R6.reuse, R14 ;  /* 0x0000000006087229 */ /* 0x040fe2000000000e */
[----:B------:R-:W-:Y:S01]  /*1fa0*/  VIADD R3, R3, 0x2 ;  /* 0x0000000203037836 */ /* 0x000fe20000000000 */
[----:B------:R-:W-:-:S08]  /*1fb0*/  DSETP.NE.AND P0, PT, |R6|, +INF , PT ;  /* 0x7ff000000600742a */ /* 0x000fd00003f05200 */
[----:B------:R-:W-:Y:S02]  /*1fc0*/  FSEL R32, R14, R8, !P0 ;  /* 0x000000080e207208 */ /* 0x000fe40004000000 */
[----:B------:R-:W-:-:S07]  /*1fd0*/  FSEL R33, R15, R9, !P0 ;  /* 0x000000090f217208 */ /* 0x000fce0004000000 */
.L_x_32:
[----:B------:R-:W-:Y:S05]  /*1fe0*/  BSYNC.RECONVERGENT B2 ;  /* 0x0000000000027941 */ /* 0x000fea0003800200 */
.L_x_31:
[----:B------:R-:W-:-:S04]  /*1ff0*/  LOP3.LUT R2, R2, 0x1, RZ, 0xc0, !PT ;  /* 0x0000000102027812 */ /* 0x000fc800078ec0ff */
[----:B------:R-:W-:-:S13]  /*2000*/  ISETP.NE.U32.AND P0, PT, R2, 0x1, PT ;  /* 0x000000010200780c */ /* 0x000fda0003f05070 */
[----:B------:R-:W-:Y:S05]  /*2010*/  @P0 BRA `(.L_x_1) ;  /* 0x0000000000940947 */ /* 0x000fea0003800000 */
        /* <DEDUP_REMOVED lines=8> */
[----:B0-----:R-:W-:-:S06]  /*20a0*/  IMAD.WIDE R2, R3, 0x8, R10 ;  /* 0x0000000803027825 */ /* 0x001fcc00078e020a */
        /* <DEDUP_REMOVED lines=23> */
.L_x_38:
[----:B------:R-:W-:Y:S05]  /*2220*/  BSYNC.RECONVERGENT B2 ;  /* 0x0000000000027941 */ /* 0x000fea0003800200 */
.L_x_37:
[----:B------:R-:W-:Y:S02]  /*2230*/  DADD R2, R32, R8 ;  /* 0x0000000020027229 */ /* 0x000fe40000000008 */
[----:B------:R-:W-:-:S08]  /*2240*/  DSETP.NE.AND P0, PT, |R8|, +INF , PT ;  /* 0x7ff000000800742a */ /* 0x000fd00003f05200 */
[----:B------:R-:W-:Y:S02]  /*2250*/  FSEL R32, R32, R2, !P0 ;  /* 0x0000000220207208 */ /* 0x000fe40004000000 */
[----:B------:R-:W-:-:S07]  /*2260*/  FSEL R33, R33, R3, !P0 ;  /* 0x0000000321217208 */ /* 0x000fce0004000000 */
.L_x_1:
[----:B------:R-:W-:Y:S05]  /*2270*/  BSYNC.RECONVERGENT B1 ;  /* 0x0000000000017941 */ /* 0x000fea0003800200 */
.L_x_0:
[----:B------:R-:W0:Y:S01]  /*2280*/  LDCU.64 UR6, c[0x0][0x388] ;  /* 0x00007100ff0677ac */ /* 0x000e220008000a00 */
[----:B------:R-:W-:Y:S02]  /*2290*/  CS2R R16, SRZ ;  /* 0x0000000000107805 */ /* 0x000fe4000001ff00 */
[----:B------:R-:W-:Y:S01]  /*22a0*/  CS2R R14, SRZ ;  /* 0x00000000000e7805 */ /* 0x000fe2000001ff00 */
[----:B0-----:R-:W-:-:S04]  /*22b0*/  UISETP.NE.U32.AND UP0, UPT, UR6, URZ, UPT ;  /* 0x000000ff0600728c */ /* 0x001fc8000bf05070 */
[----:B------:R-:W-:-:S09]  /*22c0*/  UISETP.NE.AND.EX UP0, UPT, UR7, URZ, UPT, UP0 ;  /* 0x000000ff0700728c */ /* 0x000fd2000bf05300 */
[----:B------:R-:W-:Y:S05]  /*22d0*/  BRA.U !UP0, `(.L_x_39) ;  /* 0x00000021087c7547 */ /* 0x000fea000b800000 */
[----:B------:R-:W0:Y:S02]  /*22e0*/  LDC.64 R2, c[0x0][0x388] ;  /* 0x0000e200ff027b82 */ /* 0x000e240000000a00 */
[----:B0-----:R-:W-:-:S05]  /*22f0*/  IMAD.WIDE R2, R4, 0x4, R2 ;  /* 0x0000000404027825 */ /* 0x001fca00078e0202 */
[----:B------:R-:W2:Y:S04]  /*2300*/  LDG.E R11, desc[UR4][R2.64] ;  /* 0x00000004020b7981 */ /* 0x000ea8000c1e1900 */
[----:B------:R-:W2:Y:S01]  /*2310*/  LDG.E R0, desc[UR4][R2.64+0x4] ;  /* 0x0000040402007981 */ /* 0x000ea2000c1e1900 */
[----:B------:R-:W-:Y:S01]  /*2320*/  BSSY.RECONVERGENT B1, `(.L_x_39) ;  /* 0x000021a000017945 */ /* 0x000fe20003800200 */
[----:B--2---:R-:W-:-:S13]  /*2330*/  ISETP.GE.AND P0, PT, R11, R0, PT ;  /* 0x000000000b00720c */ /* 0x004fda0003f06270 */
[----:B------:R-:W-:Y:S05]  /*2340*/  @P0 BRA `(.L_x_40) ;  /* 0x00000020005c0947 */ /* 0x000fea0003800000 */
[----:B------:R-:W-:Y:S01]  /*2350*/  IADD3 R2, PT, PT, -R0, R11, RZ ;  /* 0x0000000b00027210 */ /* 0x000fe20007ffe1ff */
[----:B------:R-:W-:Y:S01]  /*2360*/  BSSY.RECONVERGENT B2, `(.L_x_41) ;  /* 0x0000113000027945 */ /* 0x000fe20003800200 */
[----:B------:R-:W-:Y:S02]  /*2370*/  CS2R R14, SRZ ;  /* 0x00000000000e7805 */ /* 0x000fe4000001ff00 */
[----:B------:R-:W-:Y:S02]  /*2380*/  CS2R R16, SRZ ;  /* 0x0000000000107805 */ /* 0x000fe4000001ff00 */
[----:B------:R-:W-:Y:S01]  /*2390*/  ISETP.GT.U32.AND P0, PT, R2, -0x8, PT ;  /* 0xfffffff80200780c */ /* 0x000fe20003f04070 */
[----:B------:R-:W-:-:S05]  /*23a0*/  IMAD.IADD R2, R0, 0x1, -R11 ;  /* 0x0000000100027824 */ /* 0x000fca00078e0a0b */
[----:B------:R-:W-:-:S07]  /*23b0*/  LOP3.LUT R0, R2, 0x7, RZ, 0xc0, !PT ;  /* 0x0000000702007812 */ /* 0x000fce00078ec0ff */
[----:B------:R-:W-:Y:S05]  /*23c0*/  @P0 BRA `(.L_x_42) ;  /* 0x0000001000300947 */ /* 0x000fea0003800000 */
[----:B------:R-:W-:Y:S02]  /*23d0*/  LOP3.LUT R3, R2, 0xfffffff8, RZ, 0xc0, !PT ;  /* 0xfffffff802037812 */ /* 0x000fe400078ec0ff */
[----:B------:R-:W-:-:S03]  /*23e0*/  CS2R R14, SRZ ;  /* 0x00000000000e7805 */ /* 0x000fc6000001ff00 */
[----:B------:R-:W-:-:S07]  /*23f0*/  IMAD.MOV R3, RZ, RZ, -R3 ;  /* 0x000000ffff037224 */ /* 0x000fce00078e0a03 */
.L_x_59:
        /* <DEDUP_REMOVED lines=14> */
[----:B------:R-:W-:Y:S01]  /*24e0*/  VIADD R3, R3, 0x8 ;  /* 0x0000000803037836 */ /* 0x000fe20000000000 */
[----:B------:R-:W-:Y:S04]  /*24f0*/  BSSY.RECONVERGENT B3, `(.L_x_43) ;  /* 0x0000014000037945 */ /* 0x000fe80003800200 */
[----:B------:R-:W-:Y:S01]  /*2500*/  ISETP.NE.AND P1, PT, R3, RZ, PT ;  /* 0x000000ff0300720c */ /* 0x000fe20003f25270 */
        /* <DEDUP_REMOVED lines=18> */
.L_x_44:
[----:B------:R-:W-:Y:S05]  /*2630*/  BSYNC.RECONVERGENT B3 ;  /* 0x0000000000037941 */ /* 0x000fea0003800200 */
.L_x_43:
        /* <DEDUP_REMOVED lines=30> */
.L_x_46:
[----:B------:R-:W-:Y:S05]  /*2820*/  BSYNC.RECONVERGENT B3 ;  /* 0x0000000000037941 */ /* 0x000fea0003800200 */
.L_x_45:
[----:B------:R-:W2:Y:S01]  /*2830*/  LDG.E R5, desc[UR4][R20.64+0x8] ;  /* 0x0000080414057981 */ /* 0x000ea2000c1e1900 */
[----:B------:R-:W2:Y:S03]  /*2840*/  LDC.64 R30, c[0x0][0x3a8] ;  /* 0x0000ea00ff1e7b82 */ /* 0x000ea60000000a00 */
        /* <DEDUP_REMOVED lines=30> */
.L_x_48:
[----:B------:R-:W-:Y:S05]  /*2a30*/  BSYNC.RECONVERGENT B3 ;  /* 0x0000000000037941 */ /* 0x000fea0003800200 */
.L_x_47:
        /* <DEDUP_REMOVED lines=30> */
.L_x_50:
[----:B------:R-:W-:Y:S05]  /*2c20*/  BSYNC.RECONVERGENT B3 ;  /* 0x0000000000037941 */ /* 0x000fea0003800200 */
.L_x_49:
        /* <DEDUP_REMOVED lines=30> */
[----:B------:R-:W-:Y:S01]  /*2e10*/  MOV R6, R8 ;  /* 0x0000000800067202 */ /* 0x000fe20000000f00 */
[----:B------:R-:W-:-:S07]  /*2e20*/  IMAD.MOV.U32 R7, RZ, RZ, R9 ;  /* 0x000000ffff077224 */ /* 0x000fce00078e0009 */
.L_x_52:
[----:B------:R-:W-:Y:S05]  /*2e30*/  BSYNC.RECONVERGENT B3 ;  /* 0x0000000000037941 */ /* 0x000fea0003800200 */
.L_x_51:
        /* <DEDUP_REMOVED lines=30> */
.L_x_54:
[----:B------:R-:W-:Y:S05]  /*3020*/  BSYNC.RECONVERGENT B3 ;  /* 0x0000000000037941 */ /* 0x000fea0003800200 */
.L_x_53:
        /* <DEDUP_REMOVED lines=32> */
.L_x_56:
[----:B------:R-:W-:Y:S05]  /*3230*/  BSYNC.RECONVERGENT B3 ;  /* 0x0000000000037941 */ /* 0x000fea0003800200 */
.L_x_55:
        /* <DEDUP_REMOVED lines=26> */
[----:B------:R-:W-:Y:S01]  /*33e0*/  MOV R8, R18 ;  /* 0x0000001200087202 */ /* 0x000fe20000000f00 */
[----:B------:R-:W-:Y:S01]  /*33f0*/  IMAD.MOV.U32 R5, RZ, RZ, R19 ;  /* 0x000000ffff057224 */ /* 0x000fe200078e0013 */
[----:B------:R-:W-:-:S07]  /*3400*/  MOV R6, 0x3420 ;  /* 0x0000342000067802 */ /* 0x000fce0000000f00 */
[----:B------:R-:W-:Y:S05]  /*3410*/  CALL.REL.NOINC `($__internal_0_$__cuda_sm20_div_rn_f64_full) ;  /* 0x0000001000b47944 */ /* 0x000fea0003c00000 */
.L_x_58:
[----:B------:R-:W-:Y:S05]  /*3420*/  BSYNC.RECONVERGENT B3 ;  /* 0x0000000000037941 */ /* 0x000fea0003800200 */
.L_x_57:
[C---:B------:R-:W-:Y:S01]  /*3430*/  DADD R6, R8.reuse, R14 ;  /* 0x0000000008067229 */ /* 0x040fe2000000000e */
[----:B------:R-:W-:Y:S01]  /*3440*/  VIADD R11, R11, 0x8 ;  /* 0x000000080b0b7836 */ /* 0x000fe20000000000 */
[----:B------:R-:W-:-:S08]  /*3450*/  DSETP.NE.AND P0, PT, |R8|, +INF , PT ;  /* 0x7ff000000800742a */ /* 0x000fd00003f05200 */
[----:B------:R-:W-:Y:S02]  /*3460*/  FSEL R14, R14, R6, !P0 ;  /* 0x000000060e0e7208 */ /* 0x000fe40004000000 */
[----:B------:R-:W-:Y:S01]  /*3470*/  FSEL R15, R15, R7, !P0 ;  /* 0x000000070f0f7208 */ /* 0x000fe20004000000 */
[----:B------:R-:W-:Y:S06]  /*3480*/  @P1 BRA `(.L_x_59) ;  /* 0xffffffec00dc1947 */ /* 0x000fec000383ffff */
.L_x_42:
[----:B------:R-:W-:Y:S05]  /*3490*/  BSYNC.RECONVERGENT B2 ;  /* 0x0000000000027941 */ /* 0x000fea0003800200 */
.L_x_41:
[----:B------:R-:W-:-:S13]  /*34a0*/  ISETP.NE.AND P0, PT, R0, RZ, PT ;  /* 0x000000ff0000720c */ /* 0x000fda0003f05270 */
        /* <DEDUP_REMOVED lines=38> */
.L_x_63:
[----:B------:R-:W-:Y:S05]  /*3710*/  BSYNC.RECONVERGENT B3 ;  /* 0x0000000000037941 */ /* 0x000fea0003800200 */
.L_x_62:
        /* <DEDUP_REMOVED lines=30> */
.L_x_65:
[----:B------:R-:W-:Y:S05]  /*3900*/  BSYNC.RECONVERGENT B3 ;  /* 0x0000000000037941 */ /* 0x000fea0003800200 */
.L_x_64:
        /* <DEDUP_REMOVED lines=30> */
[----:B------:R-:W-:Y:S02]  /*3af0*/  IMAD.MOV.U32 R6, RZ, RZ, R8 ;  /* 0x000000ffff067224 */ /* 0x000fe400078e0008 */
[----:B------:R-:W-:-:S07]  /*3b00*/  IMAD.MOV.U32 R7, RZ, RZ, R9 ;  /* 0x000000ffff077224 */ /* 0x000fce00078e0009 */
.L_x_67:
[----:B------:R-:W-:Y:S05]  /*3b10*/  BSYNC.RECONVERGENT B3 ;  /* 0x0000000000037941 */ /* 0x000fea0003800200 */
.L_x_66:
        /* <DEDUP_REMOVED lines=30> */
.L_x_69:
[----:B------:R-:W-:Y:S05]  /*3d00*/  BSYNC.RECONVERGENT B3 ;  /* 0x0000000000037941 */ /* 0x000fea0003800200 */
.L_x_68:
[C---:B------:R-:W-:Y:S01]  /*3d10*/  DADD R6, R8.reuse, R14 ;  /* 0x0000000008067229 */ /* 0x040fe2000000000e */
[----:B------:R-:W-:Y:S01]  /*3d20*/  VIADD R11, R11, 0x4 ;  /* 0x000000040b0b7836 */ /* 0x000fe20000000000 */
[----:B------:R-:W-:-:S08]  /*3d30*/  DSETP.NE.AND P0, PT, |R8|, +INF , PT ;  /* 0x7ff000000800742a */ /* 0x000fd00003f05200 */
[----:B------:R-:W-:Y:S02]  /*3d40*/  FSEL R14, R14, R6, !P0 ;  /* 0x000000060e0e7208 */ /* 0x000fe40004000000 */
[----:B------:R-:W-:-:S07]  /*3d50*/  FSEL R15, R15, R7, !P0 ;  /* 0x000000070f0f7208 */ /* 0x000fce0004000000 */
.L_x_61:
[----:B------:R-:W-:Y:S05]  /*3d60*/  BSYNC.RECONVERGENT B2 ;  /* 0x0000000000027941 */ /* 0x000fea0003800200 */
.L_x_60:
        /* <DEDUP_REMOVED lines=37> */
.L_x_73:
[----:B------:R-:W-:Y:S05]  /*3fc0*/  BSYNC.RECONVERGENT B3 ;  /* 0x0000000000037941 */ /* 0x000fea0003800200 */
.L_x_72:
        /* <DEDUP_REMOVED lines=32> */
.L_x_75:
[----:B------:R-:W-:Y:S05]  /*41d0*/  BSYNC.RECONVERGENT B3 ;  /* 0x0000000000037941 */ /* 0x000fea0003800200 */
.L_x_74:
[C---:B------:R-:W-:Y:S01]  /*41e0*/  DADD R8, R6.reuse, R14 ;  /* 0x0000000006087229 */ /* 0x040fe2000000000e */
[----:B------:R-:W-:Y:S01]  /*41f0*/  VIADD R11, R11, 0x2 ;  /* 0x000000020b0b7836 */ /* 0x000fe20000000000 */
[----:B------:R-:W-:-:S08]  /*4200*/  DSETP.NE.AND P0, PT, |R6|, +INF , PT ;  /* 0x7ff000000600742a */ /* 0x000fd00003f05200 */
[----:B------:R-:W-:Y:S02]  /*4210*/  FSEL R14, R14, R8, !P0 ;  /* 0x000000080e0e7208 */ /* 0x000fe40004000000 */
[----:B------:R-:W-:-:S07]  /*4220*/  FSEL R15, R15, R9, !P0 ;  /* 0x000000090f0f7208 */ /* 0x000fce0004000000 */
.L_x_71:
[----:B------:R-:W-:Y:S05]  /*4230*/  BSYNC.RECONVERGENT B2 ;  /* 0x0000000000027941 */ /* 0x000fea0003800200 */
.L_x_70:
        /* <DEDUP_REMOVED lines=35> */
.L_x_77:
[----:B------:R-:W-:Y:S05]  /*4470*/  BSYNC.RECONVERGENT B2 ;  /* 0x0000000000027941 */ /* 0x000fea0003800200 */
.L_x_76:
[----:B------:R-:W-:Y:S02]  /*4480*/  DADD R2, R14, R8 ;  /* 0x000000000e027229 */ /* 0x000fe40000000008 */
[----:B------:R-:W-:-:S08]  /*4490*/  DSETP.NE.AND P0, PT, |R8|, +INF , PT ;  /* 0x7ff000000800742a */ /* 0x000fd00003f05200 */
[----:B------:R-:W-:Y:S02]  /*44a0*/  FSEL R14, R14, R2, !P0 ;  /* 0x000000020e0e7208 */ /* 0x000fe40004000000 */
[----:B------:R-:W-:-:S07]  /*44b0*/  FSEL R15, R15, R3, !P0 ;  /* 0x000000030f0f7208 */ /* 0x000fce0004000000 */
.L_x_40:
[----:B------:R-:W-:Y:S05]  /*44c0*/  BSYNC.RECONVERGENT B1 ;  /* 0x0000000000017941 */ /* 0x000fea0003800200 */
.L_x_39:
[----:B------:R-:W-:-:S06]  /*44d0*/  DSETP.GT.AND P0, PT, R32, RZ, PT ;  /* 0x000000ff2000722a */ /* 0x000fcc0003f04000 */
[----:B------:R-:W-:-:S14]  /*44e0*/  DSETP.LEU.OR P0, PT, R12, RZ, !P0 ;  /* 0x000000ff0c00722a */ /* 0x000fdc000470b400 */
[----:B------:R-:W-:Y:S05]  /*44f0*/  @P0 BRA `(.L_x_78) ;  /* 0x00000000006c0947 */ /* 0x000fea0003800000 */
[----:B------:R-:W0:Y:S02]  /*4500*/  LDC.64 R2, c[0x0][0x380] ;  /* 0x0000e000ff027b82 */ /* 0x000e240000000a00 */
[----:B0-----:R-:W-:-:S05]  /*4510*/  IMAD.WIDE R2, R4, 0x18, R2 ;  /* 0x0000001804027825 */ /* 0x001fca00078e0202 */
[----:B------:R-:W2:Y:S01]  /*4520*/  LDG.E.64 R4, desc[UR4][R2.64+0x10] ;  /* 0x0000100402047981 */ /* 0x000ea2000c1e1b00 */
[----:B------:R-:W-:Y:S01]  /*4530*/  DADD R30, R16, R12 ;  /* 0x00000000101e7229 */ /* 0x000fe2000000000c */
[----:B------:R-:W-:Y:S01]  /*4540*/  IMAD.MOV.U32 R6, RZ, RZ, 0x1 ;  /* 0x00000001ff067424 */ /* 0x000fe200078e00ff */
[----:B------:R-:W-:Y:S04]  /*4550*/  BSSY.RECONVERGENT B1, `(.L_x_79) ;  /* 0x0000011000017945 */ /* 0x000fe80003800200 */
[----:B------:R-:W0:Y:S02]  /*4560*/  MUFU.RCP64H R7, R31 ;  /* 0x0000001f00077308 */ /* 0x000e240000001800 */
[----:B0-----:R-:W-:-:S08]  /*4570*/  DFMA R8, -R30, R6, 1 ;  /* 0x3ff000001e08742b */ /* 0x001fd00000000106 */
[----:B------:R-:W-:-:S08]  /*4580*/  DFMA R8, R8, R8, R8 ;  /* 0x000000080808722b */ /* 0x000fd00000000008 */
[----:B------:R-:W-:-:S08]  /*4590*/  DFMA R8, R6, R8, R6 ;  /* 0x000000080608722b */ /* 0x000fd00000000006 */
[----:B------:R-:W-:-:S08]  /*45a0*/  DFMA R6, -R30, R8, 1 ;  /* 0x3ff000001e06742b */ /* 0x000fd00000000108 */
[----:B------:R-:W-:-:S08]  /*45b0*/  DFMA R6, R8, R6, R8 ;  /* 0x000000060806722b */ /* 0x000fd00000000008 */
[----:B--2---:R-:W-:Y:S01]  /*45c0*/  DMUL R8, R4, R6 ;  /* 0x0000000604087228 */ /* 0x004fe20000000000 */
[----:B------:R-:W-:-:S07]  /*45d0*/  FSETP.GEU.AND P1, PT, |R5|, 6.5827683646048100446e-37, PT ;  /* 0x036000000500780b */ /* 0x000fce0003f2e200 */
        /* <DEDUP_REMOVED lines=8> */
.L_x_80:
[----:B------:R-:W-:Y:S05]  /*4660*/  BSYNC.RECONVERGENT B1 ;  /* 0x0000000000017941 */ /* 0x000fea0003800200 */
.L_x_79:
[----:B------:R-:W-:-:S08]  /*4670*/  DADD R14, R14, R32 ;  /* 0x000000000e0e7229 */ /* 0x000fd00000000020 */
[----:B------:R-:W-:-:S07]  /*4680*/  DMUL R14, R14, R8 ;  /* 0x000000080e0e7228 */ /* 0x000fce0000000000 */
[----:B------:R-:W-:Y:S01]  /*4690*/  STG.E.64 desc[UR4][R2.64+0x10], R14 ;  /* 0x0000100e02007986 */ /* 0x000fe2000c101b04 */
[----:B------:R-:W-:Y:S05]  /*46a0*/  EXIT ;  /* 0x000000000000794d */ /* 0x000fea0003800000 */
.L_x_78:
[----:B------:R-:W0:Y:S02]  /*46b0*/  LDC.64 R2, c[0x0][0x380] ;  /* 0x0000e000ff027b82 */ /* 0x000e240000000a00 */
[----:B0-----:R-:W-:-:S05]  /*46c0*/  IMAD.WIDE R2, R4, 0x18, R2 ;  /* 0x0000001804027825 */ /* 0x001fca00078e0202 */
[----:B------:R-:W-:Y:S01]  /*46d0*/  STG.E.64 desc[UR4][R2.64+0x10], RZ ;  /* 0x000010ff02007986 */ /* 0x000fe2000c101b04 */
[----:B------:R-:W-:Y:S05]  /*46e0*/  EXIT ;  /* 0x000000000000794d */ /* 0x000fea0003800000 */
        .weak           $__internal_0_$__cuda_sm20_div_rn_f64_full
        .type           $__internal_0_$__cuda_sm20_div_rn_f64_full,@function
        .size           $__internal_0_$__cuda_sm20_div_rn_f64_full,(.L_x_290 - $__internal_0_$__cuda_sm20_div_rn_f64_full)
$__internal_0_$__cuda_sm20_div_rn_f64_full:
[C---:B------:R-:W-:Y:S01]  /*46f0*/  FSETP.GEU.AND P0, PT, |R31|.reuse, 1.469367938527859385e-39, PT ;  /* 0x001000001f00780b */ /* 0x040fe20003f0e200 */
[----:B------:R-:W-:Y:S01]  /*4700*/  IMAD.MOV.U32 R35, RZ, RZ, R5 ;  /* 0x000000ffff237224 */ /* 0x000fe200078e0005 */
[----:B------:R-:W-:Y:S01]  /*4710*/  LOP3.LUT R28, R31, 0x800fffff, RZ, 0xc0, !PT ;  /* 0x800fffff1f1c7812 */ /* 0x000fe200078ec0ff */
[----:B------:R-:W-:Y:S01]  /*4720*/  IMAD.MOV.U32 R36, RZ, RZ, 0x1 ;  /* 0x00000001ff247424 */ /* 0x000fe200078e00ff */
[----:B------:R-:W-:Y:S01]  /*4730*/  BSSY.RECONVERGENT B0, `(.L_x_81) ;  /* 0x000005c000007945 */ /* 0x000fe20003800200 */
[----:B------:R-:W-:Y:S01]  /*4740*/  IMAD.MOV.U32 R34, RZ, RZ, R8 ;  /* 0x000000ffff227224 */ /* 0x000fe200078e0008 */
[----:B------:R-:W-:Y:S01]  /*4750*/  LOP3.LUT R29, R28, 0x3ff00000, RZ, 0xfc, !PT ;  /* 0x3ff000001c1d7812 */ /* 0x000fe200078efcff */
[----:B------:R-:W-:Y:S01]  /*4760*/  IMAD.MOV.U32 R9, RZ, RZ, 0x1ca00000 ;  /* 0x1ca00000ff097424 */ /* 0x000fe200078e00ff */
[----:B------:R-:W-:Y:S02]  /*4770*/  MOV R28, R30 ;  /* 0x0000001e001c7202 */ /* 0x000fe40000000f00 */
[----:B------:R-:W-:-:S02]  /*4780*/  FSETP.GEU.AND P3, PT, |R35|, 1.469367938527859385e-39, PT ;  /* 0x001000002300780b */ /* 0x000fc40003f6e200 */
[----:B------:R-:W-:Y:S01]  /*4790*/  LOP3.LUT R7, R35, 0x7ff00000, RZ, 0xc0, !PT ;  /* 0x7ff0000023077812 */ /* 0x000fe200078ec0ff */
[----:B------:R-:W-:Y:S01]  /*47a0*/  @!P0 DMUL R28, R30, 8.98846567431157953865e+307 ;  /* 0x7fe000001e1c8828 */ /* 0x000fe20000000000 */
[----:B------:R-:W-:Y:S02]  /*47b0*/  LOP3.LUT R8, R31, 0x7ff00000, RZ, 0xc0, !PT ;  /* 0x7ff000001f087812 */ /* 0x000fe400078ec0ff */
[----:B------:R-:W-:-:S03]  /*47c0*/  LOP3.LUT R5, R35, 0x7ff00000, RZ, 0xc0, !PT ;  /* 0x7ff0000023057812 */ /* 0x000fc600078ec0ff */
[----:B------:R-:W0:Y:S01]  /*47d0*/  MUFU.RCP64H R37, R29 ;  /* 0x0000001d00257308 */ /* 0x000e220000001800 */
[----:B------:R-:W-:-:S03]  /*47e0*/  ISETP.GE.U32.AND P2, PT, R5, R8, PT ;  /* 0x000000080500720c */ /* 0x000fc60003f46070 */
[----:B------:R-:W-:Y:S01]  /*47f0*/  @!P3 LOP3.LUT R10, R31, 0x7ff00000, RZ, 0xc0, !PT ;  /* 0x7ff000001f0ab812 */ /* 0x000fe200078ec0ff */
[----:B------:R-:W-:Y:S01]  /*4800*/  @!P3 IMAD.MOV.U32 R42, RZ, RZ, RZ ;  /* 0x000000ffff2ab224 */ /* 0x000fe200078e00ff */
[----:B------:R-:W-:Y:S02]  /*4810*/  @!P0 LOP3.LUT R8, R29, 0x7ff00000, RZ, 0xc0, !PT ;  /* 0x7ff000001d088812 */ /* 0x000fe400078ec0ff */
[----:B------:R-:W-:-:S04]  /*4820*/  @!P3 ISETP.GE.U32.AND P4, PT, R7, R10, PT ;  /* 0x0000000a0700b20c */ /* 0x000fc80003f86070 */
[C---:B------:R-:W-:Y:S02]  /*4830*/  @!P3 SEL R7, R9.reuse, 0x63400000, !P4 ;  /* 0x634000000907b807 */ /* 0x040fe40006000000 */
[----:B------:R-:W-:Y:S02]  /*4840*/  SEL R9, R9, 0x63400000, !P2 ;  /* 0x6340000009097807 */ /* 0x000fe40005000000 */
[----:B------:R-:W-:Y:S01]  /*4850*/  @!P3 LOP3.LUT R7, R7, 0x80000000, R35, 0xf8, !PT ;  /* 0x800000000707b812 */ /* 0x000fe200078ef823 */
[----:B0-----:R-:W-:-:S03]  /*4860*/  DFMA R40, R36, -R28, 1 ;  /* 0x3ff000002428742b */ /* 0x001fc6000000081c */
[----:B------:R-:W-:-:S05]  /*4870*/  @!P3 LOP3.LUT R43, R7, 0x100000, RZ, 0xfc, !PT ;  /* 0x00100000072bb812 */ /* 0x000fca00078efcff */
[----:B------:R-:W-:-:S08]  /*4880*/  DFMA R40, R40, R40, R40 ;  /* 0x000000282828722b */ /* 0x000fd00000000028 */
[----:B------:R-:W-:Y:S01]  /*4890*/  DFMA R40, R36, R40, R36 ;  /* 0x000000282428722b */ /* 0x000fe20000000024 */
[----:B------:R-:W-:Y:S01]  /*48a0*/  LOP3.LUT R37, R9, 0x800fffff, R35, 0xf8, !PT ;  /* 0x800fffff09257812 */ /* 0x000fe200078ef823 */
[----:B------:R-:W-:-:S06]  /*48b0*/  IMAD.MOV.U32 R36, RZ, RZ, R34 ;  /* 0x000000ffff247224 */ /* 0x000fcc00078e0022 */
[----:B------:R-:W-:Y:S02]  /*48c0*/  DFMA R38, R40, -R28, 1 ;  /* 0x3ff000002826742b */ /* 0x000fe4000000081c */
[----:B------:R-:W-:-:S06]  /*48d0*/  @!P3 DFMA R36, R36, 2, -R42 ;  /* 0x400000002424b82b */ /* 0x000fcc000000082a */
[----:B------:R-:W-:-:S04]  /*48e0*/  DFMA R40, R40, R38, R40 ;  /* 0x000000262828722b */ /* 0x000fc80000000028 */
[----:B------:R-:W-:-:S04]  /*48f0*/  @!P3 LOP3.LUT R5, R37, 0x7ff00000, RZ, 0xc0, !PT ;  /* 0x7ff000002505b812 */ /* 0x000fc800078ec0ff */
[----:B------:R-:W-:Y:S01]  /*4900*/  DMUL R38, R40, R36 ;  /* 0x0000002428267228 */ /* 0x000fe20000000000 */
[----:B------:R-:W-:-:S05]  /*4910*/  VIADD R7, R5, 0xffffffff ;  /* 0xffffffff05077836 */ /* 0x000fca0000000000 */
[----:B------:R-:W-:Y:S01]  /*4920*/  ISETP.GT.U32.AND P0, PT, R7, 0x7feffffe, PT ;  /* 0x7feffffe0700780c */ /* 0x000fe20003f04070 */
[----:B------:R-:W-:Y:S01]  /*4930*/  VIADD R7, R8, 0xffffffff ;  /* 0xffffffff08077836 */ /* 0x000fe20000000000 */
[----:B------:R-:W-:-:S04]  /*4940*/  DFMA R42, R38, -R28, R36 ;  /* 0x8000001c262a722b */ /* 0x000fc80000000024 */
[----:B------:R-:W-:-:S04]  /*4950*/  ISETP.GT.U32.OR P0, PT, R7, 0x7feffffe, P0 ;  /* 0x7feffffe0700780c */ /* 0x000fc80000704470 */
[----:B------:R-:W-:-:S09]  /*4960*/  DFMA R38, R40, R42, R38 ;  /* 0x0000002a2826722b */ /* 0x000fd20000000026 */
[----:B------:R-:W-:Y:S05]  /*4970*/  @P0 BRA `(.L_x_82) ;  /* 0x00000000007c0947 */ /* 0x000fea0003800000 */
[----:B------:R-:W-:Y:S01]  /*4980*/  LOP3.LUT R5, R35, 0x7ff00000, RZ, 0xc0, !PT ;  /* 0x7ff0000023057812 */ /* 0x000fe200078ec0ff */
[----:B------:R-:W-:Y:S01]  /*4990*/  IMAD.MOV.U32 R7, RZ, RZ, 0x1ca00000 ;  /* 0x1ca00000ff077424 */ /* 0x000fe200078e00ff */
[----:B------:R-:W-:Y:S01]  /*49a0*/  LOP3.LUT R8, R31, 0x7ff00000, RZ, 0xc0, !PT ;  /* 0x7ff000001f087812 */ /* 0x000fe200078ec0ff */
[----:B------:R-:W-:-:S03]  /*49b0*/  IMAD.MOV.U32 R34, RZ, RZ, RZ ;  /* 0x000000ffff227224 */ /* 0x000fc600078e00ff */
[CC--:B------:R-:W-:Y:S02]  /*49c0*/  VIADDMNMX R9, R5.reuse, -R8.reuse, 0xb9600000, !PT ;  /* 0xb960000005097446 */ /* 0x0c0fe40007800908 */
[----:B------:R-:W-:Y:S02]  /*49d0*/  ISETP.GE.U32.AND P0, PT, R5, R8, PT ;  /* 0x000000080500720c */ /* 0x000fe40003f06070 */
[----:B------:R-:W-:Y:S02]  /*49e0*/  VIMNMX R9, PT, PT, R9, 0x46a00000, PT ;  /* 0x46a0000009097848 */ /* 0x000fe40003fe0100 */
[----:B------:R-:W-:-:S05]  /*49f0*/  SEL R8, R7, 0x63400000, !P0 ;  /* 0x6340000007087807 */ /* 0x000fca0004000000 */
[----:B------:R-:W-:-:S05]  /*4a00*/  IMAD.IADD R8, R9, 0x1, -R8 ;  /* 0x0000000109087824 */ /* 0x000fca00078e0a08 */
[----:B------:R-:W-:-:S06]  /*4a10*/  IADD3 R35, PT, PT, R8, 0x7fe00000, RZ ;  /* 0x7fe0000008237810 */ /* 0x000fcc0007ffe0ff */
[----:B------:R-:W-:-:S10]  /*4a20*/  DMUL R40, R38, R34 ;  /* 0x0000002226287228 */ /* 0x000fd40000000000 */
[----:B------:R-:W-:-:S13]  /*4a30*/  FSETP.GTU.AND P0, PT, |R41|, 1.469367938527859385e-39, PT ;  /* 0x001000002900780b */ /* 0x000fda0003f0c200 */
[----:B------:R-:W-:Y:S05]  /*4a40*/  @P0 BRA `(.L_x_83) ;  /* 0x0000000000a80947 */ /* 0x000fea0003800000 */
[----:B------:R-:W-:Y:S01]  /*4a50*/  DFMA R28, R38, -R28, R36 ;  /* 0x8000001c261c722b */ /* 0x000fe20000000024 */
[----:B------:R-:W-:-:S09]  /*4a60*/  IMAD.MOV.U32 R34, RZ, RZ, RZ ;  /* 0x000000ffff227224 */ /* 0x000fd200078e00ff */
[C---:B------:R-:W-:Y:S02]  /*4a70*/  FSETP.NEU.AND P0, PT, R29.reuse, RZ, PT ;  /* 0x000000ff1d00720b */ /* 0x040fe40003f0d000 */
[----:B------:R-:W-:-:S04]  /*4a80*/  LOP3.LUT R30, R29, 0x80000000, R31, 0x48, !PT ;  /* 0x800000001d1e7812 */ /* 0x000fc800078e481f */
[----:B------:R-:W-:-:S07]  /*4a90*/  LOP3.LUT R35, R30, R35, RZ, 0xfc, !PT ;  /* 0x000000231e237212 */ /* 0x000fce00078efcff */
[----:B------:R-:W-:Y:S05]  /*4aa0*/  @!P0 BRA `(.L_x_83) ;  /* 0x0000000000908947 */ /* 0x000fea0003800000 */
[----:B------:R-:W-:Y:S01]  /*4ab0*/  IMAD.MOV R29, RZ, RZ, -R8 ;  /* 0x000000ffff1d7224 */ /* 0x000fe200078e0a08 */
[----:B------:R-:W-:Y:S01]  /*4ac0*/  IADD3 R8, PT, PT, -R8, -0x43300000, RZ ;  /* 0xbcd0000008087810 */ /* 0x000fe20007ffe1ff */
[----:B------:R-:W-:-:S06]  /*4ad0*/  IMAD.MOV.U32 R28, RZ, RZ, RZ ;  /* 0x000000ffff1c7224 */ /* 0x000fcc00078e00ff */
[----:B------:R-:W-:Y:S02]  /*4ae0*/  DFMA R28, R40, -R28, R38 ;  /* 0x8000001c281c722b */ /* 0x000fe40000000026 */
[----:B------:R-:W-:-:S08]  /*4af0*/  DMUL.RP R38, R38, R34 ;  /* 0x0000002226267228 */ /* 0x000fd00000008000 */
[----:B------:R-:W-:Y:S02]  /*4b00*/  FSETP.NEU.AND P0, PT, |R29|, R8, PT ;  /* 0x000000081d00720b */ /* 0x000fe40003f0d200 */
[----:B------:R-:W-:Y:S02]  /*4b10*/  LOP3.LUT R30, R39, R30, RZ, 0x3c, !PT ;  /* 0x0000001e271e7212 */ /* 0x000fe400078e3cff */
[----:B------:R-:W-:Y:S02]  /*4b20*/  FSEL R8, R38, R40, !P0 ;  /* 0x0000002826087208 */ /* 0x000fe40004000000 */
[----:B------:R-:W-:-:S03]  /*4b30*/  FSEL R9, R30, R41, !P0 ;  /* 0x000000291e097208 */ /* 0x000fc60004000000 */
[----:B------:R-:W-:Y:S02]  /*4b40*/  IMAD.MOV.U32 R40, RZ, RZ, R8 ;  /* 0x000000ffff287224 */ /* 0x000fe400078e0008 */
[----:B------:R-:W-:Y:S01]  /*4b50*/  IMAD.MOV.U32 R41, RZ, RZ, R9 ;  /* 0x000000ffff297224 */ /* 0x000fe200078e0009 */
[----:B------:R-:W-:Y:S06]  /*4b60*/  BRA `(.L_x_83) ;  /* 0x0000000000607947 */ /* 0x000fec0003800000 */
.L_x_82:
[----:B------:R-:W-:-:S14]  /*4b70*/  DSETP.NAN.AND P0, PT, R34, R34, PT ;  /* 0x000000222200722a */ /* 0x000fdc0003f08000 */
[----:B------:R-:W-:Y:S05]  /*4b80*/  @P0 BRA `(.L_x_84) ;  /* 0x00000000004c0947 */ /* 0x000fea0003800000 */
[----:B------:R-:W-:-:S14]  /*4b90*/  DSETP.NAN.AND P0, PT, R30, R30, PT ;  /* 0x0000001e1e00722a */ /* 0x000fdc0003f08000 */
[----:B------:R-:W-:Y:S05]  /*4ba0*/  @P0 BRA `(.L_x_85) ;  /* 0x0000000000340947 */ /* 0x000fea0003800000 */
[----:B------:R-:W-:Y:S01]  /*4bb0*/  ISETP.NE.AND P0, PT, R5, R8, PT ;  /* 0x000000080500720c */ /* 0x000fe20003f05270 */
[----:B------:R-:W-:Y:S02]  /*4bc0*/  IMAD.MOV.U32 R40, RZ, RZ, 0x0 ;  /* 0x00000000ff287424 */ /* 0x000fe400078e00ff */
[----:B------:R-:W-:-:S10]  /*4bd0*/  IMAD.MOV.U32 R41, RZ, RZ, -0x80000 ;  /* 0xfff80000ff297424 */ /* 0x000fd400078e00ff */
[----:B------:R-:W-:Y:S05]  /*4be0*/  @!P0 BRA `(.L_x_83) ;  /* 0x0000000000408947 */ /* 0x000fea0003800000 */
[----:B------:R-:W-:Y:S02]  /*4bf0*/  ISETP.NE.AND P0, PT, R5, 0x7ff00000, PT ;  /* 0x7ff000000500780c */ /* 0x000fe40003f05270 */
[----:B------:R-:W-:Y:S02]  /*4c00*/  LOP3.LUT R31, R35, 0x80000000, R31, 0x48, !PT ;  /* 0x80000000231f7812 */ /* 0x000fe400078e481f */
[----:B------:R-:W-:-:S13]  /*4c10*/  ISETP.EQ.OR P0, PT, R8, RZ, !P0 ;  /* 0x000000ff0800720c */ /* 0x000fda0004702670 */
[----:B------:R-:W-:Y:S01]  /*4c20*/  @P0 LOP3.LUT R5, R31, 0x7ff00000, RZ, 0xfc, !PT ;  /* 0x7ff000001f050812 */ /* 0x000fe200078efcff */
[----:B------:R-:W-:Y:S01]  /*4c30*/  @!P0 IMAD.MOV.U32 R40, RZ, RZ, RZ ;  /* 0x000000ffff288224 */ /* 0x000fe200078e00ff */
[----:B------:R-:W-:Y:S01]  /*4c40*/  @P0 MOV R40, RZ ;  /* 0x000000ff00280202 */ /* 0x000fe20000000f00 */
[----:B------:R-:W-:Y:S02]  /*4c50*/  @!P0 IMAD.MOV.U32 R41, RZ, RZ, R31 ;  /* 0x000000ffff298224 */ /* 0x000fe400078e001f */
[----:B------:R-:W-:Y:S01]  /*4c60*/  @P0 IMAD.MOV.U32 R41, RZ, RZ, R5 ;  /* 0x000000ffff290224 */ /* 0x000fe200078e0005 */
[----:B------:R-:W-:Y:S06]  /*4c70*/  BRA `(.L_x_83) ;  /* 0x00000000001c7947 */ /* 0x000fec0003800000 */
.L_x_85:
[----:B------:R-:W-:Y:S01]  /*4c80*/  LOP3.LUT R5, R31, 0x80000, RZ, 0xfc, !PT ;  /* 0x000800001f057812 */ /* 0x000fe200078efcff */
[----:B------:R-:W-:-:S04]  /*4c90*/  IMAD.MOV.U32 R40, RZ, RZ, R30 ;  /* 0x000000ffff287224 */ /* 0x000fc800078e001e */
[----:B------:R-:W-:Y:S01]  /*4ca0*/  IMAD.MOV.U32 R41, RZ, RZ, R5 ;  /* 0x000000ffff297224 */ /* 0x000fe200078e0005 */
[----:B------:R-:W-:Y:S06]  /*4cb0*/  BRA `(.L_x_83) ;  /* 0x00000000000c7947 */ /* 0x000fec0003800000 */
.L_x_84:
[----:B------:R-:W-:Y:S01]  /*4cc0*/  LOP3.LUT R5, R35, 0x80000, RZ, 0xfc, !PT ;  /* 0x0008000023057812 */ /* 0x000fe200078efcff */
[----:B------:R-:W-:-:S04]  /*4cd0*/  IMAD.MOV.U32 R40, RZ, RZ, R34 ;  /* 0x000000ffff287224 */ /* 0x000fc800078e0022 */
[----:B------:R-:W-:-:S07]  /*4ce0*/  IMAD.MOV.U32 R41, RZ, RZ, R5 ;  /* 0x000000ffff297224 */ /* 0x000fce00078e0005 */
.L_x_83:
[----:B------:R-:W-:Y:S05]  /*4cf0*/  BSYNC.RECONVERGENT B0 ;  /* 0x0000000000007941 */ /* 0x000fea0003800200 */
.L_x_81:
[----:B------:R-:W-:Y:S02]  /*4d00*/  IMAD.MOV.U32 R7, RZ, RZ, 0x0 ;  /* 0x00000000ff077424 */ /* 0x000fe400078e00ff */
[----:B------:R-:W-:Y:S02]  /*4d10*/  IMAD.MOV.U32 R8, RZ, RZ, R40 ;  /* 0x000000ffff087224 */ /* 0x000fe400078e0028 */
[----:B------:R-:W-:Y:S01]  /*4d20*/  IMAD.MOV.U32 R9, RZ, RZ, R41 ;  /* 0x000000ffff097224 */ /* 0x000fe200078e0029 */
[----:B------:R-:W-:Y:S06]  /*4d30*/  RET.REL.NODEC R6 `(_Z9mlem_stepP5voxelPiPdS1_S2_S2_S1_S2_S1_S2_S2_i) ;  /* 0xffffffb006b07950 */ /* 0x000fec0003c3ffff */
.L_x_86:
[----:B------:R-:W-:-:S00]  /*4d40*/  BRA `(.L_x_86) ;  /* 0xfffffffc00fc7947 */ /* 0x000fc0000383ffff */
[----:B------:R-:W-:-:S00]  /*4d50*/  NOP ;  /* 0x0000000000007918 */ /* 0x000fc00000000000 */
        /* <DEDUP_REMOVED lines=10> */
.L_x_290:


//--------------------- .text._Z13forward_denomPdPiS0_S_S0_P5voxeli --------------------------
	.section	.text._Z13forward_denomPdPiS0_S_S0_P5voxeli,"ax",@progbits
	.align	128
        .global         _Z13forward_denomPdPiS0_S_S0_P5voxeli
        .type           _Z13forward_denomPdPiS0_S_S0_P5voxeli,@function
        .size           _Z13forward_denomPdPiS0_S_S0_P5voxeli,(.L_x_301 - _Z13forward_denomPdPiS0_S_S0_P5voxeli)
        .other          _Z13forward_denomPdPiS0_S_S0_P5voxeli,@"STO_CUDA_ENTRY STV_DEFAULT"
_Z13forward_denomPdPiS0_S_S0_P5voxeli:
.text._Z13forward_denomPdPiS0_S_S0_P5voxeli:
        /* <DEDUP_REMOVED lines=8> */
[----:B------:R-:W0:Y:S01]  /*0080*/  LDC.64 R2, c[0x0][0x388] ;  /* 0x0000e200ff027b82 */ /* 0x000e220000000a00 */
[----:B------:R-:W1:Y:S01]  /*0090*/  LDCU.64 UR4, c[0x0][0x358] ;  /* 0x00006b00ff0477ac */ /* 0x000e620008000a00 */
[----:B0-----:R-:W-:-:S05]  /*00a0*/  IMAD.WIDE R2, R0, 0x4, R2 ;  /* 0x0000000400027825 */ /* 0x001fca00078e0202 */
[----:B-1----:R-:W2:Y:S04]  /*00b0*/  LDG.E R4, desc[UR4][R2.64] ;  /* 0x0000000402047981 */ /* 0x002ea8000c1e1900 */
[----:B------:R-:W2:Y:S01]  /*00c0*/  LDG.E R5, desc[UR4][R2.64+0x4] ;  /* 0x0000040402057981 */ /* 0x000ea2000c1e1900 */
[----:B------:R-:W-:Y:S01]  /*00d0*/  BSSY.RECONVERGENT B0, `(.L_x_87) ;  /* 0x00000d4000007945 */ /* 0x000fe20003800200 */
[----:B------:R-:W-:Y:S02]  /*00e0*/  CS2R R26, SRZ ;  /* 0x00000000001a7805 */ /* 0x000fe4000001ff00 */
[----:B--2---:R-:W-:-:S13]  /*00f0*/  ISETP.GE.AND P0, PT, R4, R5, PT ;  /* 0x000000050400720c */ /* 0x004fda0003f06270 */
[----:B------:R-:W-:Y:S05]  /*0100*/  @P0 BRA `(.L_x_88) ;  /* 0x0000000c00400947 */ /* 0x000fea0003800000 */
[----:B------:R-:W-:Y:S01]  /*0110*/  MOV R2, R4 ;  /* 0x0000000400027202 */ /* 0x000fe20000000f00 */
[----:B------:R-:W-:Y:S01]  /*0120*/  BSSY.RECONVERGENT B1, `(.L_x_89) ;  /* 0x0000068000017945 */ /* 0x000fe20003800200 */
[----:B------:R-:W-:Y:S02]  /*0130*/  CS2R R26, SRZ ;  /* 0x00000000001a7805 */ /* 0x000fe4000001ff00 */
[CC--:B------:R-:W-:Y:S02]  /*0140*/  IADD3 R3, PT, PT, -R5.reuse, R2.reuse, RZ ;  /* 0x0000000205037210 */ /* 0x0c0fe40007ffe1ff */
[----:B------:R-:W-:Y:S02]  /*0150*/  IADD3 R4, PT, PT, R5, -R2, RZ ;  /* 0x8000000205047210 */ /* 0x000fe40007ffe0ff */
[----:B------:R-:W-:Y:S02]  /*0160*/  ISETP.GT.U32.AND P1, PT, R3, -0x10, PT ;  /* 0xfffffff00300780c */ /* 0x000fe40003f24070 */
[----:B------:R-:W-:-:S04]  /*0170*/  LOP3.LUT R5, R4, 0xf, RZ, 0xc0, !PT ;  /* 0x0000000f04057812 */ /* 0x000fc800078ec0ff */
[----:B------:R-:W-:-:S07]  /*0180*/  ISETP.NE.AND P0, PT, R5, RZ, PT ;  /* 0x000000ff0500720c */ /* 0x000fce0003f05270 */
[----:B------:R-:W-:Y:S06]  /*0190*/  @P1 BRA `(.L_x_90) ;  /* 0x0000000400801947 */ /* 0x000fec0003800000 */
[----:B------:R-:W0:Y:S01]  /*01a0*/  LDC.64 R6, c[0x0][0x3a0] ;  /* 0x0000e800ff067b82 */ /* 0x000e220000000a00 */
[----:B------:R-:W-:Y:S02]  /*01b0*/  LOP3.LUT R3, R4, 0xfffffff0, RZ, 0xc0, !PT ;  /* 0xfffffff004037812 */ /* 0x000fe400078ec0ff */
[----:B------:R-:W-:Y:S02]  /*01c0*/  CS2R R26, SRZ ;  /* 0x00000000001a7805 */ /* 0x000fe4000001ff00 */
[----:B------:R-:W-:-:S03]  /*01d0*/  IADD3 R3, PT, PT, -R3, RZ, RZ ;  /* 0x000000ff03037210 */ /* 0x000fc60007ffe1ff */
[----:B------:R-:W1:Y:S01]  /*01e0*/  LDC.64 R8, c[0x0][0x398] ;  /* 0x0000e600ff087b82 */ /* 0x000e620000000a00 */
[----:B0-----:R-:W-:-:S04]  /*01f0*/  IADD3 R6, P1, PT, R6, 0x20, RZ ;  /* 0x0000002006067810 */ /* 0x001fc80007f3e0ff */
[----:B------:R-:W-:Y:S02]  /*0200*/  IADD3.X R7, PT, PT, RZ, R7, RZ, P1, !PT ;  /* 0x00000007ff077210 */ /* 0x000fe40000ffe4ff */
[----:B-1----:R-:W-:-:S04]  /*0210*/  IADD3 R8, P2, PT, R8, 0x40, RZ ;  /* 0x0000004008087810 */ /* 0x002fc80007f5e0ff */
[----:B------:R-:W-:-:S09]  /*0220*/  IADD3.X R9, PT, PT, RZ, R9, RZ, P2, !PT ;  /* 0x00000009ff097210 */ /* 0x000fd200017fe4ff */
.L_x_91:
[C---:B------:R-:W-:Y:S01]  /*0230*/  IMAD.WIDE R28, R2.reuse, 0x4, R6 ;  /* 0x00000004021c7825 */ /* 0x040fe200078e0206 */
[----:B------:R-:W0:Y:S04]  /*0240*/  LDC.64 R12, c[0x0][0x3a8] ;  /* 0x0000ea00ff0c7b82 */ /* 0x000e280000000a00 */
[----:B------:R-:W0:Y:S01]  /*0250*/  LDG.E R23, desc[UR4][R28.64+-0x20] ;  /* 0xffffe0041c177981 */ /* 0x000e22000c1e1900 */
[----:B------:R-:W-:-:S03]  /*0260*/  IMAD.WIDE R10, R2, 0x8, R8 ;  /* 0x00000008020a7825 */ /* 0x000fc600078e0208 */
[----:B------:R-:W2:Y:S04]  /*0270*/  LDG.E R21, desc[UR4][R28.64+-0x1c] ;  /* 0xffffe4041c157981 */ /* 0x000ea8000c1e1900 */
[----:B------:R-:W3:Y:S04]  /*0280*/  LDG.E.64 R14, desc[UR4][R10.64+-0x40] ;  /* 0xffffc0040a0e7981 */ /* 0x000ee8000c1e1b00 */
[----:B------:R-:W4:Y:S04]  /*0290*/  LDG.E R19, desc[UR4][R28.64+-0x18] ;  /* 0xffffe8041c137981 */ /* 0x000f28000c1e1900 */
[----:B------:R-:W5:Y:S01]  /*02a0*/  LDG.E R25, desc[UR4][R28.64+-0x14] ;  /* 0xffffec041c197981 */ /* 0x000f62000c1e1900 */
[----:B0-----:R-:W-:-:S05]  /*02b0*/  IMAD.WIDE R22, R23, 0x18, R12 ;  /* 0x0000001817167825 */ /* 0x001fca00078e020c */
[----:B------:R-:W3:Y:S01]  /*02c0*/  LDG.E.64 R16, desc[UR4][R22.64+0x10] ;  /* 0x0000100416107981 */ /* 0x000ee2000c1e1b00 */
[----:B--2---:R-:W-:-:S06]  /*02d0*/  IMAD.WIDE R20, R21, 0x18, R12 ;  /* 0x0000001815147825 */ /* 0x004fcc00078e020c */
[----:B------:R-:W2:Y:S01]  /*02e0*/  LDG.E.64 R20, desc[UR4][R20.64+0x10] ;  /* 0x0000100414147981 */ /* 0x000ea2000c1e1b00 */
[----:B-----5:R-:W-:-:S03]  /*02f0*/  IMAD.WIDE R24, R25, 0x18, R12 ;  /* 0x0000001819187825 */ /* 0x020fc600078e020c */
[----:B------:R-:W5:Y:S01]  /*0300*/  LDG.E.64 R22, desc[UR4][R10.64+-0x28] ;  /* 0xffffd8040a167981 */ /* 0x000f62000c1e1b00 */
[----:B---3--:R-:W-:-:S03]  /*0310*/  DFMA R26, R16, R14, R26 ;  /* 0x0000000e101a722b */ /* 0x008fc6000000001a */
[----:B------:R-:W2:Y:S01]  /*0320*/  LDG.E.64 R16, desc[UR4][R10.64+-0x38] ;  /* 0xffffc8040a107981 */ /* 0x000ea2000c1e1b00 */
[----:B----4-:R-:W-:-:S03]  /*0330*/  IMAD.WIDE R14, R19, 0x18, R12 ;  /* 0x00000018130e7825 */ /* 0x010fc600078e020c */
[----:B------:R-:W3:Y:S04]  /*0340*/  LDG.E.64 R18, desc[UR4][R10.64+-0x30] ;  /* 0xffffd0040a127981 */ /* 0x000ee8000c1e1b00 */
[----:B------:R-:W3:Y:S01]  /*0350*/  LDG.E.64 R14, desc[UR4][R14.64+0x10] ;  /* 0x000010040e0e7981 */ /* 0x000ee2000c1e1b00 */
[----:B--2---:R-:W-:-:S03]  /*0360*/  DFMA R16, R20, R16, R26 ;  /* 0x000000101410722b */ /* 0x004fc6000000001a */
[----:B------:R-:W2:Y:S04]  /*0370*/  LDG.E R21, desc[UR4][R28.64+-0x10] ;  /* 0xfffff0041c157981 */ /* 0x000ea8000c1e1900 */
[----:B------:R-:W4:Y:S01]  /*0380*/  LDG.E R27, desc[UR4][R28.64+-0x8] ;  /* 0xfffff8041c1b7981 */ /* 0x000f22000c1e1900 */
[----:B---3--:R-:W-:-:S03]  /*0390*/  DFMA R18, R14, R18, R16 ;  /* 0x000000120e12722b */ /* 0x008fc60000000010 */
[----:B------:R-:W5:Y:S04]  /*03a0*/  LDG.E.64 R16, desc[UR4][R24.64+0x10] ;  /* 0x0000100418107981 */ /* 0x000f68000c1e1b00 */
[----:B------:R-:W3:Y:S04]  /*03b0*/  LDG.E R15, desc[UR4][R28.64+-0xc] ;  /* 0xfffff4041c0f7981 */ /* 0x000ee8000c1e1900 */
[----:B------:R-:W4:Y:S01]  /*03c0*/  LDG.E R25, desc[UR4][R28.64+-0x4] ;  /* 0xfffffc041c197981 */ /* 0x000f22000c1e1900 */
[----:B--2---:R-:W-:-:S06]  /*03d0*/  IMAD.WIDE R20, R21, 0x18, R12 ;  /* 0x0000001815147825 */ /* 0x004fcc00078e020c */
[----:B------:R-:W2:Y:S01]  /*03e0*/  LDG.E.64 R20, desc[UR4][R20.64+0x10] ;  /* 0x0000100414147981 */ /* 0x000ea2000c1e1b00 */
[----:B-----5:R-:W-:-:S03]  /*03f0*/  DFMA R22, R16, R22, R18 ;  /* 0x000000161016722b */ /* 0x020fc60000000012 */
[----:B------:R-:W2:Y:S01]  /*0400*/  LDG.E.64 R18, desc[UR4][R10.64+-0x20] ;  /* 0xffffe0040a127981 */ /* 0x000ea2000c1e1b00 */
[----:B---3--:R-:W-:-:S03]  /*0410*/  IMAD.WIDE R14, R15, 0x18, R12 ;  /* 0x000000180f0e7825 */ /* 0x008fc600078e020c */
[----:B------:R-:W3:Y:S04]  /*0420*/  LDG.E.64 R16, desc[UR4][R10.64+-0x18] ;  /* 0xffffe8040a107981 */ /* 0x000ee8000c1e1b00 */
[----:B------:R-:W3:Y:S01]  /*0430*/  LDG.E.64 R14, desc[UR4][R14.64+0x10] ;  /* 0x000010040e0e7981 */ /* 0x000ee2000c1e1b00 */
[--C-:B----4-:R-:W-:Y:S01]  /*0440*/  IMAD.WIDE R26, R27, 0x18, R12.reuse ;  /* 0x000000181b1a7825 */ /* 0x110fe200078e020c */
[----:B--2---:R-:W-:Y:S02]  /*0450*/  DFMA R18, R20, R18, R22 ;  /* 0x000000121412722b */ /* 0x004fe40000000016 */
[----:B------:R-:W2:Y:S01]  /*0460*/  LDG.E.64 R22, desc[UR4][R10.64+-0x10] ;  /* 0xfffff0040a167981 */ /* 0x000ea2000c1e1b00 */
[----:B------:R-:W-:-:S03]  /*0470*/  IMAD.WIDE R24, R25, 0x18, R12 ;  /* 0x0000001819187825 */ /* 0x000fc600078e020c */
[----:B------:R-:W4:Y:S02]  /*0480*/  LDG.E.64 R20, desc[UR4][R10.64+-0x8] ;  /* 0xfffff8040a147981 */ /* 0x000f24000c1e1b00 */
[----:B---3--:R-:W-:Y:S02]  /*0490*/  DFMA R16, R14, R16, R18 ;  /* 0x000000100e10722b */ /* 0x008fe40000000012 */
[----:B------:R-:W2:Y:S04]  /*04a0*/  LDG.E.64 R14, desc[UR4][R26.64+0x10] ;  /* 0x000010041a0e7981 */ /* 0x000ea8000c1e1b00 */
[----:B------:R-:W3:Y:S04]  /*04b0*/  LDG.E R19, desc[UR4][R28.64] ;  /* 0x000000041c137981 */ /* 0x000ee8000c1e1900 */
[----:B------:R-:W5:Y:S01]  /*04c0*/  LDG.E R27, desc[UR4][R28.64+0x8] ;  /* 0x000008041c1b7981 */ /* 0x000f62000c1e1900 */
[----:B--2---:R-:W-:-:S03]  /*04d0*/  DFMA R22, R14, R22, R16 ;  /* 0x000000160e16722b */ /* 0x004fc60000000010 */
[----:B------:R-:W4:Y:S01]  /*04e0*/  LDG.E.64 R14, desc[UR4][R24.64+0x10] ;  /* 0x00001004180e7981 */ /* 0x000f22000c1e1b00 */
[----:B---3--:R-:W-:-:S03]  /*04f0*/  IMAD.WIDE R18, R19, 0x18, R12 ;  /* 0x0000001813127825 */ /* 0x008fc600078e020c */
[----:B------:R-:W2:Y:S04]  /*0500*/  LDG.E.64 R16, desc[UR4][R10.64] ;  /* 0x000000040a107981 */ /* 0x000ea8000c1e1b00 */
[----:B------:R-:W2:Y:S04]  /*0510*/  LDG.E.64 R18, desc[UR4][R18.64+0x10] ;  /* 0x0000100412127981 */ /* 0x000ea8000c1e1b00 */
[----:B------:R-:W3:Y:S01]  /*0520*/  LDG.E R25, desc[UR4][R28.64+0x4] ;  /* 0x000004041c197981 */ /* 0x000ee2000c1e1900 */
[----:B----4-:R-:W-:-:S03]  /*0530*/  DFMA R20, R14, R20, R22 ;  /* 0x000000140e14722b */ /* 0x010fc60000000016 */
[----:B------:R-:W4:Y:S01]  /*0540*/  LDG.E R23, desc[UR4][R28.64+0xc] ;  /* 0x00000c041c177981 */ /* 0x000f22000c1e1900 */
[----:B---3--:R-:W-:-:S04]  /*0550*/  IMAD.WIDE R14, R25, 0x18, R12 ;  /* 0x00000018190e7825 */ /* 0x008fc800078e020c */
[----:B--2---:R-:W-:Y:S01]  /*0560*/  DFMA R16, R18, R16, R20 ;  /* 0x000000101210722b */ /* 0x004fe20000000014 */
[----:B------:R-:W2:Y:S04]  /*0570*/  LDG.E R25, desc[UR4][R28.64+0x10] ;  /* 0x000010041c197981 */ /* 0x000ea8000c1e1900 */
[----:B------:R-:W3:Y:S04]  /*0580*/  LDG.E.64 R18, desc[UR4][R10.64+0x8] ;  /* 0x000008040a127981 */ /* 0x000ee8000c1e1b00 */
[----:B------:R-:W3:Y:S01]  /*0590*/  LDG.E.64 R14, desc[UR4][R14.64+0x10] ;  /* 0x000010040e0e7981 */ /* 0x000ee2000c1e1b00 */
[----:B-----5:R-:W-:-:S03]  /*05a0*/  IMAD.WIDE R26, R27, 0x18, R12 ;  /* 0x000000181b1a7825 */ /* 0x020fc600078e020c */
[----:B------:R-:W5:Y:S01]  /*05b0*/  LDG.E.64 R20, desc[UR4][R10.64+0x10] ;  /* 0x000010040a147981 */ /* 0x000f62000c1e1b00 */
[----:B----4-:R-:W-:-:S06]  /*05c0*/  IMAD.WIDE R22, R23, 0x18, R12 ;  /* 0x0000001817167825 */ /* 0x010fcc00078e020c */
[----:B------:R-:W4:Y:S01]  /*05d0*/  LDG.E.64 R22, desc[UR4][R22.64+0x10] ;  /* 0x0000100416167981 */ /* 0x000f22000c1e1b00 */
[----:B---3--:R-:W-:-:S03]  /*05e0*/  DFMA R18, R14, R18, R16 ;  /* 0x000000120e12722b */ /* 0x008fc60000000010 */
[----:B------:R-:W5:Y:S04]  /*05f0*/  LDG.E.64 R16, desc[UR4][R26.64+0x10] ;  /* 0x000010041a107981 */ /* 0x000f68000c1e1b00 */
[----:B------:R-:W4:Y:S04]  /*0600*/  LDG.E.64 R14, desc[UR4][R10.64+0x18] ;  /* 0x000018040a0e7981 */ /* 0x000f28000c1e1b00 */
[----:B------:R-:W3:Y:S01]  /*0610*/  LDG.E R27, desc[UR4][R28.64+0x18] ;  /* 0x000018041c1b7981 */ /* 0x000ee2000c1e1900 */
[----:B-----5:R-:W-:-:S03]  /*0620*/  DFMA R20, R16, R20, R18 ;  /* 0x000000141014722b */ /* 0x020fc60000000012 */
[----:B------:R-:W5:Y:S01]  /*0630*/  LDG.E R19, desc[UR4][R28.64+0x14] ;  /* 0x000014041c137981 */ /* 0x000f62000c1e1900 */
[----:B--2---:R-:W-:-:S03]  /*0640*/  IMAD.WIDE R16, R25, 0x18, R12 ;  /* 0x0000001819107825 */ /* 0x004fc600078e020c */
[----:B------:R-:W2:Y:S01]  /*0650*/  LDG.E R25, desc[UR4][R28.64+0x1c] ;  /* 0x00001c041c197981 */ /* 0x000ea2000c1e1900 */
[----:B----4-:R-:W-:-:S03]  /*0660*/  DFMA R22, R22, R14, R20 ;  /* 0x0000000e1616722b */ /* 0x010fc60000000014 */
[----:B------:R-:W4:Y:S04]  /*0670*/  LDG.E.64 R14, desc[UR4][R10.64+0x20] ;  /* 0x000020040a0e7981 */ /* 0x000f28000c1e1b00 */
[----:B------:R-:W4:Y:S04]  /*0680*/  LDG.E.64 R16, desc[UR4][R16.64+0x10] ;  /* 0x0000100410107981 */ /* 0x000f28000c1e1b00 */
[----:B------:R-:W2:Y:S01]  /*0690*/  LDG.E.64 R20, desc[UR4][R10.64+0x28] ;  /* 0x000028040a147981 */ /* 0x000ea2000c1e1b00 */
[----:B-----5:R-:W-:-:S06]  /*06a0*/  IMAD.WIDE R18, R19, 0x18, R12 ;  /* 0x0000001813127825 */ /* 0x020fcc00078e020c */
[----:B------:R-:W5:Y:S01]  /*06b0*/  LDG.E.64 R18, desc[UR4][R18.64+0x10] ;  /* 0x0000100412127981 */ /* 0x000f62000c1e1b00 */
[----:B----4-:R-:W-:Y:S01]  /*06c0*/  DFMA R14, R16, R14, R22 ;  /* 0x0000000e100e722b */ /* 0x010fe20000000016 */
[--C-:B---3--:R-:W-:Y:S02]  /*06d0*/  IMAD.WIDE R22, R27, 0x18, R12.reuse ;  /* 0x000000181b167825 */ /* 0x108fe400078e020c */
[----:B------:R-:W3:Y:S02]  /*06e0*/  LDG.E.64 R16, desc[UR4][R10.64+0x30] ;  /* 0x000030040a107981 */ /* 0x000ee4000c1e1b00 */
[----:B--2---:R-:W-:Y:S02]  /*06f0*/  IMAD.WIDE R12, R25, 0x18, R12 ;  /* 0x00000018190c7825 */ /* 0x004fe400078e020c */
[----:B------:R-:W2:Y:S04]  /*0700*/  LDG.E.64 R26, desc[UR4][R10.64+0x38] ;  /* 0x000038040a1a7981 */ /* 0x000ea8000c1e1b00 */
[----:B------:R-:W3:Y:S04]  /*0710*/  LDG.E.64 R22, desc[UR4][R22.64+0x10] ;  /* 0x0000100416167981 */ /* 0x000ee8000c1e1b00 */
[----:B------:R-:W2:Y:S01]  /*0720*/  LDG.E.64 R12, desc[UR4][R12.64+0x10] ;  /* 0x000010040c0c7981 */ /* 0x000ea2000c1e1b00 */
[----:B------:R-:W-:-:S04]  /*0730*/  IADD3 R3, PT, PT, R3, 0x10, RZ ;  /* 0x0000001003037810 */ /* 0x000fc80007ffe0ff */
[----:B------:R-:W-:Y:S02]  /*0740*/  ISETP.NE.AND P1, PT, R3, RZ, PT ;  /* 0x000000ff0300720c */ /* 0x000fe40003f25270 */
[----:B------:R-:W-:Y:S01]  /*0750*/  IADD3 R2, PT, PT, R2, 0x10, RZ ;  /* 0x0000001002027810 */ /* 0x000fe20007ffe0ff */
[----:B-----5:R-:W-:-:S08]  /*0760*/  DFMA R14, R18, R20, R14 ;  /* 0x00000014120e722b */ /* 0x020fd0000000000e */
[----:B---3--:R-:W-:-:S08]  /*0770*/  DFMA R14, R22, R16, R14 ;  /* 0x00000010160e722b */ /* 0x008fd0000000000e */
[----:B--2---:R-:W-:Y:S01]  /*0780*/  DFMA R26, R12, R26, R14 ;  /* 0x0000001a0c1a722b */ /* 0x004fe2000000000e */
[----:B------:R-:W-:Y:S10]  /*0790*/  @P1 BRA `(.L_x_91) ;  /* 0xfffffff800a41947 */ /* 0x000ff4000383ffff */
.L_x_90:
[----:B------:R-:W-:Y:S05]  /*07a0*/  BSYNC.RECONVERGENT B1 ;  /* 0x0000000000017941 */ /* 0x000fea0003800200 */
.L_x_89:
[----:B------:R-:W-:Y:S05]  /*07b0*/  @!P0 BRA `(.L_x_88) ;  /* 0x0000000400948947 */ /* 0x000fea0003800000 */
[----:B------:R-:W-:Y:S01]  /*07c0*/  ISETP.GE.U32.AND P0, PT, R5, 0x8, PT ;  /* 0x000000080500780c */ /* 0x000fe20003f06070 */
[----:B------:R-:W-:Y:S01]  /*07d0*/  BSSY.RECONVERGENT B1, `(.L_x_92) ;  /* 0x0000032000017945 */ /* 0x000fe20003800200 */
[----:B------:R-:W-:-:S04]  /*07e0*/  LOP3.LUT R3, R4, 0x7, RZ, 0xc0, !PT ;  /* 0x0000000704037812 */ /* 0x000fc800078ec0ff */
[----:B------:R-:W-:-:S07]  /*07f0*/  ISETP.NE.AND P1, PT, R3, RZ, PT ;  /* 0x000000ff0300720c */ /* 0x000fce0003f25270 */
[----:B------:R-:W-:Y:S06]  /*0800*/  @!P0 BRA `(.L_x_93) ;  /* 0x0000000000b88947 */ /* 0x000fec0003800000 */
[----:B------:R-:W0:Y:S08]  /*0810*/  LDC.64 R28, c[0x0][0x3a0] ;  /* 0x0000e800ff1c7b82 */ /* 0x000e300000000a00 */
[----:B------:R-:W1:Y:S08]  /*0820*/  LDC.64 R6, c[0x0][0x398] ;  /* 0x0000e600ff067b82 */ /* 0x000e700000000a00 */
[----:B------:R-:W2:Y:S01]  /*0830*/  LDC.64 R8, c[0x0][0x3a8] ;  /* 0x0000ea00ff087b82 */ /* 0x000ea20000000a00 */
[----:B0-----:R-:W-:-:S05]  /*0840*/  IMAD.WIDE R28, R2, 0x4, R28 ;  /* 0x00000004021c7825 */ /* 0x001fca00078e021c */
[----:B------:R-:W2:Y:S04]  /*0850*/  LDG.E R25, desc[UR4][R28.64] ;  /* 0x000000041c197981 */ /* 0x000ea8000c1e1900 */
[----:B------:R-:W3:Y:S01]  /*0860*/  LDG.E R11, desc[UR4][R28.64+0x4] ;  /* 0x000004041c0b7981 */ /* 0x000ee2000c1e1900 */
[----:B-1----:R-:W-:-:S03]  /*0870*/  IMAD.WIDE R6, R2, 0x8, R6 ;  /* 0x0000000802067825 */ /* 0x002fc600078e0206 */
[----:B------:R-:W4:Y:S04]  /*0880*/  LDG.E R19, desc[UR4][R28.64+0x8] ;  /* 0x000008041c137981 */ /* 0x000f28000c1e1900 */
[----:B------:R-:W5:Y:S04]  /*0890*/  LDG.E.64 R16, desc[UR4][R6.64] ;  /* 0x0000000406107981 */ /* 0x000f68000c1e1b00 */
[----:B------:R-:W5:Y:S04]  /*08a0*/  LDG.E R13, desc[UR4][R28.64+0xc] ;  /* 0x00000c041c0d7981 */ /* 0x000f68000c1e1900 */
[----:B------:R-:W5:Y:S04]  /*08b0*/  LDG.E.64 R22, desc[UR4][R6.64+0x8] ;  /* 0x0000080406167981 */ /* 0x000f68000c1e1b00 */
[----:B------:R-:W5:Y:S04]  /*08c0*/  LDG.E R15, desc[UR4][R28.64+0x10] ;  /* 0x000010041c0f7981 */ /* 0x000f68000c1e1900 */
[----:B------:R-:W5:Y:S01]  /*08d0*/  LDG.E R5, desc[UR4][R28.64+0x1c] ;  /* 0x00001c041c057981 */ /* 0x000f62000c1e1900 */
[----:B--2---:R-:W-:-:S05]  /*08e0*/  IMAD.WIDE R24, R25, 0x18, R8 ;  /* 0x0000001819187825 */ /* 0x004fca00078e0208 */
[----:B------:R-:W2:Y:S01]  /*08f0*/  LDG.E.64 R20, desc[UR4][R24.64+0x10] ;  /* 0x0000100418147981 */ /* 0x000ea2000c1e1b00 */
[----:B---3--:R-:W-:-:S06]  /*0900*/  IMAD.WIDE R10, R11, 0x18, R8 ;  /* 0x000000180b0a7825 */ /* 0x008fcc00078e0208 */
[----:B------:R-:W3:Y:S01]  /*0910*/  LDG.E.64 R10, desc[UR4][R10.64+0x10] ;  /* 0x000010040a0a7981 */ /* 0x000ee2000c1e1b00 */
[----:B----4-:R-:W-:-:S03]  /*0920*/  IMAD.WIDE R18, R19, 0x18, R8 ;  /* 0x0000001813127825 */ /* 0x010fc600078e0208 */
[----:B------:R-:W4:Y:S04]  /*0930*/  LDG.E R25, desc[UR4][R28.64+0x18] ;  /* 0x000018041c197981 */ /* 0x000f28000c1e1900 */
[----:B------:R-:W4:Y:S01]  /*0940*/  LDG.E.64 R18, desc[UR4][R18.64+0x10] ;  /* 0x0000100412127981 */ /* 0x000f22000c1e1b00 */
[----:B-----5:R-:W-:-:S06]  /*0950*/  IMAD.WIDE R12, R13, 0x18, R8 ;  /* 0x000000180d0c7825 */ /* 0x020fcc00078e0208 */
[----:B------:R-:W5:Y:S01]  /*0960*/  LDG.E.64 R12, desc[UR4][R12.64+0x10] ;  /* 0x000010040c0c7981 */ /* 0x000f62000c1e1b00 */
[----:B--2---:R-:W-:-:S03]  /*0970*/  DFMA R16, R20, R16, R26 ;  /* 0x000000101410722b */ /* 0x004fc6000000001a */
[----:B------:R-:W2:Y:S04]  /*0980*/  LDG.E.64 R20, desc[UR4][R6.64+0x10] ;  /* 0x0000100406147981 */ /* 0x000ea8000c1e1b00 */
[----:B------:R-:W5:Y:S01]  /*0990*/  LDG.E R27, desc[UR4][R28.64+0x14] ;  /* 0x000014041c1b7981 */ /* 0x000f62000c1e1900 */
[----:B---3--:R-:W-:-:S03]  /*09a0*/  DFMA R22, R10, R22, R16 ;  /* 0x000000160a16722b */ /* 0x008fc60000000010 */
[----:B------:R-:W3:Y:S01]  /*09b0*/  LDG.E.64 R10, desc[UR4][R6.64+0x18] ;  /* 0x00001804060a7981 */ /* 0x000ee2000c1e1b00 */
[----:B------:R-:W-:-:S03]  /*09c0*/  IMAD.WIDE R14, R15, 0x18, R8 ;  /* 0x000000180f0e7825 */ /* 0x000fc600078e0208 */
[----:B------:R-:W3:Y:S04]  /*09d0*/  LDG.E.64 R16, desc[UR4][R6.64+0x20] ;  /* 0x0000200406107981 */ /* 0x000ee8000c1e1b00 */
[----:B------:R-:W3:Y:S01]  /*09e0*/  LDG.E.64 R14, desc[UR4][R14.64+0x10] ;  /* 0x000010040e0e7981 */ /* 0x000ee2000c1e1b00 */
[----:B----4-:R-:W-:-:S06]  /*09f0*/  IMAD.WIDE R24, R25, 0x18, R8 ;  /* 0x0000001819187825 */ /* 0x010fcc00078e0208 */
[----:B------:R-:W4:Y:S01]  /*0a00*/  LDG.E.64 R24, desc[UR4][R24.64+0x10] ;  /* 0x0000100418187981 */ /* 0x000f22000c1e1b00 */
[----:B--2---:R-:W-:-:S03]  /*0a10*/  DFMA R18, R18, R20, R22 ;  /* 0x000000141212722b */ /* 0x004fc60000000016 */
[----:B------:R-:W2:Y:S01]  /*0a20*/  LDG.E.64 R20, desc[UR4][R6.64+0x28] ;  /* 0x0000280406147981 */ /* 0x000ea2000c1e1b00 */
[----:B-----5:R-:W-:-:S06]  /*0a30*/  IMAD.WIDE R22, R27, 0x18, R8 ;  /* 0x000000181b167825 */ /* 0x020fcc00078e0208 */
[----:B------:R-:W2:Y:S01]  /*0a40*/  LDG.E.64 R22, desc[UR4][R22.64+0x10] ;  /* 0x0000100416167981 */ /* 0x000ea2000c1e1b00 */
[----:B---3--:R-:W-:-:S03]  /*0a50*/  DFMA R10, R12, R10, R18 ;  /* 0x0000000a0c0a722b */ /* 0x008fc60000000012 */
[----:B------:R-:W4:Y:S01]  /*0a60*/  LDG.E.64 R12, desc[UR4][R6.64+0x30] ;  /* 0x00003004060c7981 */ /* 0x000f22000c1e1b00 */
[----:B------:R-:W-:-:S03]  /*0a70*/  IMAD.WIDE R18, R5, 0x18, R8 ;  /* 0x0000001805127825 */ /* 0x000fc600078e0208 */
[----:B------:R-:W3:Y:S04]  /*0a80*/  LDG.E.64 R8, desc[UR4][R6.64+0x38] ;  /* 0x0000380406087981 */ /* 0x000ee8000c1e1b00 */
[----:B------:R-:W3:Y:S01]  /*0a90*/  LDG.E.64 R26, desc[UR4][R18.64+0x10] ;  /* 0x00001004121a7981 */ /* 0x000ee2000c1e1b00 */
[----:B------:R-:W-:Y:S01]  /*0aa0*/  DFMA R10, R14, R16, R10 ;  /* 0x000000100e0a722b */ /* 0x000fe2000000000a */
[----:B------:R-:W-:-:S07]  /*0ab0*/  IADD3 R2, PT, PT, R2, 0x8, RZ ;  /* 0x0000000802027810 */ /* 0x000fce0007ffe0ff */
[----:B--2---:R-:W-:-:S08]  /*0ac0*/  DFMA R10, R22, R20, R10 ;  /* 0x00000014160a722b */ /* 0x004fd0000000000a */
[----:B----4-:R-:W-:-:S08]  /*0ad0*/  DFMA R10, R24, R12, R10 ;  /* 0x0000000c180a722b */ /* 0x010fd0000000000a */
[----:B---3--:R-:W-:-:S11]  /*0ae0*/  DFMA R26, R26, R8, R10 ;  /* 0x000000081a1a722b */ /* 0x008fd6000000000a */
.L_x_93:
[----:B------:R-:W-:Y:S05]  /*0af0*/  BSYNC.RECONVERGENT B1 ;  /* 0x0000000000017941 */ /* 0x000fea0003800200 */
.L_x_92:
        /* <DEDUP_REMOVED lines=10> */
[----:B------:R-:W1:Y:S04]  /*0ba0*/  LDG.E R13, desc[UR4][R4.64] ;  /* 0x00000004040d7981 */ /* 0x000e68000c1e1900 */
[----:B------:R-:W3:Y:S04]  /*0bb0*/  LDG.E R9, desc[UR4][R4.64+0x4] ;  /* 0x0000040404097981 */ /* 0x000ee8000c1e1900 */
[----:B------:R-:W4:Y:S04]  /*0bc0*/  LDG.E R25, desc[UR4][R4.64+0x8] ;  /* 0x0000080404197981 */ /* 0x000f28000c1e1900 */
[----:B------:R-:W5:Y:S01]  /*0bd0*/  LDG.E R3, desc[UR4][R4.64+0xc] ;  /* 0x00000c0404037981 */ /* 0x000f62000c1e1900 */
[----:B--2---:R-:W-:-:S05]  /*0be0*/  IMAD.WIDE R20, R2, 0x8, R20 ;  /* 0x0000000802147825 */ /* 0x004fca00078e0214 */
[----:B------:R-:W2:Y:S04]  /*0bf0*/  LDG.E.64 R14, desc[UR4][R20.64] ;  /* 0x00000004140e7981 */ /* 0x000ea8000c1e1b00 */
[----:B------:R-:W2:Y:S04]  /*0c00*/  LDG.E.64 R10, desc[UR4][R20.64+0x8] ;  /* 0x00000804140a7981 */ /* 0x000ea8000c1e1b00 */
[----:B------:R-:W2:Y:S04]  /*0c10*/  LDG.E.64 R6, desc[UR4][R20.64+0x10] ;  /* 0x0000100414067981 */ /* 0x000ea8000c1e1b00 */
[----:B------:R-:W2:Y:S01]  /*0c20*/  LDG.E.64 R22, desc[UR4][R20.64+0x18] ;  /* 0x0000180414167981 */ /* 0x000ea2000c1e1b00 */
[----:B-1----:R-:W-:-:S04]  /*0c30*/  IMAD.WIDE R12, R13, 0x18, R18 ;  /* 0x000000180d0c7825 */ /* 0x002fc800078e0212 */
[--C-:B---3--:R-:W-:Y:S02]  /*0c40*/  IMAD.WIDE R8, R9, 0x18, R18.reuse ;  /* 0x0000001809087825 */ /* 0x108fe400078e0212 */
[----:B------:R-:W2:Y:S04]  /*0c50*/  LDG.E.64 R12, desc[UR4][R12.64+0x10] ;  /* 0x000010040c0c7981 */ /* 0x000ea8000c1e1b00 */
[----:B------:R-:W3:Y:S01]  /*0c60*/  LDG.E.64 R8, desc[UR4][R8.64+0x10] ;  /* 0x0000100408087981 */ /* 0x000ee2000c1e1b00 */
[----:B----4-:R-:W-:-:S05]  /*0c70*/  IMAD.WIDE R24, R25, 0x18, R18 ;  /* 0x0000001819187825 */ /* 0x010fca00078e0212 */
[----:B------:R-:W4:Y:S01]  /*0c80*/  LDG.E.64 R4, desc[UR4][R24.64+0x10] ;  /* 0x0000100418047981 */ /* 0x000f22000c1e1b00 */
[----:B-----5:R-:W-:-:S06]  /*0c90*/  IMAD.WIDE R18, R3, 0x18, R18 ;  /* 0x0000001803127825 */ /* 0x020fcc00078e0212 */
[----:B------:R-:W5:Y:S01]  /*0ca0*/  LDG.E.64 R18, desc[UR4][R18.64+0x10] ;  /* 0x0000100412127981 */ /* 0x000f62000c1e1b00 */
[----:B------:R-:W-:Y:S01]  /*0cb0*/  IADD3 R2, PT, PT, R2, 0x4, RZ ;  /* 0x0000000402027810 */ /* 0x000fe20007ffe0ff */
[----:B--2---:R-:W-:-:S08]  /*0cc0*/  DFMA R14, R12, R14, R26 ;  /* 0x0000000e0c0e722b */ /* 0x004fd0000000001a */
[----:B---3--:R-:W-:-:S08]  /*0cd0*/  DFMA R10, R8, R10, R14 ;  /* 0x0000000a080a722b */ /* 0x008fd0000000000e */
[----:B----4-:R-:W-:-:S08]  /*0ce0*/  DFMA R4, R4, R6, R10 ;  /* 0x000000060404722b */ /* 0x010fd0000000000a */
[----:B-----5:R-:W-:-:S11]  /*0cf0*/  DFMA R26, R18, R22, R4 ;  /* 0x00000016121a722b */ /* 0x020fd60000000004 */
.L_x_95:
[----:B------:R-:W-:Y:S05]  /*0d00*/  BSYNC.RECONVERGENT B1 ;  /* 0x0000000000017941 */ /* 0x000fea0003800200 */
.L_x_94:
[----:B------:R-:W-:Y:S05]  /*0d10*/  @!P1 BRA `(.L_x_88) ;  /* 0x00000000003c9947 */ /* 0x000fea0003800000 */
[----:B------:R-:W0:Y:S01]  /*0d20*/  LDC.64 R10, c[0x0][0x398] ;  /* 0x0000e600ff0a7b82 */ /* 0x000e220000000a00 */
[----:B------:R-:W-:-:S07]  /*0d30*/  IADD3 R16, PT, PT, -R16, RZ, RZ ;  /* 0x000000ff10107210 */ /* 0x000fce0007ffe1ff */
[----:B------:R-:W1:Y:S08]  /*0d40*/  LDC.64 R12, c[0x0][0x3a0] ;  /* 0x0000e800ff0c7b82 */ /* 0x000e700000000a00 */
[----:B------:R-:W2:Y:S02]  /*0d50*/  LDC.64 R14, c[0x0][0x3a8] ;  /* 0x0000ea00ff0e7b82 */ /* 0x000ea40000000a00 */
.L_x_96:
[----:B-1----:R-:W-:-:S06]  /*0d60*/  IMAD.WIDE R6, R2, 0x4, R12 ;  /* 0x0000000402067825 */ /* 0x002fcc00078e020c */
[----:B------:R-:W2:Y:S01]  /*0d70*/  LDG.E R7, desc[UR4][R6.64] ;  /* 0x0000000406077981 */ /* 0x000ea2000c1e1900 */
[----:B0-----:R-:W-:-:S06]  /*0d80*/  IMAD.WIDE R4, R2, 0x8, R10 ;  /* 0x0000000802047825 */ /* 0x001fcc00078e020a */
[----:B------:R-:W3:Y:S01]  /*0d90*/  LDG.E.64 R4, desc[UR4][R4.64] ;  /* 0x0000000404047981 */ /* 0x000ee2000c1e1b00 */
[----:B------:R-:W-:Y:S01]  /*0da0*/  IADD3 R16, PT, PT, R16, 0x1, RZ ;  /* 0x0000000110107810 */ /* 0x000fe20007ffe0ff */
[----:B--2---:R-:W-:-:S06]  /*0db0*/  IMAD.WIDE R8, R7, 0x18, R14 ;  /* 0x0000001807087825 */ /* 0x004fcc00078e020e */
[----:B------:R-:W3:Y:S01]  /*0dc0*/  LDG.E.64 R8, desc[UR4][R8.64+0x10] ;  /* 0x0000100408087981 */ /* 0x000ee2000c1e1b00 */
[----:B------:R-:W-:Y:S02]  /*0dd0*/  ISETP.NE.AND P0, PT, R16, RZ, PT ;  /* 0x000000ff1000720c */ /* 0x000fe40003f05270 */
[----:B------:R-:W-:Y:S01]  /*0de0*/  IADD3 R2, PT, PT, R2, 0x1, RZ ;  /* 0x0000000102027810 */ /* 0x000fe20007ffe0ff */
[----:B---3--:R-:W-:-:S10]  /*0df0*/  DFMA R26, R8, R4, R26 ;  /* 0x00000004081a722b */ /* 0x008fd4000000001a */
[----:B------:R-:W-:Y:S05]  /*0e00*/  @P0 BRA `(.L_x_96) ;  /* 0xfffffffc00d40947 */ /* 0x000fea000383ffff */
.L_x_88:
[----:B------:R-:W-:Y:S05]  /*0e10*/  BSYNC.RECONVERGENT B0 ;  /* 0x0000000000007941 */ /* 0x000fea0003800200 */
.L_x_87:
[----:B------:R-:W0:Y:S08]  /*0e20*/  LDC.64 R2, c[0x0][0x390] ;  /* 0x0000e400ff027b82 */ /* 0x000e300000000a00 */
[----:B------:R-:W1:Y:S01]  /*0e30*/  LDC.64 R4, c[0x0][0x380] ;  /* 0x0000e000ff047b82 */ /* 0x000e620000000a00 */
[----:B0-----:R-:W-:-:S06]  /*0e40*/  IMAD.WIDE R2, R0, 0x4, R2 ;  /* 0x0000000400027825 */ /* 0x001fcc00078e0202 */
[----:B------:R-:W1:Y:S02]  /*0e50*/  LDG.E R3, desc[UR4][R2.64] ;  /* 0x0000000402037981 */ /* 0x000e64000c1e1900 */
[----:B-1----:R-:W-:-:S05]  /*0e60*/  IMAD.WIDE R4, R3, 0x8, R4 ;  /* 0x0000000803047825 */ /* 0x002fca00078e0204 */
[----:B------:R-:W-:Y:S01]  /*0e70*/  STG.E.64 desc[UR4][R4.64], R26 ;  /* 0x0000001a04007986 */ /* 0x000fe2000c101b04 */
[----:B------:R-:W-:Y:S05]  /*0e80*/  EXIT ;  /* 0x000000000000794d */ /* 0x000fea0003800000 */
.L_x_97:
        /* <DEDUP_REMOVED lines=15> */
.L_x_301:


//--------------------- .text._Z20compact_sensor_startPiS_S_S_Pbi --------------------------
	.section	.text._Z20compact_sensor_startPiS_S_S_Pbi,"ax",@progbits
	.align	128
        .global         _Z20compact_sensor_startPiS_S_S_Pbi
        .type           _Z20compact_sensor_startPiS_S_S_Pbi,@function
        .size           _Z20compact_sensor_startPiS_S_S_Pbi,(.L_x_291 - _Z20compact_sensor_startPiS_S_S_Pbi)
        .other          _Z20compact_sensor_startPiS_S_S_Pbi,@"STO_CUDA_ENTRY STV_DEFAULT"
_Z20compact_sensor_startPiS_S_S_Pbi:
.text._Z20compact_sensor_startPiS_S_S_Pbi:
[----:B------:R-:W-:Y:S08]  /*0000*/  LDC R1, c[0x0][0x37c] ;  /* 0x0000df00ff017b82 */ /* 0x000ff00000000800 */
[----:B------:R-:W0:Y:S01]  /*0010*/  LDC R0, c[0x0][0x360] ;  /* 0x0000d800ff007b82 */ /* 0x000e220000000800 */
[----:B------:R-:W0:Y:S02]  /*0020*/  LDCU UR4, c[0x0][0x370] ;  /* 0x00006e00ff0477ac */ /* 0x000e240008000800 */
[----:B0-----:R-:W-:Y:S01]  /*0030*/  IMAD R2, R0, UR4, RZ ;  /* 0x0000000400027c24 */ /* 0x001fe2000f8e02ff */
[----:B------:R-:W0:Y:S04]  /*0040*/  LDCU UR4, c[0x0][0x3a8] ;  /* 0x00007500ff0477ac */ /* 0x000e280008000800 */
[----:B------:R-:W-:-:S04]  /*0050*/  I2FP.F32.U32 R3, R2 ;  /* 0x0000000200037245 */ /* 0x000fc80000201000 */
[----:B------:R-:W1:Y:S01]  /*0060*/  MUFU.RCP R4, R3 ;  /* 0x0000000300047308 */ /* 0x000e620000001000 */
[----:B0-----:R-:W-:-:S07]  /*0070*/  I2FP.F32.S32 R2, UR4 ;  /* 0x0000000400027c45 */ /* 0x001fce0008201400 */
[----:B------:R-:W0:Y:S01]  /*0080*/  FCHK P0, R2, R3 ;  /* 0x0000000302007302 */ /* 0x000e220000000000 */
[----:B-1----:R-:W-:-:S04]  /*0090*/  FFMA R5, -R3, R4, 1 ;  /* 0x3f80000003057423 */ /* 0x002fc80000000104 */
[----:B------:R-:W-:-:S04]  /*00a0*/  FFMA R5, R4, R5, R4 ;  /* 0x0000000504057223 */ /* 0x000fc80000000004 */
[----:B------:R-:W-:-:S04]  /*00b0*/  FFMA R4, R2, R5, RZ ;  /* 0x0000000502047223 */ /* 0x000fc800000000ff */
[----:B------:R-:W-:-:S04]  /*00c0*/  FFMA R6, -R3, R4, R2 ;  /* 0x0000000403067223 */ /* 0x000fc80000000102 */
[----:B------:R-:W-:Y:S01]  /*00d0*/  FFMA R9, R5, R6, R4 ;  /* 0x0000000605097223 */ /* 0x000fe20000000004 */
[----:B0-----:R-:W-:Y:S06]  /*00e0*/  @!P0 BRA `(.L_x_98) ;  /* 0x00000000000c8947 */ /* 0x001fec0003800000 */
[----:B------:R-:W-:-:S07]  /*00f0*/  MOV R4, 0x110 ;  /* 0x0000011000047802 */ /* 0x000fce0000000f00 */
[----:B------:R-:W-:Y:S05]  /*0100*/  CALL.REL.NOINC `($__internal_1_$__cuda_sm3x_div_rn_noftz_f32_slowpath) ;  /* 0x0000000800847944 */ /* 0x000fea0003c00000 */
[----:B------:R-:W-:-:S07]  /*0110*/  IMAD.MOV.U32 R9, RZ, RZ, R2 ;  /* 0x000000ffff097224 */ /* 0x000fce00078e0002 */
.L_x_98:
[----:B------:R-:W0:Y:S01]  /*0120*/  S2R R6, SR_CTAID.X ;  /* 0x0000000000067919 */ /* 0x000e220000002500 */
[----:B------:R-:W1:Y:S01]  /*0130*/  LDC.64 R4, c[0x0][0x398] ;  /* 0x0000e600ff047b82 */ /* 0x000e620000000a00 */
[----:B------:R-:W2:Y:S01]  /*0140*/  LDCU.64 UR4, c[0x0][0x358] ;  /* 0x00006b00ff0477ac */ /* 0x000ea20008000a00 */
[----:B------:R-:W0:Y:S06]  /*0150*/  S2R R3, SR_TID.X ;  /* 0x0000000000037919 */ /* 0x000e2c0000002100 */
[----:B------:R-:W3:Y:S08]  /*0160*/  LDC.64 R10, c[0x0][0x380] ;  /* 0x0000e000ff0a7b82 */ /* 0x000ef00000000a00 */
[----:B------:R-:W4:Y:S08]  /*0170*/  LDC.64 R12, c[0x0][0x388] ;  /* 0x0000e200ff0c7b82 */ /* 0x000f300000000a00 */
[----:B------:R-:W5:Y:S01]  /*0180*/  LDC.64 R14, c[0x0][0x390] ;  /* 0x0000e400ff0e7b82 */ /* 0x000f620000000a00 */
[----:B0-----:R-:W-:-:S13]  /*0190*/  LOP3.LUT P0, RZ, R3, R6, RZ, 0xfc, !PT ;  /* 0x0000000603ff7212 */ /* 0x001fda000780fcff */
[----:B------:R-:W1:Y:S02]  /*01a0*/  @!P0 LDC R7, c[0x0][0x3a8] ;  /* 0x0000ea00ff078b82 */ /* 0x000e640000000800 */
[----:B-1----:R-:W-:-:S04]  /*01b0*/  @!P0 IMAD.WIDE R4, R7, 0x4, R4 ;  /* 0x0000000407048825 */ /* 0x002fc800078e0204 */
[C---:B---3--:R-:W-:Y:S02]  /*01c0*/  @!P0 IMAD.WIDE R10, R7.reuse, 0x4, R10 ;  /* 0x00000004070a8825 */ /* 0x048fe400078e020a */
[----:B--2---:R-:W4:Y:S04]  /*01d0*/  @!P0 LDG.E R5, desc[UR4][R4.64+-0x4] ;  /* 0xfffffc0404058981 */ /* 0x004f28000c1e1900 */
[----:B------:R-:W2:Y:S01]  /*01e0*/  @!P0 LDG.E R11, desc[UR4][R10.64+-0x4] ;  /* 0xfffffc040a0b8981 */ /* 0x000ea2000c1e1900 */
[----:B------:R-:W0:Y:S01]  /*01f0*/  F2I.CEIL.NTZ R9, R9 ;  /* 0x0000000900097305 */ /* 0x000e22000020b100 */
[----:B------:R-:W-:Y:S01]  /*0200*/  @!P0 VIADD R7, R7, 0xffffffff ;  /* 0xffffffff07078836 */ /* 0x000fe20000000000 */
[----:B0-----:R-:W-:Y:S01]  /*0210*/  ISETP.GE.AND P1, PT, R9, 0x1, PT ;  /* 0x000000010900780c */ /* 0x001fe20003f26270 */
[----:B----4-:R-:W-:-:S04]  /*0220*/  @!P0 IMAD.WIDE R12, R5, 0x4, R12 ;  /* 0x00000004050c8825 */ /* 0x010fc800078e020c */
[----:B-----5:R-:W-:Y:S01]  /*0230*/  @!P0 IMAD.WIDE R14, R5, 0x4, R14 ;  /* 0x00000004050e8825 */ /* 0x020fe200078e020e */
[----:B--2---:R0:W-:Y:S04]  /*0240*/  @!P0 STG.E desc[UR4][R12.64], R11 ;  /* 0x0000000b0c008986 */ /* 0x0041e8000c101904 */
[----:B------:R0:W-:Y:S03]  /*0250*/  @!P0 STG.E desc[UR4][R14.64], R7 ;  /* 0x000000070e008986 */ /* 0x0001e6000c101904 */
[----:B------:R-:W-:Y:S05]  /*0260*/  @!P1 EXIT ;  /* 0x000000000000994d */ /* 0x000fea0003800000 */
[C---:B------:R-:W-:Y:S01]  /*0270*/  ISETP.GE.U32.AND P0, PT, R9.reuse, 0x4, PT ;  /* 0x000000040900780c */ /* 0x040fe20003f06070 */
[C---:B------:R-:W-:Y:S01]  /*0280*/  IMAD R5, R9.reuse, R6, RZ ;  /* 0x0000000609057224 */ /* 0x040fe200078e02ff */
[----:B------:R-:W-:Y:S01]  /*0290*/  LOP3.LUT R2, R9, 0x3, RZ, 0xc0, !PT ;  /* 0x0000000309027812 */ /* 0x000fe200078ec0ff */
[----:B------:R-:W-:-:S10]  /*02a0*/  IMAD.MOV.U32 R4, RZ, RZ, RZ ;  /* 0x000000ffff047224 */ /* 0x000fd400078e00ff */
[----:B------:R-:W-:Y:S05]  /*02b0*/  @!P0 BRA `(.L_x_99) ;  /* 0x00000004008c8947 */ /* 0x000fea0003800000 */
[----:B0-----:R-:W0:Y:S01]  /*02c0*/  LDC.64 R14, c[0x0][0x390] ;  /* 0x0000e400ff0e7b82 */ /* 0x001e220000000a00 */
[CC--:B------:R-:W-:Y:S01]  /*02d0*/  IMAD R7, R9.reuse, R0.reuse, RZ ;  /* 0x0000000009077224 */ /* 0x0c0fe200078e02ff */
[----:B------:R-:W-:Y:S01]  /*02e0*/  LOP3.LUT R4, R9, 0x7ffffffc, RZ, 0xc0, !PT ;  /* 0x7ffffffc09047812 */ /* 0x000fe200078ec0ff */
[C---:B------:R-:W-:Y:S01]  /*02f0*/  IMAD R8, R5.reuse, R0, R0 ;  /* 0x0000000005087224 */ /* 0x040fe200078e0200 */
[----:B------:R-:W1:Y:S01]  /*0300*/  LDCU UR10, c[0x0][0x3a8] ;  /* 0x00007500ff0a77ac */ /* 0x000e620008000800 */
[C---:B------:R-:W-:Y:S02]  /*0310*/  VIADD R11, R5.reuse, 0x2 ;  /* 0x00000002050b7836 */ /* 0x040fe40000000000 */
[----:B------:R-:W-:Y:S01]  /*0320*/  VIADD R13, R5, 0x3 ;  /* 0x00000003050d7836 */ /* 0x000fe20000000000 */
[----:B------:R-:W2:Y:S01]  /*0330*/  LDC.64 R16, c[0x0][0x380] ;  /* 0x0000e000ff107b82 */ /* 0x000ea20000000a00 */
[--C-:B------:R-:W-:Y:S01]  /*0340*/  IMAD R7, R7, R6, R3.reuse ;  /* 0x0000000607077224 */ /* 0x100fe200078e0203 */
[----:B------:R-:W3:Y:S01]  /*0350*/  LDCU.64 UR6, c[0x0][0x3a0] ;  /* 0x00007400ff0677ac */ /* 0x000ee20008000a00 */
[----:B------:R-:W-:-:S02]  /*0360*/  IMAD.IADD R9, R8, 0x1, R3 ;  /* 0x0000000108097824 */ /* 0x000fc400078e0203 */
[-CC-:B------:R-:W-:Y:S01]  /*0370*/  IMAD R11, R11, R0.reuse, R3.reuse ;  /* 0x000000000b0b7224 */ /* 0x180fe200078e0203 */
[----:B------:R-:W4:Y:S01]  /*0380*/  LDCU.64 UR8, c[0x0][0x398] ;  /* 0x00007300ff0877ac */ /* 0x000f220008000a00 */
[----:B------:R-:W-:Y:S01]  /*0390*/  IMAD R13, R13, R0, R3 ;  /* 0x000000000d0d7224 */ /* 0x000fe200078e0203 */
[----:B------:R-:W0:Y:S01]  /*03a0*/  LDC.64 R18, c[0x0][0x388] ;  /* 0x0000e200ff127b82 */ /* 0x000e220000000a00 */
[----:B------:R-:W-:-:S07]  /*03b0*/  IMAD.MOV R6, RZ, RZ, -R4 ;  /* 0x000000ffff067224 */ /* 0x000fce00078e0a04 */
.L_x_108:
[----:B-1----:R-:W-:Y:S01]  /*03c0*/  ISETP.GE.AND P4, PT, R7, UR10, PT ;  /* 0x0000000a07007c0c */ /* 0x002fe2000bf86270 */
[----:B------:R-:W-:Y:S01]  /*03d0*/  VIADD R6, R6, 0x4 ;  /* 0x0000000406067836 */ /* 0x000fe20000000000 */
[----:B------:R-:W-:Y:S01]  /*03e0*/  BSSY.RECONVERGENT B0, `(.L_x_100) ;  /* 0x0000015000007945 */ /* 0x000fe20003800200 */
[----:B------:R-:W-:Y:S02]  /*03f0*/  ISETP.GE.AND P0, PT, R9, UR10, PT ;  /* 0x0000000a09007c0c */ /* 0x000fe4000bf06270 */
[----:B------:R-:W-:Y:S02]  /*0400*/  ISETP.GE.AND P1, PT, R11, UR10, PT ;  /* 0x0000000a0b007c0c */ /* 0x000fe4000bf26270 */
[----:B------:R-:W-:Y:S02]  /*0410*/  ISETP.GE.AND P2, PT, R13, UR10, PT ;  /* 0x0000000a0d007c0c */ /* 0x000fe4000bf46270 */
[----:B------:R-:W-:-:S04]  /*0420*/  ISETP.NE.AND P3, PT, R6, RZ, PT ;  /* 0x000000ff0600720c */ /* 0x000fc80003f65270 */
[----:B------:R-:W-:Y:S09]  /*0430*/  @P4 BRA `(.L_x_101) ;  /* 0x00000000003c4947 */ /* 0x000ff20003800000 */
[----:B------:R-:W-:Y:S02]  /*0440*/  SHF.R.S32.HI R8, RZ, 0x1f, R7 ;  /* 0x0000001fff087819 */ /* 0x000fe40000011407 */
[----:B---3--:R-:W-:-:S04]  /*0450*/  IADD3 R20, P4, PT, R7, UR6, RZ ;  /* 0x0000000607147c10 */ /* 0x008fc8000ff9e0ff */
[----:B------:R-:W-:-:S05]  /*0460*/  IADD3.X R21, PT, PT, R8, UR7, RZ, P4, !PT ;  /* 0x0000000708157c10 */ /* 0x000fca000a7fe4ff */
[----:B------:R-:W3:Y:S02]  /*0470*/  LDG.E.U8 R20, desc[UR4][R20.64] ;  /* 0x0000000414147981 */ /* 0x000ee4000c1e1100 */
[----:B---3--:R-:W-:-:S13]  /*0480*/  ISETP.NE.AND P4, PT, R20, RZ, PT ;  /* 0x000000ff1400720c */ /* 0x008fda0003f85270 */
[----:B------:R-:W-:Y:S05]  /*0490*/  @!P4 BRA `(.L_x_101) ;  /* 0x000000000024c947 */ /* 0x000fea0003800000 */
[C---:B----4-:R-:W-:Y:S01]  /*04a0*/  LEA R24, P4, R7.reuse, UR8, 0x2 ;  /* 0x0000000807187c11 */ /* 0x050fe2000f8810ff */
[----:B--2---:R-:W-:-:S03]  /*04b0*/  IMAD.WIDE R26, R7, 0x4, R16 ;  /* 0x00000004071a7825 */ /* 0x004fc600078e0210 */
[----:B------:R-:W-:-:S03]  /*04c0*/  LEA.HI.X R25, R7, UR9, R8, 0x2, P4 ;  /* 0x0000000907197c11 */ /* 0x000fc6000a0f1408 */
[----:B------:R-:W2:Y:S04]  /*04d0*/  LDG.E R27, desc[UR4][R26.64] ;  /* 0x000000041a1b7981 */ /* 0x000ea8000c1e1900 */
[----:B------:R-:W0:Y:S02]  /*04e0*/  LDG.E R25, desc[UR4][R24.64] ;  /* 0x0000000418197981 */ /* 0x000e24000c1e1900 */
[----:B0-----:R-:W-:-:S04]  /*04f0*/  IMAD.WIDE R22, R25, 0x4, R18 ;  /* 0x0000000419167825 */ /* 0x001fc800078e0212 */
[----:B------:R-:W-:Y:S01]  /*0500*/  IMAD.WIDE R20, R25, 0x4, R14 ;  /* 0x0000000419147825 */ /* 0x000fe200078e020e */
[----:B--2---:R1:W-:Y:S04]  /*0510*/  STG.E desc[UR4][R22.64], R27 ;  /* 0x0000001b16007986 */ /* 0x0043e8000c101904 */
[----:B------:R1:W-:Y:S02]  /*0520*/  STG.E desc[UR4][R20.64], R7 ;  /* 0x0000000714007986 */ /* 0x0003e4000c101904 */
.L_x_101:
[----:B---34-:R-:W-:Y:S05]  /*0530*/  BSYNC.RECONVERGENT B0 ;  /* 0x0000000000007941 */ /* 0x018fea0003800200 */
.L_x_100:
[----:B------:R-:W-:Y:S04]  /*0540*/  BSSY.RECONVERGENT B0, `(.L_x_102) ;  /* 0x0000011000007945 */ /* 0x000fe80003800200 */
[----:B------:R-:W-:Y:S05]  /*0550*/  @P0 BRA `(.L_x_103) ;  /* 0x00000000003c0947 */ /* 0x000fea0003800000 */
[----:B------:R-:W-:Y:S02]  /*0560*/  SHF.R.S32.HI R8, RZ, 0x1f, R9 ;  /* 0x0000001fff087819 */ /* 0x000fe40000011409 */
[----:B-1----:R-:W-:-:S04]  /*0570*/  IADD3 R20, P0, PT, R9, UR6, RZ ;  /* 0x0000000609147c10 */ /* 0x002fc8000ff1e0ff */
[----:B------:R-:W-:-:S05]  /*0580*/  IADD3.X R21, PT, PT, R8, UR7, RZ, P0, !PT ;  /* 0x0000000708157c10 */ /* 0x000fca00087fe4ff */
[----:B------:R-:W3:Y:S02]  /*0590*/  LDG.E.U8 R20, desc[UR4][R20.64] ;  /* 0x0000000414147981 */ /* 0x000ee4000c1e1100 */
[----:B---3--:R-:W-:-:S13]  /*05a0*/  ISETP.NE.AND P0, PT, R20, RZ, PT ;  /* 0x000000ff1400720c */ /* 0x008fda0003f05270 */
[----:B------:R-:W-:Y:S05]  /*05b0*/  @!P0 BRA `(.L_x_103) ;  /* 0x0000000000248947 */ /* 0x000fea0003800000 */
[C---:B------:R-:W-:Y:S01]  /*05c0*/  LEA R24, P0, R9.reuse, UR8, 0x2 ;  /* 0x0000000809187c11 */ /* 0x040fe2000f8010ff */
        /* <DEDUP_REMOVED lines=8> */
.L_x_103:
[----:B------:R-:W-:Y:S05]  /*0650*/  BSYNC.RECONVERGENT B0 ;  /* 0x0000000000007941 */ /* 0x000fea0003800200 */
.L_x_102:
[----:B------:R-:W-:Y:S04]  /*0660*/  BSSY.RECONVERGENT B0, `(.L_x_104) ;  /* 0x0000011000007945 */ /* 0x000fe80003800200 */
[----:B------:R-:W-:Y:S05]  /*0670*/  @P1 BRA `(.L_x_105) ;  /* 0x00000000003c1947 */ /* 0x000fea0003800000 */
[----:B------:R-:W-:Y:S02]  /*0680*/  SHF.R.S32.HI R8, RZ, 0x1f, R11 ;  /* 0x0000001fff087819 */ /* 0x000fe4000001140b */
[----:B-1-3--:R-:W-:-:S04]  /*0690*/  IADD3 R20, P0, PT, R11, UR6, RZ ;  /* 0x000000060b147c10 */ /* 0x00afc8000ff1e0ff */
        /* <DEDUP_REMOVED lines=13> */
.L_x_105:
[----:B------:R-:W-:Y:S05]  /*0770*/  BSYNC.RECONVERGENT B0 ;  /* 0x0000000000007941 */ /* 0x000fea0003800200 */
.L_x_104:
[----:B------:R-:W-:Y:S04]  /*0780*/  BSSY.RECONVERGENT B0, `(.L_x_106) ;  /* 0x0000011000007945 */ /* 0x000fe80003800200 */
[----:B------:R-:W-:Y:S05]  /*0790*/  @P2 BRA `(.L_x_107) ;  /* 0x00000000003c2947 */ /* 0x000fea0003800000 */
[----:B------:R-:W-:Y:S02]  /*07a0*/  SHF.R.S32.HI R8, RZ, 0x1f, R13 ;  /* 0x0000001fff087819 */ /* 0x000fe4000001140d */
[----:B-1-34-:R-:W-:-:S04]  /*07b0*/  IADD3 R20, P0, PT, R13, UR6, RZ ;  /* 0x000000060d147c10 */ /* 0x01afc8000ff1e0ff */
        /* <DEDUP_REMOVED lines=13> */
.L_x_107:
[----:B------:R-:W-:Y:S05]  /*0890*/  BSYNC.RECONVERGENT B0 ;  /* 0x0000000000007941 */ /* 0x000fea0003800200 */
.L_x_106:
[C---:B---3--:R-:W-:Y:S02]  /*08a0*/  IMAD R9, R0.reuse, 0x4, R9 ;  /* 0x0000000400097824 */ /* 0x048fe400078e0209 */
[C---:B----4-:R-:W-:Y:S02]  /*08b0*/  IMAD R11, R0.reuse, 0x4, R11 ;  /* 0x00000004000b7824 */ /* 0x050fe400078e020b */
[C---:B0-----:R-:W-:Y:S02]  /*08c0*/  IMAD R13, R0.reuse, 0x4, R13 ;  /* 0x00000004000d7824 */ /* 0x041fe400078e020d */
[----:B-1----:R-:W-:Y:S01]  /*08d0*/  IMAD R7, R0, 0x4, R7 ;  /* 0x0000000400077824 */ /* 0x002fe200078e0207 */
[----:B------:R-:W-:Y:S06]  /*08e0*/  @P3 BRA `(.L_x_108) ;  /* 0xfffffff800b43947 */ /* 0x000fec000383ffff */
.L_x_99:
[----:B------:R-:W-:-:S13]  /*08f0*/  ISETP.NE.AND P0, PT, R2, RZ, PT ;  /* 0x000000ff0200720c */ /* 0x000fda0003f05270 */
[----:B------:R-:W-:Y:S05]  /*0900*/  @!P0 EXIT ;  /* 0x000000000000894d */ /* 0x000fea0003800000 */
[----:B0-----:R-:W0:Y:S01]  /*0910*/  LDC.64 R10, c[0x0][0x390] ;  /* 0x0000e400ff0a7b82 */ /* 0x001e220000000a00 */
[----:B------:R-:W-:Y:S01]  /*0920*/  IMAD.IADD R4, R5, 0x1, R4 ;  /* 0x0000000105047824 */ /* 0x000fe200078e0204 */
[----:B------:R-:W1:Y:S01]  /*0930*/  LDCU UR6, c[0x0][0x3a8] ;  /* 0x00007500ff0677ac */ /* 0x000e620008000800 */
[----:B--2---:R-:W-:Y:S02]  /*0940*/  IMAD.MOV R16, RZ, RZ, -R2 ;  /* 0x000000ffff107224 */ /* 0x004fe400078e0a02 */
[----:B------:R-:W-:Y:S01]  /*0950*/  IMAD R17, R4, R0, R3 ;  /* 0x0000000004117224 */ /* 0x000fe200078e0203 */
[----:B------:R-:W2:Y:S02]  /*0960*/  LDCU.64 UR8, c[0x0][0x3a0] ;  /* 0x00007400ff0877ac */ /* 0x000ea40008000a00 */
[----:B------:R-:W3:Y:S01]  /*0970*/  LDC.64 R8, c[0x0][0x380] ;  /* 0x0000e000ff087b82 */ /* 0x000ee20000000a00 */
[----:B------:R-:W4:Y:S07]  /*0980*/  LDCU.64 UR10, c[0x0][0x398] ;  /* 0x00007300ff0a77ac */ /* 0x000f2e0008000a00 */
[----:B------:R-:W0:Y:S02]  /*0990*/  LDC.64 R6, c[0x0][0x388] ;  /* 0x0000e200ff067b82 */ /* 0x000e240000000a00 */
.L_x_111:
[----:B-1----:R-:W-:Y:S01]  /*09a0*/  ISETP.GE.AND P0, PT, R17, UR6, PT ;  /* 0x0000000611007c0c */ /* 0x002fe2000bf06270 */
[----:B------:R-:W-:Y:S01]  /*09b0*/  VIADD R16, R16, 0x1 ;  /* 0x0000000110107836 */ /* 0x000fe20000000000 */
[----:B------:R-:W-:Y:S04]  /*09c0*/  BSSY.RECONVERGENT B0, `(.L_x_109) ;  /* 0x0000012000007945 */ /* 0x000fe80003800200 */
[----:B------:R-:W-:-:S07]  /*09d0*/  ISETP.NE.AND P1, PT, R16, RZ, PT ;  /* 0x000000ff1000720c */ /* 0x000fce0003f25270 */
[----:B------:R-:W-:Y:S06]  /*09e0*/  @P0 BRA `(.L_x_110) ;  /* 0x00000000003c0947 */ /* 0x000fec0003800000 */
[----:B------:R-:W-:Y:S02]  /*09f0*/  SHF.R.S32.HI R4, RZ, 0x1f, R17 ;  /* 0x0000001fff047819 */ /* 0x000fe40000011411 */
[----:B--2---:R-:W-:-:S04]  /*0a00*/  IADD3 R2, P0, PT, R17, UR8, RZ ;  /* 0x0000000811027c10 */ /* 0x004fc8000ff1e0ff */
[----:B------:R-:W-:-:S05]  /*0a10*/  IADD3.X R3, PT, PT, R4, UR9, RZ, P0, !PT ;  /* 0x0000000904037c10 */ /* 0x000fca00087fe4ff */
[----:B------:R-:W2:Y:S02]  /*0a20*/  LDG.E.U8 R2, desc[UR4][R2.64] ;  /* 0x0000000402027981 */ /* 0x000ea4000c1e1100 */
[----:B--2---:R-:W-:-:S13]  /*0a30*/  ISETP.NE.AND P0, PT, R2, RZ, PT ;  /* 0x000000ff0200720c */ /* 0x004fda0003f05270 */
[----:B------:R-:W-:Y:S05]  /*0a40*/  @!P0 BRA `(.L_x_110) ;  /* 0x0000000000248947 */ /* 0x000fea0003800000 */
[C---:B----4-:R-:W-:Y:S01]  /*0a50*/  LEA R14, P0, R17.reuse, UR10, 0x2 ;  /* 0x0000000a110e7c11 */ /* 0x050fe2000f8010ff */
[----:B---3--:R-:W-:-:S03]  /*0a60*/  IMAD.WIDE R2, R17, 0x4, R8 ;  /* 0x0000000411027825 */ /* 0x008fc600078e0208 */
[----:B------:R-:W-:-:S03]  /*0a70*/  LEA.HI.X R15, R17, UR11, R4, 0x2, P0 ;  /* 0x0000000b110f7c11 */ /* 0x000fc600080f1404 */
[----:B------:R-:W2:Y:S04]  /*0a80*/  LDG.E R3, desc[UR4][R2.64] ;  /* 0x0000000402037981 */ /* 0x000ea8000c1e1900 */
[----:B------:R-:W0:Y:S02]  /*0a90*/  LDG.E R15, desc[UR4][R14.64] ;  /* 0x000000040e0f7981 */ /* 0x000e24000c1e1900 */
[----:B0-----:R-:W-:-:S04]  /*0aa0*/  IMAD.WIDE R4, R15, 0x4, R6 ;  /* 0x000000040f047825 */ /* 0x001fc800078e0206 */
[----:B------:R-:W-:Y:S01]  /*0ab0*/  IMAD.WIDE R12, R15, 0x4, R10 ;  /* 0x000000040f0c7825 */ /* 0x000fe200078e020a */
[----:B--2---:R1:W-:Y:S04]  /*0ac0*/  STG.E desc[UR4][R4.64], R3 ;  /* 0x0000000304007986 */ /* 0x0043e8000c101904 */
[----:B------:R1:W-:Y:S02]  /*0ad0*/  STG.E desc[UR4][R12.64], R17 ;  /* 0x000000110c007986 */ /* 0x0003e4000c101904 */
.L_x_110:
[----:B--2-4-:R-:W-:Y:S05]  /*0ae0*/  BSYNC.RECONVERGENT B0 ;  /* 0x0000000000007941 */ /* 0x014fea0003800200 */
.L_x_109:
[----:B-1----:R-:W-:Y:S01]  /*0af0*/  IMAD.IADD R17, R0, 0x1, R17 ;  /* 0x0000000100117824 */ /* 0x002fe200078e0211 */
[----:B------:R-:W-:Y:S06]  /*0b00*/  @P1 BRA `(.L_x_111) ;  /* 0xfffffffc00a41947 */ /* 0x000fec000383ffff */
[----:B------:R-:W-:Y:S05]  /*0b10*/  EXIT ;  /* 0x000000000000794d */ /* 0x000fea0003800000 */
        .weak           $__internal_1_$__cuda_sm3x_div_rn_noftz_f32_slowpath
        .type           $__internal_1_$__cuda_sm3x_div_rn_noftz_f32_slowpath,@function
        .size           $__internal_1_$__cuda_sm3x_div_rn_noftz_f32_slowpath,(.L_x_291 - $__internal_1_$__cuda_sm3x_div_rn_noftz_f32_slowpath)
$__internal_1_$__cuda_sm3x_div_rn_noftz_f32_slowpath:
[--C-:B------:R-:W-:Y:S01]  /*0b20*/  SHF.R.U32.HI R6, RZ, 0x17, R3.reuse ;  /* 0x00000017ff067819 */ /* 0x100fe20000011603 */
[--C-:B------:R-:W-:Y:S01]  /*0b30*/  IMAD.MOV.U32 R7, RZ, RZ, R2.reuse ;  /* 0x000000ffff077224 */ /* 0x100fe200078e0002 */
[----:B------:R-:W-:Y:S01]  /*0b40*/  SHF.R.U32.HI R5, RZ, 0x17, R2 ;  /* 0x00000017ff057819 */ /* 0x000fe20000011602 */
[----:B------:R-:W-:Y:S01]  /*0b50*/  IMAD.MOV.U32 R8, RZ, RZ, R3 ;  /* 0x000000ffff087224 */ /* 0x000fe200078e0003 */
[----:B------:R-:W-:Y:S02]  /*0b60*/  LOP3.LUT R6, R6, 0xff, RZ, 0xc0, !PT ;  /* 0x000000ff06067812 */ /* 0x000fe400078ec0ff */
[----:B------:R-:W-:-:S03]  /*0b70*/  LOP3.LUT R5, R5, 0xff, RZ, 0xc0, !PT ;  /* 0x000000ff05057812 */ /* 0x000fc600078ec0ff */
[----:B------:R-:W-:Y:S02]  /*0b80*/  VIADD R11, R6, 0xffffffff ;  /* 0xffffffff060b7836 */ /* 0x000fe40000000000 */
[----:B------:R-:W-:-:S03]  /*0b90*/  VIADD R10, R5, 0xffffffff ;  /* 0xffffffff050a7836 */ /* 0x000fc60000000000 */
[----:B------:R-:W-:-:S04]  /*0ba0*/  ISETP.GT.U32.AND P0, PT, R11, 0xfd, PT ;  /* 0x000000fd0b00780c */ /* 0x000fc80003f04070 */
[----:B------:R-:W-:-:S13]  /*0bb0*/  ISETP.GT.U32.OR P0, PT, R10, 0xfd, P0 ;  /* 0x000000fd0a00780c */ /* 0x000fda0000704470 */
[----:B------:R-:W-:Y:S01]  /*0bc0*/  @!P0 IMAD.MOV.U32 R9, RZ, RZ, RZ ;  /* 0x000000ffff098224 */ /* 0x000fe200078e00ff */
[----:B------:R-:W-:Y:S06]  /*0bd0*/  @!P0 BRA `(.L_x_112) ;  /* 0x00000000005c8947 */ /* 0x000fec0003800000 */
[----:B------:R-:W-:Y:S02]  /*0be0*/  FSETP.GTU.FTZ.AND P0, PT, |R2|, +INF , PT ;  /* 0x7f8000000200780b */ /* 0x000fe40003f1c200 */
[----:B------:R-:W-:-:S04]  /*0bf0*/  FSETP.GTU.FTZ.AND P1, PT, |R3|, +INF , PT ;  /* 0x7f8000000300780b */ /* 0x000fc80003f3c200 */
[----:B------:R-:W-:-:S13]  /*0c00*/  PLOP3.LUT P0, PT, P0, P1, PT, 0xf8, 0x8f ;  /* 0x00000000008f781c */ /* 0x000fda0000703f70 */
[----:B------:R-:W-:Y:S05]  /*0c10*/  @P0 BRA `(.L_x_113) ;  /* 0x0000000400440947 */ /* 0x000fea0003800000 */
[----:B------:R-:W-:-:S13]  /*0c20*/  LOP3.LUT P0, RZ, R8, 0x7fffffff, R7, 0xc8, !PT ;  /* 0x7fffffff08ff7812 */ /* 0x000fda000780c807 */
[----:B------:R-:W-:Y:S05]  /*0c30*/  @!P0 BRA `(.L_x_114) ;  /* 0x0000000400348947 */ /* 0x000fea0003800000 */
[C---:B------:R-:W-:Y:S02]  /*0c40*/  FSETP.NEU.FTZ.AND P2, PT, |R2|.reuse, +INF , PT ;  /* 0x7f8000000200780b */ /* 0x040fe40003f5d200 */
[----:B------:R-:W-:Y:S02]  /*0c50*/  FSETP.NEU.FTZ.AND P1, PT, |R3|, +INF , PT ;  /* 0x7f8000000300780b */ /* 0x000fe40003f3d200 */
[----:B------:R-:W-:-:S11]  /*0c60*/  FSETP.NEU.FTZ.AND P0, PT, |R2|, +INF , PT ;  /* 0x7f8000000200780b */ /* 0x000fd60003f1d200 */
[----:B------:R-:W-:Y:S05]  /*0c70*/  @!P1 BRA !P2, `(.L_x_114) ;  /* 0x0000000400249947 */ /* 0x000fea0005000000 */
[----:B------:R-:W-:-:S04]  /*0c80*/  LOP3.LUT P2, RZ, R7, 0x7fffffff, RZ, 0xc0, !PT ;  /* 0x7fffffff07ff7812 */ /* 0x000fc8000784c0ff */
[----:B------:R-:W-:-:S13]  /*0c90*/  PLOP3.LUT P1, PT, P1, P2, PT, 0x2f, 0xf2 ;  /* 0x0000000000f2781c */ /* 0x000fda0000f24577 */
[----:B------:R-:W-:Y:S05]  /*0ca0*/  @P1 BRA `(.L_x_115) ;  /* 0x0000000400101947 */ /* 0x000fea0003800000 */
[----:B------:R-:W-:-:S04]  /*0cb0*/  LOP3.LUT P1, RZ, R8, 0x7fffffff, RZ, 0xc0, !PT ;  /* 0x7fffffff08ff7812 */ /* 0x000fc8000782c0ff */
[----:B------:R-:W-:-:S13]  /*0cc0*/  PLOP3.LUT P0, PT, P0, P1, PT, 0x2f, 0xf2 ;  /* 0x0000000000f2781c */ /* 0x000fda0000702577 */
[----:B------:R-:W-:Y:S05]  /*0cd0*/  @P0 BRA `(.L_x_116) ;  /* 0x0000000000f80947 */ /* 0x000fea0003800000 */
[----:B------:R-:W-:Y:S02]  /*0ce0*/  ISETP.GE.AND P0, PT, R10, RZ, PT ;  /* 0x000000ff0a00720c */ /* 0x000fe40003f06270 */
[----:B------:R-:W-:-:S11]  /*0cf0*/  ISETP.GE.AND P1, PT, R11, RZ, PT ;  /* 0x000000ff0b00720c */ /* 0x000fd60003f26270 */
[----:B------:R-:W-:Y:S02]  /*0d00*/  @P0 IMAD.MOV.U32 R9, RZ, RZ, RZ ;  /* 0x000000ffff090224 */ /* 0x000fe400078e00ff */
[----:B------:R-:W-:Y:S01]  /*0d10*/  @!P0 FFMA R7, R2, 1.84467440737095516160e+19, RZ ;  /* 0x5f80000002078823 */ /* 0x000fe200000000ff */
[----:B------:R-:W-:Y:S02]  /*0d20*/  @!P0 IMAD.MOV.U32 R9, RZ, RZ, -0x40 ;  /* 0xffffffc0ff098424 */ /* 0x000fe400078e00ff */
[----:B------:R-:W-:Y:S02]  /*0d30*/  @!P1 FFMA R8, R3, 1.84467440737095516160e+19, RZ ;  /* 0x5f80000003089823 */ /* 0x000fe400000000ff */
[----:B------:R-:W-:-:S07]  /*0d40*/  @!P1 VIADD R9, R9, 0x40 ;  /* 0x0000004009099836 */ /* 0x000fce0000000000 */
.L_x_112:
[----:B------:R-:W-:Y:S01]  /*0d50*/  LEA R3, R6, 0xc0800000, 0x17 ;  /* 0xc080000006037811 */ /* 0x000fe200078eb8ff */
[----:B------:R-:W-:-:S04]  /*0d60*/  VIADD R5, R5, 0xffffff81 ;  /* 0xffffff8105057836 */ /* 0x000fc80000000000 */
[----:B------:R-:W-:Y:S01]  /*0d70*/  IMAD.IADD R3, R8, 0x1, -R3 ;  /* 0x0000000108037824 */ /* 0x000fe200078e0a03 */
[C---:B------:R-:W-:Y:S01]  /*0d80*/  IADD3 R6, PT, PT, R5.reuse, 0x7f, -R6 ;  /* 0x0000007f05067810 */ /* 0x040fe20007ffe806 */
[----:B------:R-:W-:Y:S02]  /*0d90*/  IMAD R2, R5, -0x800000, R7 ;  /* 0xff80000005027824 */ /* 0x000fe400078e0207 */
[----:B------:R-:W0:Y:S01]  /*0da0*/  MUFU.RCP R8, R3 ;  /* 0x0000000300087308 */ /* 0x000e220000001000 */
[----:B------:R-:W-:Y:S01]  /*0db0*/  FADD.FTZ R11, -R3, -RZ ;  /* 0x800000ff030b7221 */ /* 0x000fe20000010100 */
[----:B------:R-:W-:-:S03]  /*0dc0*/  IMAD.IADD R6, R6, 0x1, R9 ;  /* 0x0000000106067824 */ /* 0x000fc600078e0209 */
[----:B0-----:R-:W-:-:S04]  /*0dd0*/  FFMA R13, R8, R11, 1 ;  /* 0x3f800000080d7423 */ /* 0x001fc8000000000b */
[----:B------:R-:W-:-:S04]  /*0de0*/  FFMA R10, R8, R13, R8 ;  /* 0x0000000d080a7223 */ /* 0x000fc80000000008 */
[----:B------:R-:W-:-:S04]  /*0df0*/  FFMA R7, R2, R10, RZ ;  /* 0x0000000a02077223 */ /* 0x000fc800000000ff */
[----:B------:R-:W-:-:S04]  /*0e00*/  FFMA R8, R11, R7, R2 ;  /* 0x000000070b087223 */ /* 0x000fc80000000002 */
[----:B------:R-:W-:-:S04]  /*0e10*/  FFMA R7, R10, R8, R7 ;  /* 0x000000080a077223 */ /* 0x000fc80000000007 */
[----:B------:R-:W-:-:S04]  /*0e20*/  FFMA R8, R11, R7, R2 ;  /* 0x000000070b087223 */ /* 0x000fc80000000002 */
[----:B------:R-:W-:-:S05]  /*0e30*/  FFMA R2, R10, R8, R7 ;  /* 0x000000080a027223 */ /* 0x000fca0000000007 */
[----:B------:R-:W-:-:S04]  /*0e40*/  SHF.R.U32.HI R3, RZ, 0x17, R2 ;  /* 0x00000017ff037819 */ /* 0x000fc80000011602 */
[----:B------:R-:W-:-:S05]  /*0e50*/  LOP3.LUT R3, R3, 0xff, RZ, 0xc0, !PT ;  /* 0x000000ff03037812 */ /* 0x000fca00078ec0ff */
[----:B------:R-:W-:-:S04]  /*0e60*/  IMAD.IADD R9, R3, 0x1, R6 ;  /* 0x0000000103097824 */ /* 0x000fc800078e0206 */
[----:B------:R-:W-:-:S05]  /*0e70*/  VIADD R3, R9, 0xffffffff ;  /* 0xffffffff09037836 */ /* 0x000fca0000000000 */
[----:B------:R-:W-:-:S13]  /*0e80*/  ISETP.GE.U32.AND P0, PT, R3, 0xfe, PT ;  /* 0x000000fe0300780c */ /* 0x000fda0003f06070 */
[----:B------:R-:W-:Y:S05]  /*0e90*/  @!P0 BRA `(.L_x_117) ;  /* 0x0000000000808947 */ /* 0x000fea0003800000 */
[----:B------:R-:W-:-:S13]  /*0ea0*/  ISETP.GT.AND P0, PT, R9, 0xfe, PT ;  /* 0x000000fe0900780c */ /* 0x000fda0003f04270 */
[----:B------:R-:W-:Y:S05]  /*0eb0*/  @P0 BRA `(.L_x_118) ;  /* 0x00000000006c0947 */ /* 0x000fea0003800000 */
[----:B------:R-:W-:-:S13]  /*0ec0*/  ISETP.GE.AND P0, PT, R9, 0x1, PT ;  /* 0x000000010900780c */ /* 0x000fda0003f06270 */
[----:B------:R-:W-:Y:S05]  /*0ed0*/  @P0 BRA `(.L_x_119) ;  /* 0x0000000000980947 */ /* 0x000fea0003800000 */
[----:B------:R-:W-:Y:S02]  /*0ee0*/  ISETP.GE.AND P0, PT, R9, -0x18, PT ;  /* 0xffffffe80900780c */ /* 0x000fe40003f06270 */
[----:B------:R-:W-:-:S11]  /*0ef0*/  LOP3.LUT R2, R2, 0x80000000, RZ, 0xc0, !PT ;  /* 0x8000000002027812 */ /* 0x000fd600078ec0ff */
[----:B------:R-:W-:Y:S05]  /*0f00*/  @!P0 BRA `(.L_x_119) ;  /* 0x00000000008c8947 */ /* 0x000fea0003800000 */
[CCC-:B------:R-:W-:Y:S01]  /*0f10*/  FFMA.RZ R3, R10.reuse, R8.reuse, R7.reuse ;  /* 0x000000080a037223 */ /* 0x1c0fe2000000c007 */
[CCC-:B------:R-:W-:Y:S01]  /*0f20*/  FFMA.RM R6, R10.reuse, R8.reuse, R7.reuse ;  /* 0x000000080a067223 */ /* 0x1c0fe20000004007 */
[C---:B------:R-:W-:Y:S02]  /*0f30*/  ISETP.NE.AND P2, PT, R9.reuse, RZ, PT ;  /* 0x000000ff0900720c */ /* 0x040fe40003f45270 */
[----:B------:R-:W-:Y:S02]  /*0f40*/  ISETP.NE.AND P1, PT, R9, RZ, PT ;  /* 0x000000ff0900720c */ /* 0x000fe40003f25270 */
[----:B------:R-:W-:Y:S01]  /*0f50*/  LOP3.LUT R5, R3, 0x7fffff, RZ, 0xc0, !PT ;  /* 0x007fffff03057812 */ /* 0x000fe200078ec0ff */
[----:B------:R-:W-:Y:S01]  /*0f60*/  FFMA.RP R3, R10, R8, R7 ;  /* 0x000000080a037223 */ /* 0x000fe20000008007 */
[----:B------:R-:W-:Y:S02]  /*0f70*/  VIADD R8, R9, 0x20 ;  /* 0x0000002009087836 */ /* 0x000fe40000000000 */
[----:B------:R-:W-:Y:S01]  /*0f80*/  LOP3.LUT R5, R5, 0x800000, RZ, 0xfc, !PT ;  /* 0x0080000005057812 */ /* 0x000fe200078efcff */
[----:B------:R-:W-:Y:S01]  /*0f90*/  IMAD.MOV R7, RZ, RZ, -R9 ;  /* 0x000000ffff077224 */ /* 0x000fe200078e0a09 */
[----:B------:R-:W-:-:S02]  /*0fa0*/  FSETP.NEU.FTZ.AND P0, PT, R3, R6, PT ;  /* 0x000000060300720b */ /* 0x000fc40003f1d000 */
[----:B------:R-:W-:Y:S02]  /*0fb0*/  SHF.L.U32 R8, R5, R8, RZ ;  /* 0x0000000805087219 */ /* 0x000fe400000006ff */
[----:B------:R-:W-:Y:S02]  /*0fc0*/  SEL R6, R7, RZ, P2 ;  /* 0x000000ff07067207 */ /* 0x000fe40001000000 */
[----:B------:R-:W-:Y:S02]  /*0fd0*/  ISETP.NE.AND P1, PT, R8, RZ, P1 ;  /* 0x000000ff0800720c */ /* 0x000fe40000f25270 */
[----:B------:R-:W-:Y:S02]  /*0fe0*/  SHF.R.U32.HI R6, RZ, R6, R5 ;  /* 0x00000006ff067219 */ /* 0x000fe40000011605 */
[----:B------:R-:W-:Y:S02]  /*0ff0*/  PLOP3.LUT P0, PT, P0, P1, PT, 0xf8, 0x8f ;  /* 0x00000000008f781c */ /* 0x000fe40000703f70 */
[----:B------:R-:W-:-:S02]  /*1000*/  SHF.R.U32.HI R8, RZ, 0x1, R6 ;  /* 0x00000001ff087819 */ /* 0x000fc40000011606 */
[----:B------:R-:W-:-:S04]  /*1010*/  SEL R3, RZ, 0x1, !P0 ;  /* 0x00000001ff037807 */ /* 0x000fc80004000000 */
[----:B------:R-:W-:-:S04]  /*1020*/  LOP3.LUT R3, R3, 0x1, R8, 0xf8, !PT ;  /* 0x0000000103037812 */ /* 0x000fc800078ef808 */
[----:B------:R-:W-:-:S05]  /*1030*/  LOP3.LUT R3, R3, R6, RZ, 0xc0, !PT ;  /* 0x0000000603037212 */ /* 0x000fca00078ec0ff */
[----:B------:R-:W-:-:S05]  /*1040*/  IMAD.IADD R3, R8, 0x1, R3 ;  /* 0x0000000108037824 */ /* 0x000fca00078e0203 */
[----:B------:R-:W-:Y:S01]  /*1050*/  LOP3.LUT R2, R3, R2, RZ, 0xfc, !PT ;  /* 0x0000000203027212 */ /* 0x000fe200078efcff */
[----:B------:R-:W-:Y:S06]  /*1060*/  BRA `(.L_x_119) ;  /* 0x0000000000347947 */ /* 0x000fec0003800000 */
.L_x_118:
[----:B------:R-:W-:-:S04]  /*1070*/  LOP3.LUT R2, R2, 0x80000000, RZ, 0xc0, !PT ;  /* 0x8000000002027812 */ /* 0x000fc800078ec0ff */
[----:B------:R-:W-:Y:S01]  /*1080*/  LOP3.LUT R2, R2, 0x7f800000, RZ, 0xfc, !PT ;  /* 0x7f80000002027812 */ /* 0x000fe200078efcff */
[----:B------:R-:W-:Y:S06]  /*1090*/  BRA `(.L_x_119) ;  /* 0x0000000000287947 */ /* 0x000fec0003800000 */
.L_x_117:
[----:B------:R-:W-:Y:S01]  /*10a0*/  IMAD R2, R6, 0x800000, R2 ;  /* 0x0080000006027824 */ /* 0x000fe200078e0202 */
[----:B------:R-:W-:Y:S06]  /*10b0*/  BRA `(.L_x_119) ;  /* 0x0000000000207947 */ /* 0x000fec0003800000 */
.L_x_116:
[----:B------:R-:W-:-:S04]  /*10c0*/  LOP3.LUT R2, R8, 0x80000000, R7, 0x48, !PT ;  /* 0x8000000008027812 */ /* 0x000fc800078e4807 */
[----:B------:R-:W-:Y:S01]  /*10d0*/  LOP3.LUT R2, R2, 0x7f800000, RZ, 0xfc, !PT ;  /* 0x7f80000002027812 */ /* 0x000fe200078efcff */
[----:B------:R-:W-:Y:S06]  /*10e0*/  BRA `(.L_x_119) ;  /* 0x0000000000147947 */ /* 0x000fec0003800000 */
.L_x_115:
[----:B------:R-:W-:Y:S01]  /*10f0*/  LOP3.LUT R2, R8, 0x80000000, R7, 0x48, !PT ;  /* 0x8000000008027812 */ /* 0x000fe200078e4807 */
[----:B------:R-:W-:Y:S06]  /*1100*/  BRA `(.L_x_119) ;  /* 0x00000000000c7947 */ /* 0x000fec0003800000 */
.L_x_114:
[----:B------:R-:W0:Y:S01]  /*1110*/  MUFU.RSQ R2, -QNAN ;  /* 0xffc0000000027908 */ /* 0x000e220000001400 */
[----:B------:R-:W-:Y:S05]  /*1120*/  BRA `(.L_x_119) ;  /* 0x0000000000047947 */ /* 0x000fea0003800000 */
.L_x_113:
[----:B------:R-:W-:-:S07]  /*1130*/  FADD.FTZ R2, R2, R3 ;  /* 0x0000000302027221 */ /* 0x000fce0000010000 */
.L_x_119:
[----:B------:R-:W-:-:S04]  /*1140*/  IMAD.MOV.U32 R5, RZ, RZ, 0x0 ;  /* 0x00000000ff057424 */ /* 0x000fc800078e00ff */
[----:B0-----:R-:W-:Y:S05]  /*1150*/  RET.REL.NODEC R4 `(_Z20compact_sensor_startPiS_S_S_Pbi) ;  /* 0xffffffec04a87950 */ /* 0x001fea0003c3ffff */
.L_x_120:
        /* <DEDUP_REMOVED lines=10> */
.L_x_291:


//--------------------- .text._Z13compact_probsPdS_S_PiS0_S0_S0_PbiiiS_ --------------------------
	.section	.text._Z13compact_probsPdS_S_PiS0_S0_S0_PbiiiS_,"ax",@progbits
	.align	128
        .global         _Z13compact_probsPdS_S_PiS0_S0_S0_PbiiiS_
        .type           _Z13compact_probsPdS_S_PiS0_S0_S0_PbiiiS_,@function
        .size           _Z13compact_probsPdS_S_PiS0_S0_S0_PbiiiS_,(.L_x_292 - _Z13compact_probsPdS_S_PiS0_S0_S0_PbiiiS_)
        .other          _Z13compact_probsPdS_S_PiS0_S0_S0_PbiiiS_,@"STO_CUDA_ENTRY STV_DEFAULT"
_Z13compact_probsPdS_S_PiS0_S0_S0_PbiiiS_:
.text._Z13compact_probsPdS_S_PiS0_S0_S0_PbiiiS_:
        /* <DEDUP_REMOVED lines=16> */
[----:B------:R-:W-:Y:S05]  /*0100*/  CALL.REL.NOINC `($__internal_2_$__cuda_sm3x_div_rn_noftz_f32_slowpath) ;  /* 0x0000000800d07944 */ /* 0x000fea0003c00000 */
[----:B------:R-:W-:-:S07]  /*0110*/  IMAD.MOV.U32 R4, RZ, RZ, R2 ;  /* 0x000000ffff047224 */ /* 0x000fce00078e0002 */
.L_x_121:
[----:B------:R-:W0:Y:S02]  /*0120*/  F2I.CEIL.NTZ R21, R4 ;  /* 0x0000000400157305 */ /* 0x000e24000020b100 */
[----:B0-----:R-:W-:-:S13]  /*0130*/  ISETP.GE.AND P0, PT, R21, 0x1, PT ;  /* 0x000000011500780c */ /* 0x001fda0003f06270 */
[----:B------:R-:W-:Y:S05]  /*0140*/  @!P0 EXIT ;  /* 0x000000000000894d */ /* 0x000fea0003800000 */
[----:B------:R-:W0:Y:S01]  /*0150*/  S2R R20, SR_CTAID.X ;  /* 0x0000000000147919 */ /* 0x000e220000002500 */
[C---:B------:R-:W-:Y:S01]  /*0160*/  ISETP.GE.U32.AND P0, PT, R21.reuse, 0x4, PT ;  /* 0x000000041500780c */ /* 0x040fe20003f06070 */
[----:B------:R-:W1:Y:S01]  /*0170*/  LDCU.64 UR4, c[0x0][0x358] ;  /* 0x00006b00ff0477ac */ /* 0x000e620008000a00 */
[C---:B------:R-:W-:Y:S01]  /*0180*/  LOP3.LUT R2, R21.reuse, 0x3, RZ, 0xc0, !PT ;  /* 0x0000000315027812 */ /* 0x040fe200078ec0ff */
[----:B------:R-:W-:Y:S02]  /*0190*/  IMAD.MOV.U32 R3, RZ, RZ, RZ ;  /* 0x000000ffff037224 */ /* 0x000fe400078e00ff */
[----:B0-----:R-:W-:-:S08]  /*01a0*/  IMAD R4, R21, R20, RZ ;  /* 0x0000001415047224 */ /* 0x001fd000078e02ff */
[----:B-1----:R-:W-:Y:S05]  /*01b0*/  @!P0 BRA `(.L_x_122) ;  /* 0x0000000400ec8947 */ /* 0x002fea0003800000 */
[----:B------:R-:W0:Y:S01]  /*01c0*/  S2R R22, SR_TID.X ;  /* 0x0000000000167919 */ /* 0x000e220000002100 */
[----:B------:R-:W1:Y:S01]  /*01d0*/  LDC.64 R18, c[0x0][0x3a0] ;  /* 0x0000e800ff127b82 */ /* 0x000e620000000a00 */
[CC--:B------:R-:W-:Y:S01]  /*01e0*/  IMAD R25, R4.reuse, R0.reuse, R0 ;  /* 0x0000000004197224 */ /* 0x0c0fe200078e0200 */
[C---:B------:R-:W-:Y:S01]  /*01f0*/  LOP3.LUT R3, R21.reuse, 0x7ffffffc, RZ, 0xc0, !PT ;  /* 0x7ffffffc15037812 */ /* 0x040fe200078ec0ff */
[----:B------:R-:W-:Y:S01]  /*0200*/  IMAD R5, R21, R0, RZ ;  /* 0x0000000015057224 */ /* 0x000fe200078e02ff */
[----:B------:R-:W2:Y:S01]  /*0210*/  LDCU UR8, c[0x0][0x3c0] ;  /* 0x00007800ff0877ac */ /* 0x000ea20008000800 */
[C---:B------:R-:W-:Y:S02]  /*0220*/  VIADD R27, R4.reuse, 0x2 ;  /* 0x00000002041b7836 */ /* 0x040fe40000000000 */
[----:B------:R-:W-:Y:S01]  /*0230*/  VIADD R29, R4, 0x3 ;  /* 0x00000003041d7836 */ /* 0x000fe20000000000 */
[----:B------:R-:W3:Y:S01]  /*0240*/  LDC.64 R16, c[0x0][0x3d0] ;  /* 0x0000f400ff107b82 */ /* 0x000ee20000000a00 */
[----:B------:R-:W-:Y:S01]  /*0250*/  IMAD.MOV R24, RZ, RZ, -R3 ;  /* 0x000000ffff187224 */ /* 0x000fe200078e0a03 */
[----:B------:R-:W4:Y:S06]  /*0260*/  LDCU.64 UR6, c[0x0][0x3b8] ;  /* 0x00007700ff0677ac */ /* 0x000f2c0008000a00 */
[----:B------:R-:W1:Y:S08]  /*0270*/  LDC.64 R14, c[0x0][0x380] ;  /* 0x0000e000ff0e7b82 */ /* 0x000e700000000a00 */
[----:B------:R-:W1:Y:S01]  /*0280*/  LDC.64 R12, c[0x0][0x388] ;  /* 0x0000e200ff0c7b82 */ /* 0x000e620000000a00 */
[----:B0-----:R-:W-:-:S07]  /*0290*/  IMAD R5, R5, R20, R22 ;  /* 0x0000001405057224 */ /* 0x001fce00078e0216 */
[----:B------:R-:W0:Y:S01]  /*02a0*/  LDC.64 R10, c[0x0][0x390] ;  /* 0x0000e400ff0a7b82 */ /* 0x000e220000000a00 */
[----:B------:R-:W-:Y:S01]  /*02b0*/  IADD3 R25, PT, PT, R25, R22, RZ ;  /* 0x0000001619197210 */ /* 0x000fe20007ffe0ff */
[-CC-:B------:R-:W-:Y:S02]  /*02c0*/  IMAD R27, R27, R0.reuse, R22.reuse ;  /* 0x000000001b1b7224 */ /* 0x180fe400078e0216 */
[----:B------:R-:W-:-:S04]  /*02d0*/  IMAD R29, R29, R0, R22 ;  /* 0x000000001d1d7224 */ /* 0x000fc800078e0216 */
[----:B------:R-:W0:Y:S08]  /*02e0*/  LDC.64 R8, c[0x0][0x398] ;  /* 0x0000e600ff087b82 */ /* 0x000e300000000a00 */
[----:B--2-4-:R-:W0:Y:S02]  /*02f0*/  LDC.64 R6, c[0x0][0x3b0] ;  /* 0x0000ec00ff067b82 */ /* 0x014e240000000a00 */
.L_x_131:
[----:B------:R-:W-:Y:S01]  /*0300*/  ISETP.GE.AND P3, PT, R5, UR8, PT ;  /* 0x0000000805007c0c */ /* 0x000fe2000bf66270 */
[----:B------:R-:W-:Y:S01]  /*0310*/  BSSY.RECONVERGENT B0, `(.L_x_123) ;  /* 0x0000019000007945 */ /* 0x000fe20003800200 */
[----:B------:R-:W-:Y:S02]  /*0320*/  ISETP.GE.AND P0, PT, R25, UR8, PT ;  /* 0x0000000819007c0c */ /* 0x000fe4000bf06270 */
[----:B------:R-:W-:Y:S02]  /*0330*/  ISETP.GE.AND P1, PT, R27, UR8, PT ;  /* 0x000000081b007c0c */ /* 0x000fe4000bf26270 */
[----:B------:R-:W-:-:S07]  /*0340*/  ISETP.GE.AND P2, PT, R29, UR8, PT ;  /* 0x000000081d007c0c */ /* 0x000fce000bf46270 */
[----:B0-2-4-:R-:W-:Y:S06]  /*0350*/  @P3 BRA `(.L_x_124) ;  /* 0x0000000000503947 */ /* 0x015fec0003800000 */
[----:B------:R-:W-:-:S04]  /*0360*/  IADD3 R20, P3, PT, R5, UR6, RZ ;  /* 0x0000000605147c10 */ /* 0x000fc8000ff7e0ff */
[----:B------:R-:W-:-:S05]  /*0370*/  LEA.HI.X.SX32 R21, R5, UR7, 0x1, P3 ;  /* 0x0000000705157c11 */ /* 0x000fca00098f0eff */
[----:B------:R-:W2:Y:S02]  /*0380*/  LDG.E.U8 R20, desc[UR4][R20.64] ;  /* 0x0000000414147981 */ /* 0x000ea4000c1e1100 */
[----:B--2---:R-:W-:-:S13]  /*0390*/  ISETP.NE.AND P3, PT, R20, RZ, PT ;  /* 0x000000ff1400720c */ /* 0x004fda0003f65270 */
[----:B------:R-:W-:Y:S05]  /*03a0*/  @!P3 BRA `(.L_x_124) ;  /* 0x00000000003cb947 */ /* 0x000fea0003800000 */
[----:B0-----:R-:W-:-:S05]  /*03b0*/  IMAD.WIDE R22, R5, 0x4, R6 ;  /* 0x0000000405167825 */ /* 0x001fca00078e0206 */
[----:B------:R0:W2:Y:S02]  /*03c0*/  LDG.E R26, desc[UR4][R22.64] ;  /* 0x00000004161a7981 */ /* 0x0000a4000c1e1900 */
[----:B0-----:R-:W-:-:S05]  /*03d0*/  IMAD.WIDE R22, R5, 0x4, R8 ;  /* 0x0000000405167825 */ /* 0x001fca00078e0208 */
[----:B------:R1:W4:Y:S02]  /*03e0*/  LDG.E R28, desc[UR4][R22.64] ;  /* 0x00000004161c7981 */ /* 0x000324000c1e1900 */
[----:B-1----:R-:W-:-:S06]  /*03f0*/  IMAD.WIDE R22, R5, 0x8, R14 ;  /* 0x0000000805167825 */ /* 0x002fcc00078e020e */
[----:B------:R-:W5:Y:S01]  /*0400*/  LDG.E.64 R22, desc[UR4][R22.64] ;  /* 0x0000000416167981 */ /* 0x000f62000c1e1b00 */
[----:B--2---:R-:W-:-:S05]  /*0410*/  IMAD.WIDE R20, R26, 0x8, R12 ;  /* 0x000000081a147825 */ /* 0x004fca00078e020c */
[----:B-----5:R0:W-:Y:S02]  /*0420*/  STG.E.64 desc[UR4][R20.64], R22 ;  /* 0x0000001614007986 */ /* 0x0201e4000c101b04 */
[----:B0-----:R-:W-:-:S05]  /*0430*/  IMAD.WIDE R20, R26, 0x4, R18 ;  /* 0x000000041a147825 */ /* 0x001fca00078e0212 */
[----:B----4-:R3:W-:Y:S02]  /*0440*/  STG.E desc[UR4][R20.64], R28 ;  /* 0x0000001c14007986 */ /* 0x0107e4000c101904 */
[----:B---3--:R-:W-:-:S06]  /*0450*/  IMAD.WIDE R20, R28, 0x8, R16 ;  /* 0x000000081c147825 */ /* 0x008fcc00078e0210 */
[----:B------:R-:W2:Y:S02]  /*0460*/  LDG.E.64 R20, desc[UR4][R20.64] ;  /* 0x0000000414147981 */ /* 0x000ea4000c1e1b00 */
[----:B--2---:R-:W-:Y:S01]  /*0470*/  DMUL R22, R22, R20 ;  /* 0x0000001416167228 */ /* 0x004fe20000000000 */
[----:B------:R-:W-:-:S06]  /*0480*/  IMAD.WIDE R20, R26, 0x8, R10 ;  /* 0x000000081a147825 */ /* 0x000fcc00078e020a */
[----:B------:R2:W-:Y:S04]  /*0490*/  STG.E.64 desc[UR4][R20.64], R22 ;  /* 0x0000001614007986 */ /* 0x0005e8000c101b04 */
.L_x_124:
[----:B------:R-:W-:Y:S05]  /*04a0*/  BSYNC.RECONVERGENT B0 ;  /* 0x0000000000007941 */ /* 0x000fea0003800200 */
.L_x_123:
[----:B------:R-:W-:Y:S04]  /*04b0*/  BSSY.RECONVERGENT B0, `(.L_x_125) ;  /* 0x0000016000007945 */ /* 0x000fe80003800200 */
[----:B------:R-:W-:Y:S05]  /*04c0*/  @P0 BRA `(.L_x_126) ;  /* 0x0000000000500947 */ /* 0x000fea0003800000 */
[----:B--2---:R-:W-:-:S04]  /*04d0*/  IADD3 R20, P0, PT, R25, UR6, RZ ;  /* 0x0000000619147c10 */ /* 0x004fc8000ff1e0ff */
        /* <DEDUP_REMOVED lines=19> */
.L_x_126:
[----:B------:R-:W-:Y:S05]  /*0610*/  BSYNC.RECONVERGENT B0 ;  /* 0x0000000000007941 */ /* 0x000fea0003800200 */
.L_x_125:
[----:B------:R-:W-:Y:S04]  /*0620*/  BSSY.RECONVERGENT B0, `(.L_x_127) ;  /* 0x0000016000007945 */ /* 0x000fe80003800200 */
[----:B------:R-:W-:Y:S05]  /*0630*/  @P1 BRA `(.L_x_128) ;  /* 0x0000000000501947 */ /* 0x000fea0003800000 */
[----:B--2-4-:R-:W-:-:S04]  /*0640*/  IADD3 R20, P0, PT, R27, UR6, RZ ;  /* 0x000000061b147c10 */ /* 0x014fc8000ff1e0ff */
        /* <DEDUP_REMOVED lines=19> */
.L_x_128:
[----:B------:R-:W-:Y:S05]  /*0780*/  BSYNC.RECONVERGENT B0 ;  /* 0x0000000000007941 */ /* 0x000fea0003800200 */
.L_x_127:
[----:B------:R-:W-:Y:S04]  /*0790*/  BSSY.RECONVERGENT B0, `(.L_x_129) ;  /* 0x0000016000007945 */ /* 0x000fe80003800200 */
[----:B------:R-:W-:Y:S05]  /*07a0*/  @P2 BRA `(.L_x_130) ;  /* 0x0000000000502947 */ /* 0x000fea0003800000 */
[----:B0-2-4-:R-:W-:-:S04]  /*07b0*/  IADD3 R20, P0, PT, R29, UR6, RZ ;  /* 0x000000061d147c10 */ /* 0x015fc8000ff1e0ff */
[----:B------:R-:W-:-:S05]  /*07c0*/  LEA.HI.X.SX32 R21, R29, UR7, 0x1, P0 ;  /* 0x000000071d157c11 */ /* 0x000fca00080f0eff */
[----:B------:R-:W2:Y:S02]  /*07d0*/  LDG.E.U8 R20, desc[UR4][R20.64] ;  /* 0x0000000414147981 */ /* 0x000ea4000c1e1100 */
[----:B--2---:R-:W-:-:S13]  /*07e0*/  ISETP.NE.AND P0, PT, R20, RZ, PT ;  /* 0x000000ff1400720c */ /* 0x004fda0003f05270 */
[----:B------:R-:W-:Y:S05]  /*07f0*/  @!P0 BRA `(.L_x_130) ;  /* 0x00000000003c8947 */ /* 0x000fea0003800000 */
[----:B------:R-:W-:-:S05]  /*0800*/  IMAD.WIDE R20, R29, 0x4, R6 ;  /* 0x000000041d147825 */ /* 0x000fca00078e0206 */
        /* <DEDUP_REMOVED lines=14> */
.L_x_130:
[----:B------:R-:W-:Y:S05]  /*08f0*/  BSYNC.RECONVERGENT B0 ;  /* 0x0000000000007941 */ /* 0x000fea0003800200 */
.L_x_129:
[----:B------:R-:W-:Y:S01]  /*0900*/  VIADD R24, R24, 0x4 ;  /* 0x0000000418187836 */ /* 0x000fe20000000000 */
[C---:B------:R-:W-:Y:S01]  /*0910*/  LEA R27, R0.reuse, R27, 0x2 ;  /* 0x0000001b001b7211 */ /* 0x040fe200078e10ff */
[C---:B------:R-:W-:Y:S02]  /*0920*/  IMAD R25, R0.reuse, 0x4, R25 ;  /* 0x0000000400197824 */ /* 0x040fe400078e0219 */
[----:B------:R-:W-:Y:S01]  /*0930*/  IMAD R29, R0, 0x4, R29 ;  /* 0x00000004001d7824 */ /* 0x000fe200078e021d */
[----:B------:R-:W-:Y:S01]  /*0940*/  ISETP.NE.AND P0, PT, R24, RZ, PT ;  /* 0x000000ff1800720c */ /* 0x000fe20003f05270 */
[----:B------:R-:W-:-:S12]  /*0950*/  IMAD R5, R0, 0x4, R5 ;  /* 0x0000000400057824 */ /* 0x000fd800078e0205 */
[----:B------:R-:W-:Y:S05]  /*0960*/  @P0 BRA `(.L_x_131) ;  /* 0xfffffff800640947 */ /* 0x000fea000383ffff */
.L_x_122:
[----:B------:R-:W-:-:S13]  /*0970*/  ISETP.NE.AND P0, PT, R2, RZ, PT ;  /* 0x000000ff0200720c */ /* 0x000fda0003f05270 */
[----:B------:R-:W-:Y:S05]  /*0980*/  @!P0 EXIT ;  /* 0x000000000000894d */ /* 0x000fea0003800000 */
[----:B------:R-:W5:Y:S01]  /*0990*/  S2R R5, SR_TID.X ;  /* 0x0000000000057919 */ /* 0x000f620000002100 */
[----:B0-----:R-:W0:Y:S01]  /*09a0*/  LDC.64 R6, c[0x0][0x3a0] ;  /* 0x0000e800ff067b82 */ /* 0x001e220000000a00 */
[----:B------:R-:W-:Y:S01]  /*09b0*/  IMAD.IADD R3, R4, 0x1, R3 ;  /* 0x0000000104037824 */ /* 0x000fe200078e0203 */
[----:B------:R-:W-:Y:S01]  /*09c0*/  IADD3 R2, PT, PT, -R2, RZ, RZ ;  /* 0x000000ff02027210 */ /* 0x000fe20007ffe1ff */
[----:B------:R-:W0:Y:S01]  /*09d0*/  LDCU UR8, c[0x0][0x3c0] ;  /* 0x00007800ff0877ac */ /* 0x000e220008000800 */
[----:B------:R-:W0:Y:S04]  /*09e0*/  LDCU.64 UR10, c[0x0][0x3b8] ;  /* 0x00007700ff0a77ac */ /* 0x000e280008000a00 */
[----:B------:R-:W0:Y:S01]  /*09f0*/  LDC.64 R8, c[0x0][0x3d0] ;  /* 0x0000f400ff087b82 */ /* 0x000e220000000a00 */
[----:B------:R-:W0:Y:S07]  /*0a00*/  LDCU.64 UR6, c[0x0][0x3b0] ;  /* 0x00007600ff0677ac */ /* 0x000e2e0008000a00 */
[----:B------:R-:W0:Y:S08]  /*0a10*/  LDC.64 R10, c[0x0][0x380] ;  /* 0x0000e000ff0a7b82 */ /* 0x000e300000000a00 */
[----:B-1----:R-:W1:Y:S01]  /*0a20*/  LDC.64 R12, c[0x0][0x388] ;  /* 0x0000e200ff0c7b82 */ /* 0x002e620000000a00 */
[----:B-----5:R-:W-:-:S07]  /*0a30*/  IMAD R3, R3, R0, R5 ;  /* 0x0000000003037224 */ /* 0x020fce00078e0205 */
[----:B------:R-:W0:Y:S08]  /*0a40*/  LDC.64 R14, c[0x0][0x390] ;  /* 0x0000e400ff0e7b82 */ /* 0x000e300000000a00 */
[----:B---3--:R-:W3:Y:S02]  /*0a50*/  LDC.64 R16, c[0x0][0x398] ;  /* 0x0000e600ff107b82 */ /* 0x008ee40000000a00 */
.L_x_134:
[----:B0-----:R-:W-:Y:S01]  /*0a60*/  ISETP.GE.AND P1, PT, R3, UR8, PT ;  /* 0x0000000803007c0c */ /* 0x001fe2000bf26270 */
[----:B------:R-:W-:Y:S01]  /*0a70*/  VIADD R2, R2, 0x1 ;  /* 0x0000000102027836 */ /* 0x000fe20000000000 */
[----:B------:R-:W-:Y:S04]  /*0a80*/  BSSY.RECONVERGENT B0, `(.L_x_132) ;  /* 0x0000019000007945 */ /* 0x000fe80003800200 */
[----:B------:R-:W-:-:S07]  /*0a90*/  ISETP.NE.AND P0, PT, R2, RZ, PT ;  /* 0x000000ff0200720c */ /* 0x000fce0003f05270 */
[----:B------:R-:W-:Y:S06]  /*0aa0*/  @P1 BRA `(.L_x_133) ;  /* 0x0000000000581947 */ /* 0x000fec0003800000 */
[----:B------:R-:W-:Y:S02]  /*0ab0*/  SHF.R.S32.HI R18, RZ, 0x1f, R3 ;  /* 0x0000001fff127819 */ /* 0x000fe40000011403 */
[----:B------:R-:W-:-:S04]  /*0ac0*/  IADD3 R4, P1, PT, R3, UR10, RZ ;  /* 0x0000000a03047c10 */ /* 0x000fc8000ff3e0ff */
[----:B------:R-:W-:-:S05]  /*0ad0*/  IADD3.X R5, PT, PT, R18, UR11, RZ, P1, !PT ;  /* 0x0000000b12057c10 */ /* 0x000fca0008ffe4ff */
[----:B------:R-:W5:Y:S02]  /*0ae0*/  LDG.E.U8 R4, desc[UR4][R4.64] ;  /* 0x0000000404047981 */ /* 0x000f64000c1e1100 */
[----:B-----5:R-:W-:-:S13]  /*0af0*/  ISETP.NE.AND P1, PT, R4, RZ, PT ;  /* 0x000000ff0400720c */ /* 0x020fda0003f25270 */
[----:B------:R-:W-:Y:S05]  /*0b00*/  @!P1 BRA `(.L_x_133) ;  /* 0x0000000000409947 */ /* 0x000fea0003800000 */
[C---:B------:R-:W-:Y:S01]  /*0b10*/  LEA R4, P1, R3.reuse, UR6, 0x2 ;  /* 0x0000000603047c11 */ /* 0x040fe2000f8210ff */
[----:B---3--:R-:W-:-:S03]  /*0b20*/  IMAD.WIDE R26, R3, 0x4, R16 ;  /* 0x00000004031a7825 */ /* 0x008fc600078e0210 */
[C---:B------:R-:W-:Y:S01]  /*0b30*/  LEA.HI.X R5, R3.reuse, UR7, R18, 0x2, P1 ;  /* 0x0000000703057c11 */ /* 0x040fe200088f1412 */
[----:B------:R-:W-:Y:S02]  /*0b40*/  IMAD.WIDE R18, R3, 0x8, R10 ;  /* 0x0000000803127825 */ /* 0x000fe400078e020a */
[----:B------:R-:W3:Y:S04]  /*0b50*/  LDG.E R27, desc[UR4][R26.64] ;  /* 0x000000041a1b7981 */ /* 0x000ee8000c1e1900 */
[----:B------:R-:W1:Y:S04]  /*0b60*/  LDG.E R5, desc[UR4][R4.64] ;  /* 0x0000000404057981 */ /* 0x000e68000c1e1900 */
[----:B------:R-:W5:Y:S01]  /*0b70*/  LDG.E.64 R18, desc[UR4][R18.64] ;  /* 0x0000000412127981 */ /* 0x000f62000c1e1b00 */
[----:B---3--:R-:W-:-:S04]  /*0b80*/  IMAD.WIDE R24, R27, 0x8, R8 ;  /* 0x000000081b187825 */ /* 0x008fc800078e0208 */
[----:B-12-4-:R-:W-:-:S04]  /*0b90*/  IMAD.WIDE R20, R5, 0x8, R12 ;  /* 0x0000000805147825 */ /* 0x016fc800078e020c */
[C---:B------:R-:W-:Y:S01]  /*0ba0*/  IMAD.WIDE R22, R5.reuse, 0x4, R6 ;  /* 0x0000000405167825 */ /* 0x040fe200078e0206 */
[----:B-----5:R0:W-:Y:S04]  /*0bb0*/  STG.E.64 desc[UR4][R20.64], R18 ;  /* 0x0000001214007986 */ /* 0x0201e8000c101b04 */
[----:B------:R0:W-:Y:S04]  /*0bc0*/  STG.E desc[UR4][R22.64], R27 ;  /* 0x0000001b16007986 */ /* 0x0001e8000c101904 */
[----:B------:R-:W2:Y:S01]  /*0bd0*/  LDG.E.64 R24, desc[UR4][R24.64] ;  /* 0x0000000418187981 */ /* 0x000ea2000c1e1b00 */
[----:B------:R-:W-:Y:S01]  /*0be0*/  IMAD.WIDE R4, R5, 0x8, R14 ;  /* 0x0000000805047825 */ /* 0x000fe200078e020e */
[----:B--2---:R-:W-:-:S07]  /*0bf0*/  DMUL R28, R18, R24 ;  /* 0x00000018121c7228 */ /* 0x004fce0000000000 */
[----:B------:R0:W-:Y:S04]  /*0c00*/  STG.E.64 desc[UR4][R4.64], R28 ;  /* 0x0000001c04007986 */ /* 0x0001e8000c101b04 */
.L_x_133:
[----:B------:R-:W-:Y:S05]  /*0c10*/  BSYNC.RECONVERGENT B0 ;  /* 0x0000000000007941 */ /* 0x000fea0003800200 */
.L_x_132:
[----:B------:R-:W-:Y:S01]  /*0c20*/  IMAD.IADD R3, R0, 0x1, R3 ;  /* 0x0000000100037824 */ /* 0x000fe200078e0203 */
[----:B------:R-:W-:Y:S06]  /*0c30*/  @P0 BRA `(.L_x_134) ;  /* 0xfffffffc00880947 */ /* 0x000fec000383ffff */
[----:B------:R-:W-:Y:S05]  /*0c40*/  EXIT ;  /* 0x000000000000794d */ /* 0x000fea0003800000 */
        .weak           $__internal_2_$__cuda_sm3x_div_rn_noftz_f32_slowpath
        .type           $__internal_2_$__cuda_sm3x_div_rn_noftz_f32_slowpath,@function
        .size           $__internal_2_$__cuda_sm3x_div_rn_noftz_f32_slowpath,(.L_x_292 - $__internal_2_$__cuda_sm3x_div_rn_noftz_f32_slowpath)
$__internal_2_$__cuda_sm3x_div_rn_noftz_f32_slowpath:
[--C-:B------:R-:W-:Y:S01]  /*0c50*/  SHF.R.U32.HI R6, RZ, 0x17, R3.reuse ;  /* 0x00000017ff067819 */ /* 0x100fe20000011603 */
[--C-:B------:R-:W-:Y:S01]  /*0c60*/  IMAD.MOV.U32 R7, RZ, RZ, R2.reuse ;  /* 0x000000ffff077224 */ /* 0x100fe200078e0002 */
[----:B------:R-:W-:Y:S01]  /*0c70*/  SHF.R.U32.HI R5, RZ, 0x17, R2 ;  /* 0x00000017ff057819 */ /* 0x000fe20000011602 */
[----:B------:R-:W-:Y:S01]  /*0c80*/  IMAD.MOV.U32 R8, RZ, RZ, R3 ;  /* 0x000000ffff087224 */ /* 0x000fe200078e0003 */
[----:B------:R-:W-:Y:S02]  /*0c90*/  LOP3.LUT R6, R6, 0xff, RZ, 0xc0, !PT ;  /* 0x000000ff06067812 */ /* 0x000fe400078ec0ff */
[----:B------:R-:W-:-:S03]  /*0ca0*/  LOP3.LUT R5, R5, 0xff, RZ, 0xc0, !PT ;  /* 0x000000ff05057812 */ /* 0x000fc600078ec0ff */
[----:B------:R-:W-:Y:S01]  /*0cb0*/  VIADD R11, R6, 0xffffffff ;  /* 0xffffffff060b7836 */ /* 0x000fe20000000000 */
[----:B------:R-:W-:-:S04]  /*0cc0*/  IADD3 R10, PT, PT, R5, -0x1, RZ ;  /* 0xffffffff050a7810 */ /* 0x000fc80007ffe0ff */
        /* <DEDUP_REMOVED lines=22> */
[----:B------:R-:W-:Y:S01]  /*0e30*/  @P0 MOV R9, RZ ;  /* 0x000000ff00090202 */ /* 0x000fe20000000f00 */
[----:B------:R-:W-:Y:S02]  /*0e40*/  @!P0 IMAD.MOV.U32 R9, RZ, RZ, -0x40 ;  /* 0xffffffc0ff098424 */ /* 0x000fe400078e00ff */
[----:B------:R-:W-:Y:S01]  /*0e50*/  @!P0 FFMA R7, R2, 1.84467440737095516160e+19, RZ ;  /* 0x5f80000002078823 */ /* 0x000fe200000000ff */
[----:B------:R-:W-:Y:S01]  /*0e60*/  @!P1 FFMA R8, R3, 1.84467440737095516160e+19, RZ ;  /* 0x5f80000003089823 */ /* 0x000fe200000000ff */
[----:B------:R-:W-:-:S07]  /*0e70*/  @!P1 VIADD R9, R9, 0x40 ;  /* 0x0000004009099836 */ /* 0x000fce0000000000 */
.L_x_135:
[----:B------:R-:W-:Y:S02]  /*0e80*/  LEA R3, R6, 0xc0800000, 0x17 ;  /* 0xc080000006037811 */ /* 0x000fe400078eb8ff */
[----:B------:R-:W-:-:S03]  /*0e90*/  IADD3 R5, PT, PT, R5, -0x7f, RZ ;  /* 0xffffff8105057810 */ /* 0x000fc60007ffe0ff */
        /* <DEDUP_REMOVED lines=32> */
[----:B------:R-:W-:Y:S01]  /*10a0*/  IADD3 R8, PT, PT, R9, 0x20, RZ ;  /* 0x0000002009087810 */ /* 0x000fe20007ffe0ff */
[----:B------:R-:W-:Y:S01]  /*10b0*/  IMAD.MOV R7, RZ, RZ, -R9 ;  /* 0x000000ffff077224 */ /* 0x000fe200078e0a09 */
[----:B------:R-:W-:-:S02]  /*10c0*/  LOP3.LUT R5, R5, 0x800000, RZ, 0xfc, !PT ;  /* 0x0080000005057812 */ /* 0x000fc400078efcff */
[----:B------:R-:W-:Y:S02]  /*10d0*/  FSETP.NEU.FTZ.AND P0, PT, R3, R6, PT ;  /* 0x000000060300720b */ /* 0x000fe40003f1d000 */
[----:B------:R-:W-:Y:S02]  /*10e0*/  SHF.L.U32 R8, R5, R8, RZ ;  /* 0x0000000805087219 */ /* 0x000fe400000006ff */
[----:B------:R-:W-:Y:S02]  /*10f0*/  SEL R6, R7, RZ, P2 ;  /* 0x000000ff07067207 */ /* 0x000fe40001000000 */
[----:B------:R-:W-:Y:S02]  /*1100*/  ISETP.NE.AND P1, PT, R8, RZ, P1 ;  /* 0x000000ff0800720c */ /* 0x000fe40000f25270 */
[----:B------:R-:W-:Y:S02]  /*1110*/  SHF.R.U32.HI R6, RZ, R6, R5 ;  /* 0x00000006ff067219 */ /* 0x000fe40000011605 */
[----:B------:R-:W-:-:S02]  /*1120*/  PLOP3.LUT P0, PT, P0, P1, PT, 0xf8, 0x8f ;  /* 0x00000000008f781c */ /* 0x000fc40000703f70 */
[----:B------:R-:W-:Y:S02]  /*1130*/  SHF.R.U32.HI R8, RZ, 0x1, R6 ;  /* 0x00000001ff087819 */ /* 0x000fe40000011606 */
[----:B------:R-:W-:-:S04]  /*1140*/  SEL R3, RZ, 0x1, !P0 ;  /* 0x00000001ff037807 */ /* 0x000fc80004000000 */
[----:B------:R-:W-:-:S04]  /*1150*/  LOP3.LUT R3, R3, 0x1, R8, 0xf8, !PT ;  /* 0x0000000103037812 */ /* 0x000fc800078ef808 */
[----:B------:R-:W-:-:S05]  /*1160*/  LOP3.LUT R3, R3, R6, RZ, 0xc0, !PT ;  /* 0x0000000603037212 */ /* 0x000fca00078ec0ff */
[----:B------:R-:W-:-:S05]  /*1170*/  IMAD.IADD R3, R8, 0x1, R3 ;  /* 0x0000000108037824 */ /* 0x000fca00078e0203 */
[----:B------:R-:W-:Y:S01]  /*1180*/  LOP3.LUT R2, R3, R2, RZ, 0xfc, !PT ;  /* 0x0000000203027212 */ /* 0x000fe200078efcff */
[----:B------:R-:W-:Y:S06]  /*1190*/  BRA `(.L_x_142) ;  /* 0x0000000000347947 */ /* 0x000fec0003800000 */
.L_x_141:
[----:B------:R-:W-:-:S04]  /*11a0*/  LOP3.LUT R2, R2, 0x80000000, RZ, 0xc0, !PT ;  /* 0x8000000002027812 */ /* 0x000fc800078ec0ff */
[----:B------:R-:W-:Y:S01]  /*11b0*/  LOP3.LUT R2, R2, 0x7f800000, RZ, 0xfc, !PT ;  /* 0x7f80000002027812 */ /* 0x000fe200078efcff */
[----:B------:R-:W-:Y:S06]  /*11c0*/  BRA `(.L_x_142) ;  /* 0x0000000000287947 */ /* 0x000fec0003800000 */
.L_x_140:
[----:B------:R-:W-:Y:S01]  /*11d0*/  LEA R2, R6, R2, 0x17 ;  /* 0x0000000206027211 */ /* 0x000fe200078eb8ff */
[----:B------:R-:W-:Y:S06]  /*11e0*/  BRA `(.L_x_142) ;  /* 0x0000000000207947 */ /* 0x000fec0003800000 */
.L_x_139:
[----:B------:R-:W-:-:S04]  /*11f0*/  LOP3.LUT R2, R8, 0x80000000, R7, 0x48, !PT ;  /* 0x8000000008027812 */ /* 0x000fc800078e4807 */
[----:B------:R-:W-:Y:S01]  /*1200*/  LOP3.LUT R2, R2, 0x7f800000, RZ, 0xfc, !PT ;  /* 0x7f80000002027812 */ /* 0x000fe200078efcff */
[----:B------:R-:W-:Y:S06]  /*1210*/  BRA `(.L_x_142) ;  /* 0x0000000000147947 */ /* 0x000fec0003800000 */
.L_x_138:
[----:B------:R-:W-:Y:S01]  /*1220*/  LOP3.LUT R2, R8, 0x80000000, R7, 0x48, !PT ;  /* 0x8000000008027812 */ /* 0x000fe200078e4807 */
[----:B------:R-:W-:Y:S06]  /*1230*/  BRA `(.L_x_142) ;  /* 0x00000000000c7947 */ /* 0x000fec0003800000 */
.L_x_137:
[----:B------:R-:W0:Y:S01]  /*1240*/  MUFU.RSQ R2, -QNAN ;  /* 0xffc0000000027908 */ /* 0x000e220000001400 */
[----:B------:R-:W-:Y:S05]  /*1250*/  BRA `(.L_x_142) ;  /* 0x0000000000047947 */ /* 0x000fea0003800000 */
.L_x_136:
[----:B------:R-:W-:-:S07]  /*1260*/  FADD.FTZ R2, R2, R3 ;  /* 0x0000000302027221 */ /* 0x000fce0000010000 */
.L_x_142:
[----:B------:R-:W-:-:S04]  /*1270*/  IMAD.MOV.U32 R5, RZ, RZ, 0x0 ;  /* 0x00000000ff057424 */ /* 0x000fc800078e00ff */
[----:B0-----:R-:W-:Y:S05]  /*1280*/  RET.REL.NODEC R4 `(_Z13compact_probsPdS_S_PiS0_S0_S0_PbiiiS_) ;  /* 0xffffffec045c7950 */ /* 0x001fea0003c3ffff */
.L_x_143:
        /* <DEDUP_REMOVED lines=15> */
.L_x_292:


//--------------------- .text._Z14compact_slicesPiS_S_i --------------------------
	.section	.text._Z14compact_slicesPiS_S_i,"ax",@progbits
	.align	128
        .global         _Z14compact_slicesPiS_S_i
        .type           _Z14compact_slicesPiS_S_i,@function
        .size           _Z14compact_slicesPiS_S_i,(.L_x_304 - _Z14compact_slicesPiS_S_i)
        .other          _Z14compact_slicesPiS_S_i,@"STO_CUDA_ENTRY STV_DEFAULT"
_Z14compact_slicesPiS_S_i:
.text._Z14compact_slicesPiS_S_i:
[----:B------:R-:W-:Y:S01]  /*0000*/  LDC R1, c[0x0][0x37c] ;  /* 0x0000df00ff017b82 */ /* 0x000fe20000000800 */
[----:B------:R-:W0:Y:S07]  /*0010*/  S2R R9, SR_TID.X ;  /* 0x0000000000097919 */ /* 0x000e2e0000002100 */
[----:B------:R-:W0:Y:S01]  /*0020*/  LDC.64 R2, c[0x0][0x388] ;  /* 0x0000e200ff027b82 */ /* 0x000e220000000a00 */
[----:B------:R-:W1:Y:S01]  /*0030*/  LDCU.64 UR4, c[0x0][0x358] ;  /* 0x00006b00ff0477ac */ /* 0x000e620008000a00 */
[----:B------:R-:W2:Y:S06]  /*0040*/  LDCU UR6, c[0x0][0x398] ;  /* 0x00007300ff0677ac */ /* 0x000eac0008000800 */
[----:B------:R-:W3:Y:S01]  /*0050*/  LDC.64 R4, c[0x0][0x390] ;  /* 0x0000e400ff047b82 */ /* 0x000ee20000000a00 */
[----:B0-----:R-:W-:-:S06]  /*0060*/  IMAD.WIDE.U32 R2, R9, 0x4, R2 ;  /* 0x0000000409027825 */ /* 0x001fcc00078e0002 */
[----:B-1----:R-:W2:Y:S02]  /*0070*/  LDG.E R2, desc[UR4][R2.64] ;  /* 0x0000000402027981 */ /* 0x002ea4000c1e1900 */
[----:B--2---:R-:W-:-:S04]  /*0080*/  IMAD R7, R2, UR6, RZ ;  /* 0x0000000602077c24 */ /* 0x004fc8000f8e02ff */
[----:B---3--:R-:W-:Y:S02]  /*0090*/  IMAD.WIDE R4, R7, 0x4, R4 ;  /* 0x0000000407047825 */ /* 0x008fe400078e0204 */
[----:B------:R-:W0:Y:S04]  /*00a0*/  LDC.64 R6, c[0x0][0x380] ;  /* 0x0000e000ff067b82 */ /* 0x000e280000000a00 */
[----:B------:R-:W2:Y:S01]  /*00b0*/  LDG.E R5, desc[UR4][R4.64] ;  /* 0x0000000404057981 */ /* 0x000ea2000c1e1900 */
[----:B0-----:R-:W-:-:S05]  /*00c0*/  IMAD.WIDE.U32 R6, R9, 0x4, R6 ;  /* 0x0000000409067825 */ /* 0x001fca00078e0006 */
[----:B--2---:R-:W-:Y:S01]  /*00d0*/  STG.E desc[UR4][R6.64], R5 ;  /* 0x0000000506007986 */ /* 0x004fe2000c101904 */
[----:B------:R-:W-:Y:S05]  /*00e0*/  EXIT ;  /* 0x000000000000794d */ /* 0x000fea0003800000 */
.L_x_144:
        /* <DEDUP_REMOVED lines=9> */
.L_x_304:


//--------------------- .text._Z18sensor_voxel_probsPdPiS0_iiS_S_P5voxelS0_S0_dS_S_S_S_dddddiP10correction --------------------------
	.section	.text._Z18sensor_voxel_probsPdPiS0_iiS_S_P5voxelS0_S0_dS_S_S_S_dddddiP10correction,"ax",@progbits
	.align	128
        .global         _Z18sensor_voxel_probsPdPiS0_iiS_S_P5voxelS0_S0_dS_S_S_S_dddddiP10correction
        .type           _Z18sensor_voxel_probsPdPiS0_iiS_S_P5voxelS0_S0_dS_S_S_S_dddddiP10correction,@function
        .size           _Z18sensor_voxel_probsPdPiS0_iiS_S_P5voxelS0_S0_dS_S_S_S_dddddiP10correction,(.L_x_293 - _Z18sensor_voxel_probsPdPiS0_iiS_S_P5voxelS0_S0_dS_S_S_S_dddddiP10correction)
        .other          _Z18sensor_voxel_probsPdPiS0_iiS_S_P5voxelS0_S0_dS_S_S_S_dddddiP10correction,@"STO_CUDA_ENTRY STV_DEFAULT"
_Z18sensor_voxel_probsPdPiS0_iiS_S_P5voxelS0_S0_dS_S_S_S_dddddiP10correction:
.text._Z18sensor_voxel_probsPdPiS0_iiS_S_P5voxelS0_S0_dS_S_S_S_dddddiP10correction:
[----:B------:R-:W-:Y:S01]  /*0000*/  LDC R1, c[0x0][0x37c] ;  /* 0x0000df00ff017b82 */ /* 0x000fe20000000800 */
[----:B------:R-:W0:Y:S01]  /*0010*/  LDCU UR4, c[0x0][0x370] ;  /* 0x00006e00ff0477ac */ /* 0x000e220008000800 */
[----:B------:R-:W0:Y:S01]  /*0020*/  LDCU UR5, c[0x0][0x39c] ;  /* 0x00007380ff0577ac */ /* 0x000e220008000800 */
[----:B------:R-:W1:Y:S01]  /*0030*/  LDCU.64 UR6, c[0x0][0x358] ;  /* 0x00006b00ff0677ac */ /* 0x000e620008000a00 */
[----:B0-----:R-:W-:-:S09]  /*0040*/  UISETP.GT.U32.AND UP0, UPT, UR4, UR5, UPT ;  /* 0x000000050400728c */ /* 0x001fd2000bf04070 */
[----:B-1----:R-:W-:Y:S05]  /*0050*/  BRA.U !UP0, `(.L_x_145) ;  /* 0x0000000108207547 */ /* 0x002fea000b800000 */
[----:B------:R-:W0:Y:S01]  /*0060*/  S2R R3, SR_TID.X ;  /* 0x0000000000037919 */ /* 0x000e220000002100 */
[----:B------:R-:W1:Y:S08]  /*0070*/  S2UR UR4, SR_CTAID.X ;  /* 0x00000000000479c3 */ /* 0x000e700000002500 */
[----:B------:R-:W0:Y:S01]  /*0080*/  LDC R0, c[0x0][0x360] ;  /* 0x0000d800ff007b82 */ /* 0x000e220000000800 */
[----:B-1----:R-:W-:-:S02]  /*0090*/  ULOP3.LUT UR5, UR4, 0x3, URZ, 0xc0, !UPT ;  /* 0x0000000304057892 */ /* 0x002fc4000f8ec0ff */
[----:B------:R-:W-:-:S04]  /*00a0*/  USHF.R.U32.HI UR4, URZ, 0x2, UR4 ;  /* 0x00000002ff047899 */ /* 0x000fc80008011604 */
[----:B0-----:R-:W-:Y:S02]  /*00b0*/  IMAD R0, R0, UR5, R3 ;  /* 0x0000000500007c24 */ /* 0x001fe4000f8e0203 */
[----:B------:R-:W-:Y:S01]  /*00c0*/  IMAD.U32 R3, RZ, RZ, UR4 ;  /* 0x00000004ff037e24 */ /* 0x000fe2000f8e00ff */
[----:B------:R-:W-:Y:S06]  /*00d0*/  BRA `(.L_x_146) ;  /* 0x0000000000087947 */ /* 0x000fec0003800000 */
.L_x_145:
[----:B------:R-:W0:Y:S01]  /*00e0*/  S2R R3, SR_CTAID.X ;  /* 0x0000000000037919 */ /* 0x000e220000002500 */
[----:B------:R-:W1:Y:S02]  /*00f0*/  S2R R0, SR_TID.X ;  /* 0x0000000000007919 */ /* 0x000e640000002100 */
.L_x_146:
[----:B------:R-:W0:Y:S01]  /*0100*/  LDC.64 R4, c[0x0][0x3d8] ;  /* 0x0000f600ff047b82 */ /* 0x000e220000000a00 */
[----:B------:R-:W2:Y:S07]  /*0110*/  LDCU UR4, c[0x0][0x3f4] ;  /* 0x00007e80ff0477ac */ /* 0x000eae0008000800 */
[----:B------:R-:W3:Y:S08]  /*0120*/  LDC.64 R14, c[0x0][0x3d0] ;  /* 0x0000f400ff0e7b82 */ /* 0x000ef00000000a00 */
[----:B------:R-:W4:Y:S01]  /*0130*/  LDC.64 R10, c[0x0][0x3f0] ;  /* 0x0000fc00ff0a7b82 */ /* 0x000f220000000a00 */
[----:B0-----:R-:W-:-:S06]  /*0140*/  IMAD.WIDE.U32 R4, R3, 0x8, R4 ;  /* 0x0000000803047825 */ /* 0x001fcc00078e0004 */
[----:B------:R-:W5:Y:S01]  /*0150*/  LDG.E.64 R4, desc[UR6][R4.64] ;  /* 0x0000000604047981 */ /* 0x000f62000c1e1b00 */
[----:B---3--:R-:W-:-:S06]  /*0160*/  IMAD.WIDE.U32 R14, R3, 0x8, R14 ;  /* 0x00000008030e7825 */ /* 0x008fcc00078e000e */
[----:B------:R-:W5:Y:S01]  /*0170*/  LDG.E.64 R14, desc[UR6][R14.64] ;  /* 0x000000060e0e7981 */ /* 0x000f62000c1e1b00 */
[----:B--2---:R-:W4:Y:S01]  /*0180*/  MUFU.RCP64H R7, UR4 ;  /* 0x0000000400077d08 */ /* 0x004f220008001800 */
[----:B------:R-:W-:-:S06]  /*0190*/  IMAD.MOV.U32 R6, RZ, RZ, 0x1 ;  /* 0x00000001ff067424 */ /* 0x000fcc00078e00ff */
[----:B----4-:R-:W-:-:S08]  /*01a0*/  DFMA R8, R6, -R10, 1 ;  /* 0x3ff000000608742b */ /* 0x010fd0000000080a */
[----:B------:R-:W-:-:S08]  /*01b0*/  DFMA R8, R8, R8, R8 ;  /* 0x000000080808722b */ /* 0x000fd00000000008 */
[----:B------:R-:W-:-:S08]  /*01c0*/  DFMA R8, R6, R8, R6 ;  /* 0x000000080608722b */ /* 0x000fd00000000006 */
[----:B------:R-:W-:-:S08]  /*01d0*/  DFMA R6, R8, -R10, 1 ;  /* 0x3ff000000806742b */ /* 0x000fd0000000080a */
[----:B------:R-:W-:Y:S02]  /*01e0*/  DFMA R6, R8, R6, R8 ;  /* 0x000000060806722b */ /* 0x000fe40000000008 */
[----:B-----5:R-:W-:-:S08]  /*01f0*/  DADD R24, R4, -R14 ;  /* 0x0000000004187229 */ /* 0x020fd0000000080e */
[----:B------:R-:W-:-:S08]  /*0200*/  DMUL R4, R24, R6 ;  /* 0x0000000618047228 */ /* 0x000fd00000000000 */
[----:B------:R-:W-:-:S08]  /*0210*/  DFMA R8, R4, -R10, R24 ;  /* 0x8000000a0408722b */ /* 0x000fd00000000018 */
[----:B------:R-:W-:Y:S01]  /*0220*/  DFMA R6, R6, R8, R4 ;  /* 0x000000080606722b */ /* 0x000fe20000000004 */
[----:B------:R-:W-:-:S09]  /*0230*/  FSETP.GEU.AND P1, PT, |R25|, 6.5827683646048100446e-37, PT ;  /* 0x036000001900780b */ /* 0x000fd20003f2e200 */
[----:B------:R-:W-:-:S05]  /*0240*/  FFMA R2, RZ, UR4, R7 ;  /* 0x00000004ff027c23 */ /* 0x000fca0008000007 */
[----:B------:R-:W-:-:S13]  /*0250*/  FSETP.GT.AND P0, PT, |R2|, 1.469367938527859385e-39, PT ;  /* 0x001000000200780b */ /* 0x000fda0003f04200 */
[----:B------:R-:W-:Y:S05]  /*0260*/  @P0 BRA P1, `(.L_x_147) ;  /* 0x0000000000180947 */ /* 0x000fea0000800000 */
[----:B------:R-:W0:Y:S01]  /*0270*/  LDCU.64 UR4, c[0x0][0x3f0] ;  /* 0x00007e00ff0477ac */ /* 0x000e220008000a00 */
[----:B------:R-:W-:Y:S01]  /*0280*/  MOV R6, 0x2c0 ;  /* 0x000002c000067802 */ /* 0x000fe20000000f00 */
[----:B0-----:R-:W-:Y:S01]  /*0290*/  IMAD.U32 R28, RZ, RZ, UR4 ;  /* 0x00000004ff1c7e24 */ /* 0x001fe2000f8e00ff */
[----:B------:R-:W-:-:S07]  /*02a0*/  MOV R29, UR5 ;  /* 0x00000005001d7c02 */ /* 0x000fce0008000f00 */
[----:B-1----:R-:W-:Y:S05]  /*02b0*/  CALL.REL.NOINC `($__internal_3_$__cuda_sm20_div_rn_f64_full) ;  /* 0x0000002400a07944 */ /* 0x002fea0003c00000 */
[----:B------:R-:W-:-:S07]  /*02c0*/  IMAD.MOV.U32 R6, RZ, RZ, R8 ;  /* 0x000000ffff067224 */ /* 0x000fce00078e0008 */
.L_x_147:
        /* <DEDUP_REMOVED lines=15> */
[----:B------:R-:W-:-:S06]  /*03c0*/  DADD R6, R6, 1 ;  /* 0x3ff0000006067429 */ /* 0x000fcc0000000000 */
[----:B------:R0:W2:Y:S01]  /*03d0*/  F2I.F64.TRUNC R2, R6 ;  /* 0x0000000600027311 */ /* 0x0000a2000030d100 */
[----:B-----5:R-:W-:-:S08]  /*03e0*/  DADD R24, R4, -R16 ;  /* 0x0000000004187229 */ /* 0x020fd00000000810 */
[----:B------:R-:W-:-:S08]  /*03f0*/  DMUL R4, R24, R8 ;  /* 0x0000000818047228 */ /* 0x000fd00000000000 */
[----:B------:R-:W-:-:S08]  /*0400*/  DFMA R10, R4, -R12, R24 ;  /* 0x8000000c040a722b */ /* 0x000fd00000000018 */
[----:B------:R-:W-:Y:S01]  /*0410*/  DFMA R8, R8, R10, R4 ;  /* 0x0000000a0808722b */ /* 0x000fe20000000004 */
[----:B------:R-:W-:-:S09]  /*0420*/  FSETP.GEU.AND P1, PT, |R25|, 6.5827683646048100446e-37, PT ;  /* 0x036000001900780b */ /* 0x000fd20003f2e200 */
[----:B------:R-:W-:-:S05]  /*0430*/  FFMA R4, RZ, UR4, R9 ;  /* 0x00000004ff047c23 */ /* 0x000fca0008000009 */
[----:B------:R-:W-:-:S13]  /*0440*/  FSETP.GT.AND P0, PT, |R4|, 1.469367938527859385e-39, PT ;  /* 0x001000000400780b */ /* 0x000fda0003f04200 */
[----:B0-2---:R-:W-:Y:S05]  /*0450*/  @P0 BRA P1, `(.L_x_148) ;  /* 0x0000000000180947 */ /* 0x005fea0000800000 */
[----:B------:R-:W0:Y:S01]  /*0460*/  LDCU.64 UR4, c[0x0][0x3f8] ;  /* 0x00007f00ff0477ac */ /* 0x000e220008000a00 */
[----:B------:R-:W-:Y:S01]  /*0470*/  MOV R6, 0x4b0 ;  /* 0x000004b000067802 */ /* 0x000fe20000000f00 */
[----:B0-----:R-:W-:Y:S01]  /*0480*/  IMAD.U32 R28, RZ, RZ, UR4 ;  /* 0x00000004ff1c7e24 */ /* 0x001fe2000f8e00ff */
[----:B------:R-:W-:-:S07]  /*0490*/  MOV R29, UR5 ;  /* 0x00000005001d7c02 */ /* 0x000fce0008000f00 */
[----:B-1----:R-:W-:Y:S05]  /*04a0*/  CALL.REL.NOINC `($__internal_3_$__cuda_sm20_div_rn_f64_full) ;  /* 0x0000002400247944 */ /* 0x002fea0003c00000 */
[----:B------:R-:W-:-:S07]  /*04b0*/  IMAD.MOV.U32 R9, RZ, RZ, R7 ;  /* 0x000000ffff097224 */ /* 0x000fce00078e0007 */
.L_x_148:
[----:B------:R-:W1:Y:S01]  /*04c0*/  LDC.64 R22, c[0x0][0x3a0] ;  /* 0x0000e800ff167b82 */ /* 0x000e620000000a00 */
[----:B------:R-:W0:Y:S07]  /*04d0*/  LDCU UR8, c[0x0][0x3f4] ;  /* 0x00007e80ff0877ac */ /* 0x000e2e0008000800 */
[----:B------:R-:W2:Y:S01]  /*04e0*/  LDC.64 R10, c[0x0][0x3f0] ;  /* 0x0000fc00ff0a7b82 */ /* 0x000ea20000000a00 */
[----:B------:R-:W-:Y:S01]  /*04f0*/  IMAD.MOV.U32 R4, RZ, RZ, 0x1 ;  /* 0x00000001ff047424 */ /* 0x000fe200078e00ff */
[----:B------:R-:W3:Y:S01]  /*0500*/  LDCU.64 UR4, c[0x0][0x3c8] ;  /* 0x00007900ff0477ac */ /* 0x000ee20008000a00 */
[----:B-1----:R-:W-:-:S05]  /*0510*/  IMAD.WIDE.U32 R22, R0, 0x8, R22 ;  /* 0x0000000800167825 */ /* 0x002fca00078e0016 */
[----:B------:R-:W3:Y:S01]  /*0520*/  LDG.E.64 R12, desc[UR6][R22.64] ;  /* 0x00000006160c7981 */ /* 0x000ee2000c1e1b00 */
[----:B0-----:R-:W2:Y:S01]  /*0530*/  MUFU.RCP64H R5, UR8 ;  /* 0x0000000800057d08 */ /* 0x001ea20008001800 */
[----:B------:R-:W-:Y:S01]  /*0540*/  BSSY.RECONVERGENT B1, `(.L_x_149) ;  /* 0x0000017000017945 */ /* 0x000fe20003800200 */
[----:B--2---:R-:W-:-:S08]  /*0550*/  DFMA R6, R4, -R10, 1 ;  /* 0x3ff000000406742b */ /* 0x004fd0000000080a */
[----:B------:R-:W-:-:S08]  /*0560*/  DFMA R6, R6, R6, R6 ;  /* 0x000000060606722b */ /* 0x000fd00000000006 */
[----:B------:R-:W-:-:S08]  /*0570*/  DFMA R6, R4, R6, R4 ;  /* 0x000000060406722b */ /* 0x000fd00000000004 */
[----:B------:R-:W-:-:S08]  /*0580*/  DFMA R18, R6, -R10, 1 ;  /* 0x3ff000000612742b */ /* 0x000fd0000000080a */
[----:B------:R-:W-:Y:S02]  /*0590*/  DFMA R18, R6, R18, R6 ;  /* 0x000000120612722b */ /* 0x000fe40000000006 */
[----:B---3--:R-:W-:-:S08]  /*05a0*/  DADD R4, R12, -UR4 ;  /* 0x800000040c047e29 */ /* 0x008fd00008000000 */
[----:B------:R-:W-:-:S08]  /*05b0*/  DADD R24, -R14, R4 ;  /* 0x000000000e187229 */ /* 0x000fd00000000104 */
[----:B------:R-:W-:Y:S02]  /*05c0*/  DMUL R6, R18, R24 ;  /* 0x0000001812067228 */ /* 0x000fe40000000000 */
[----:B------:R-:W-:-:S06]  /*05d0*/  FSETP.GEU.AND P1, PT, |R25|, 6.5827683646048100446e-37, PT ;  /* 0x036000001900780b */ /* 0x000fcc0003f2e200 */
[----:B------:R-:W-:-:S08]  /*05e0*/  DFMA R4, R6, -R10, R24 ;  /* 0x8000000a0604722b */ /* 0x000fd00000000018 */
[----:B------:R-:W-:Y:S02]  /*05f0*/  DFMA R6, R18, R4, R6 ;  /* 0x000000041206722b */ /* 0x000fe40000000006 */
[----:B------:R-:W-:-:S08]  /*0600*/  DADD R4, R8, 1 ;  /* 0x3ff0000008047429 */ /* 0x000fd00000000000 */
[----:B------:R-:W-:Y:S02]  /*0610*/  FFMA R8, RZ, UR8, R7 ;  /* 0x00000008ff087c23 */ /* 0x000fe40008000007 */
[----:B------:R0:W1:Y:S03]  /*0620*/  F2I.F64.TRUNC R4, R4 ;  /* 0x0000000400047311 */ /* 0x000066000030d100 */
[----:B------:R-:W-:-:S13]  /*0630*/  FSETP.GT.AND P0, PT, |R8|, 1.469367938527859385e-39, PT ;  /* 0x001000000800780b */ /* 0x000fda0003f04200 */
[----:B01----:R-:W-:Y:S05]  /*0640*/  @P0 BRA P1, `(.L_x_150) ;  /* 0x0000000000180947 */ /* 0x003fea0000800000 */
[----:B------:R-:W0:Y:S01]  /*0650*/  LDCU.64 UR4, c[0x0][0x3f0] ;  /* 0x00007e00ff0477ac */ /* 0x000e220008000a00 */
[----:B------:R-:W-:Y:S01]  /*0660*/  MOV R6, 0x6a0 ;  /* 0x000006a000067802 */ /* 0x000fe20000000f00 */
[----:B0-----:R-:W-:Y:S01]  /*0670*/  IMAD.U32 R28, RZ, RZ, UR4 ;  /* 0x00000004ff1c7e24 */ /* 0x001fe2000f8e00ff */
[----:B------:R-:W-:-:S07]  /*0680*/  MOV R29, UR5 ;  /* 0x00000005001d7c02 */ /* 0x000fce0008000f00 */
[----:B------:R-:W-:Y:S05]  /*0690*/  CALL.REL.NOINC `($__internal_3_$__cuda_sm20_div_rn_f64_full) ;  /* 0x0000002000a87944 */ /* 0x000fea0003c00000 */
[----:B------:R-:W-:-:S07]  /*06a0*/  IMAD.MOV.U32 R6, RZ, RZ, R8 ;  /* 0x000000ffff067224 */ /* 0x000fce00078e0008 */
.L_x_150:
[----:B------:R-:W-:Y:S05]  /*06b0*/  BSYNC.RECONVERGENT B1 ;  /* 0x0000000000017941 */ /* 0x000fea0003800200 */
.L_x_149:
[----:B------:R-:W0:Y:S01]  /*06c0*/  LDCU UR8, c[0x0][0x3f4] ;  /* 0x00007e80ff0877ac */ /* 0x000e220008000800 */
[----:B------:R-:W1:Y:S01]  /*06d0*/  LDC.64 R10, c[0x0][0x3f0] ;  /* 0x0000fc00ff0a7b82 */ /* 0x000e620000000a00 */
[----:B------:R-:W-:Y:S01]  /*06e0*/  IMAD.MOV.U32 R8, RZ, RZ, 0x1 ;  /* 0x00000001ff087424 */ /* 0x000fe200078e00ff */
[----:B------:R2:W3:Y:S01]  /*06f0*/  F2I.F64.TRUNC R5, R6 ;  /* 0x0000000600057311 */ /* 0x0004e2000030d100 */
[----:B------:R-:W4:Y:S01]  /*0700*/  LDCU.64 UR4, c[0x0][0x3c8] ;  /* 0x00007900ff0477ac */ /* 0x000f220008000a00 */
[----:B------:R-:W-:Y:S06]  /*0710*/  BSSY.RECONVERGENT B1, `(.L_x_151) ;  /* 0x0000016000017945 */ /* 0x000fec0003800200 */
[----:B0-----:R-:W1:Y:S01]  /*0720*/  MUFU.RCP64H R9, UR8 ;  /* 0x0000000800097d08 */ /* 0x001e620008001800 */
[----:B----4-:R-:W-:-:S08]  /*0730*/  DADD R12, R12, UR4 ;  /* 0x000000040c0c7e29 */ /* 0x010fd00008000000 */
[----:B------:R-:W-:Y:S02]  /*0740*/  DADD R24, -R14, R12 ;  /* 0x000000000e187229 */ /* 0x000fe4000000010c */
[----:B-1----:R-:W-:-:S08]  /*0750*/  DFMA R18, R8, -R10, 1 ;  /* 0x3ff000000812742b */ /* 0x002fd0000000080a */
[----:B------:R-:W-:Y:S01]  /*0760*/  FSETP.GEU.AND P1, PT, |R25|, 6.5827683646048100446e-37, PT ;  /* 0x036000001900780b */ /* 0x000fe20003f2e200 */
[----:B------:R-:W-:-:S08]  /*0770*/  DFMA R18, R18, R18, R18 ;  /* 0x000000121212722b */ /* 0x000fd00000000012 */
[----:B------:R-:W-:-:S08]  /*0780*/  DFMA R18, R8, R18, R8 ;  /* 0x000000120812722b */ /* 0x000fd00000000008 */
[----:B------:R-:W-:-:S08]  /*0790*/  DFMA R8, R18, -R10, 1 ;  /* 0x3ff000001208742b */ /* 0x000fd0000000080a */
[----:B------:R-:W-:-:S08]  /*07a0*/  DFMA R18, R18, R8, R18 ;  /* 0x000000081212722b */ /* 0x000fd00000000012 */
[----:B------:R-:W-:-:S08]  /*07b0*/  DMUL R8, R18, R24 ;  /* 0x0000001812087228 */ /* 0x000fd00000000000 */
[----:B------:R-:W-:-:S08]  /*07c0*/  DFMA R10, R8, -R10, R24 ;  /* 0x8000000a080a722b */ /* 0x000fd00000000018 */
[----:B------:R-:W-:-:S10]  /*07d0*/  DFMA R8, R18, R10, R8 ;  /* 0x0000000a1208722b */ /* 0x000fd40000000008 */
[----:B------:R-:W-:-:S05]  /*07e0*/  FFMA R10, RZ, UR8, R9 ;  /* 0x00000008ff0a7c23 */ /* 0x000fca0008000009 */
[----:B------:R-:W-:-:S13]  /*07f0*/  FSETP.GT.AND P0, PT, |R10|, 1.469367938527859385e-39, PT ;  /* 0x001000000a00780b */ /* 0x000fda0003f04200 */
[----:B--23--:R-:W-:Y:S05]  /*0800*/  @P0 BRA P1, `(.L_x_152) ;  /* 0x0000000000180947 */ /* 0x00cfea0000800000 */
[----:B------:R-:W0:Y:S01]  /*0810*/  LDCU.64 UR4, c[0x0][0x3f0] ;  /* 0x00007e00ff0477ac */ /* 0x000e220008000a00 */
[----:B------:R-:W-:Y:S01]  /*0820*/  MOV R6, 0x860 ;  /* 0x0000086000067802 */ /* 0x000fe20000000f00 */
[----:B0-----:R-:W-:Y:S01]  /*0830*/  IMAD.U32 R28, RZ, RZ, UR4 ;  /* 0x00000004ff1c7e24 */ /* 0x001fe2000f8e00ff */
[----:B------:R-:W-:-:S07]  /*0840*/  MOV R29, UR5 ;  /* 0x00000005001d7c02 */ /* 0x000fce0008000f00 */
[----:B------:R-:W-:Y:S05]  /*0850*/  CALL.REL.NOINC `($__internal_3_$__cuda_sm20_div_rn_f64_full) ;  /* 0x0000002000387944 */ /* 0x000fea0003c00000 */
[----:B------:R-:W-:-:S07]  /*0860*/  IMAD.MOV.U32 R9, RZ, RZ, R7 ;  /* 0x000000ffff097224 */ /* 0x000fce00078e0007 */
.L_x_152:
[----:B------:R-:W-:Y:S05]  /*0870*/  BSYNC.RECONVERGENT B1 ;  /* 0x0000000000017941 */ /* 0x000fea0003800200 */
.L_x_151:
[----:B------:R-:W0:Y:S01]  /*0880*/  LDC.64 R20, c[0x0][0x3a8] ;  /* 0x0000ea00ff147b82 */ /* 0x000e220000000a00 */
[----:B------:R-:W1:Y:S07]  /*0890*/  LDCU UR8, c[0x0][0x3fc] ;  /* 0x00007f80ff0877ac */ /* 0x000e6e0008000800 */
[----:B------:R-:W2:Y:S01]  /*08a0*/  LDC.64 R10, c[0x0][0x3f8] ;  /* 0x0000fe00ff0a7b82 */ /* 0x000ea20000000a00 */
[----:B------:R-:W-:Y:S01]  /*08b0*/  IMAD.MOV.U32 R6, RZ, RZ, 0x1 ;  /* 0x00000001ff067424 */ /* 0x000fe200078e00ff */
[----:B------:R-:W3:Y:S01]  /*08c0*/  LDCU.64 UR4, c[0x0][0x3c8] ;  /* 0x00007900ff0477ac */ /* 0x000ee20008000a00 */
[----:B0-----:R-:W-:-:S05]  /*08d0*/  IMAD.WIDE.U32 R20, R0, 0x8, R20 ;  /* 0x0000000800147825 */ /* 0x001fca00078e0014 */
[----:B------:R-:W3:Y:S01]  /*08e0*/  LDG.E.64 R14, desc[UR6][R20.64] ;  /* 0x00000006140e7981 */ /* 0x000ee2000c1e1b00 */
[----:B-1----:R-:W2:Y:S01]  /*08f0*/  MUFU.RCP64H R7, UR8 ;  /* 0x0000000800077d08 */ /* 0x002ea20008001800 */
[----:B------:R-:W-:Y:S01]  /*0900*/  BSSY.RECONVERGENT B1, `(.L_x_153) ;  /* 0x0000016000017945 */ /* 0x000fe20003800200 */
[----:B--2---:R-:W-:-:S08]  /*0910*/  DFMA R12, R6, -R10, 1 ;  /* 0x3ff00000060c742b */ /* 0x004fd0000000080a */
[----:B------:R-:W-:-:S08]  /*0920*/  DFMA R12, R12, R12, R12 ;  /* 0x0000000c0c0c722b */ /* 0x000fd0000000000c */
[----:B------:R-:W-:-:S08]  /*0930*/  DFMA R12, R6, R12, R6 ;  /* 0x0000000c060c722b */ /* 0x000fd00000000006 */
[----:B------:R-:W-:-:S08]  /*0940*/  DFMA R18, R12, -R10, 1 ;  /* 0x3ff000000c12742b */ /* 0x000fd0000000080a */
[----:B------:R-:W-:Y:S01]  /*0950*/  DFMA R18, R12, R18, R12 ;  /* 0x000000120c12722b */ /* 0x000fe2000000000c */
[----:B------:R0:W1:Y:S01]  /*0960*/  F2I.F64.TRUNC R13, R8 ;  /* 0x00000008000d7311 */ /* 0x000062000030d100 */
[----:B---3--:R-:W-:-:S08]  /*0970*/  DADD R6, R14, -UR4 ;  /* 0x800000040e067e29 */ /* 0x008fd00008000000 */
[----:B------:R-:W-:-:S08]  /*0980*/  DADD R24, -R16, R6 ;  /* 0x0000000010187229 */ /* 0x000fd00000000106 */
[----:B------:R-:W-:Y:S02]  /*0990*/  DMUL R6, R18, R24 ;  /* 0x0000001812067228 */ /* 0x000fe40000000000 */
[----:B------:R-:W-:-:S06]  /*09a0*/  FSETP.GEU.AND P1, PT, |R25|, 6.5827683646048100446e-37, PT ;  /* 0x036000001900780b */ /* 0x000fcc0003f2e200 */
[----:B------:R-:W-:-:S08]  /*09b0*/  DFMA R10, R6, -R10, R24 ;  /* 0x8000000a060a722b */ /* 0x000fd00000000018 */
[----:B------:R-:W-:-:S10]  /*09c0*/  DFMA R6, R18, R10, R6 ;  /* 0x0000000a1206722b */ /* 0x000fd40000000006 */
[----:B------:R-:W-:-:S05]  /*09d0*/  FFMA R10, RZ, UR8, R7 ;  /* 0x00000008ff0a7c23 */ /* 0x000fca0008000007 */
[----:B------:R-:W-:-:S13]  /*09e0*/  FSETP.GT.AND P0, PT, |R10|, 1.469367938527859385e-39, PT ;  /* 0x001000000a00780b */ /* 0x000fda0003f04200 */
[----:B01----:R-:W-:Y:S05]  /*09f0*/  @P0 BRA P1, `(.L_x_154) ;  /* 0x0000000000180947 */ /* 0x003fea0000800000 */
[----:B------:R-:W0:Y:S01]  /*0a00*/  LDCU.64 UR4, c[0x0][0x3f8] ;  /* 0x00007f00ff0477ac */ /* 0x000e220008000a00 */
[----:B------:R-:W-:Y:S02]  /*0a10*/  MOV R6, 0xa50 ;  /* 0x00000a5000067802 */ /* 0x000fe40000000f00 */
[----:B0-----:R-:W-:Y:S01]  /*0a20*/  MOV R28, UR4 ;  /* 0x00000004001c7c02 */ /* 0x001fe20008000f00 */
[----:B------:R-:W-:-:S07]  /*0a30*/  IMAD.U32 R29, RZ, RZ, UR5 ;  /* 0x00000005ff1d7e24 */ /* 0x000fce000f8e00ff */
[----:B------:R-:W-:Y:S05]  /*0a40*/  CALL.REL.NOINC `($__internal_3_$__cuda_sm20_div_rn_f64_full) ;  /* 0x0000001c00bc7944 */ /* 0x000fea0003c00000 */
[----:B------:R-:W-:-:S07]  /*0a50*/  IMAD.MOV.U32 R6, RZ, RZ, R8 ;  /* 0x000000ffff067224 */ /* 0x000fce00078e0008 */
.L_x_154:
[----:B------:R-:W-:Y:S05]  /*0a60*/  BSYNC.RECONVERGENT B1 ;  /* 0x0000000000017941 */ /* 0x000fea0003800200 */
.L_x_153:
[----:B------:R-:W0:Y:S01]  /*0a70*/  LDCU UR8, c[0x0][0x3fc] ;  /* 0x00007f80ff0877ac */ /* 0x000e220008000800 */
[----:B------:R-:W1:Y:S01]  /*0a80*/  LDC.64 R10, c[0x0][0x3f8] ;  /* 0x0000fe00ff0a7b82 */ /* 0x000e620000000a00 */
[----:B------:R-:W-:Y:S01]  /*0a90*/  MOV R8, 0x1 ;  /* 0x0000000100087802 */ /* 0x000fe20000000f00 */
        /* <DEDUP_REMOVED lines=20> */
[----:B0-----:R-:W-:Y:S02]  /*0be0*/  IMAD.U32 R28, RZ, RZ, UR4 ;  /* 0x00000004ff1c7e24 */ /* 0x001fe4000f8e00ff */
[----:B------:R-:W-:-:S07]  /*0bf0*/  IMAD.U32 R29, RZ, RZ, UR5 ;  /* 0x00000005ff1d7e24 */ /* 0x000fce000f8e00ff */
[----:B------:R-:W-:Y:S05]  /*0c00*/  CALL.REL.NOINC `($__internal_3_$__cuda_sm20_div_rn_f64_full) ;  /* 0x0000001c004c7944 */ /* 0x000fea0003c00000 */
[----:B------:R-:W-:-:S07]  /*0c10*/  MOV R9, R7 ;  /* 0x0000000700097202 */ /* 0x000fce0000000f00 */
.L_x_156:
[----:B------:R-:W-:Y:S05]  /*0c20*/  BSYNC.RECONVERGENT B1 ;  /* 0x0000000000017941 */ /* 0x000fea0003800200 */
.L_x_155:
[----:B------:R-:W0:Y:S01]  /*0c30*/  LDC.64 R6, c[0x0][0x3b8] ;  /* 0x0000ee00ff067b82 */ /* 0x000e220000000a00 */
[----:B------:R1:W2:Y:S01]  /*0c40*/  F2I.F64.TRUNC R11, R8 ;  /* 0x00000008000b7311 */ /* 0x0002a2000030d100 */
[----:B------:R-:W-:Y:S01]  /*0c50*/  ISETP.GE.AND P0, PT, R13, R2, PT ;  /* 0x000000020d00720c */ /* 0x000fe20003f06270 */
[----:B------:R-:W3:Y:S01]  /*0c60*/  LDCU UR4, c[0x0][0x398] ;  /* 0x00007300ff0477ac */ /* 0x000ee20008000800 */
[----:B------:R-:W-:Y:S02]  /*0c70*/  VIMNMX R5, PT, PT, RZ, R5, !PT ;  /* 0x00000005ff057248 */ /* 0x000fe40007fe0100 */
[----:B------:R-:W-:Y:S02]  /*0c80*/  VIMNMX R12, PT, PT, RZ, R12, !PT ;  /* 0x0000000cff0c7248 */ /* 0x000fe40007fe0100 */
[----:B-1----:R-:W1:Y:S01]  /*0c90*/  LDC.64 R8, c[0x0][0x388] ;  /* 0x0000e200ff087b82 */ /* 0x002e620000000a00 */
[----:B0-----:R-:W-:-:S06]  /*0ca0*/  IMAD.WIDE.U32 R6, R3, 0x4, R6 ;  /* 0x0000000403067825 */ /* 0x001fcc00078e0006 */
[----:B------:R-:W4:Y:S01]  /*0cb0*/  LDG.E R6, desc[UR6][R6.64] ;  /* 0x0000000606067981 */ /* 0x000f22000c1e1900 */
[----:B--2---:R-:W-:Y:S01]  /*0cc0*/  ISETP.GE.AND P1, PT, R11, R4, PT ;  /* 0x000000040b00720c */ /* 0x004fe20003f26270 */
[----:B------:R-:W-:-:S12]  /*0cd0*/  @P0 VIADD R13, R2, 0xffffffff ;  /* 0xffffffff020d0836 */ /* 0x000fd80000000000 */
[C---:B------:R-:W-:Y:S02]  /*0ce0*/  @P1 VIADD R11, R4.reuse, 0xffffffff ;  /* 0xffffffff040b1836 */ /* 0x040fe40000000000 */
[C-C-:B----4-:R-:W-:Y:S02]  /*0cf0*/  IMAD R5, R4.reuse, R5, R6.reuse ;  /* 0x0000000504057224 */ /* 0x150fe400078e0206 */
[----:B------:R-:W-:-:S03]  /*0d00*/  IMAD R10, R4, R13, R6 ;  /* 0x0000000d040a7224 */ /* 0x000fc600078e0206 */
[----:B------:R-:W-:Y:S01]  /*0d10*/  IADD3 R2, PT, PT, R12, R5, RZ ;  /* 0x000000050c027210 */ /* 0x000fe20007ffe0ff */
[----:B------:R-:W-:-:S05]  /*0d20*/  IMAD.IADD R11, R11, 0x1, R10 ;  /* 0x000000010b0b7824 */ /* 0x000fca00078e020a */
[----:B------:R-:W-:-:S13]  /*0d30*/  ISETP.GT.AND P0, PT, R2, R11, PT ;  /* 0x0000000b0200720c */ /* 0x000fda0003f04270 */
[----:B------:R-:W0:Y:S02]  /*0d40*/  @!P0 LDC.64 R6, c[0x0][0x3c0] ;  /* 0x0000f000ff068b82 */ /* 0x000e240000000a00 */
[----:B0-----:R-:W-:-:S04]  /*0d50*/  @!P0 IMAD.WIDE R4, R2, 0x4, R6 ;  /* 0x0000000402048825 */ /* 0x001fc800078e0206 */
[----:B------:R-:W-:Y:S01]  /*0d60*/  @!P0 IMAD.WIDE R6, R11, 0x4, R6 ;  /* 0x000000040b068825 */ /* 0x000fe200078e0206 */
[----:B------:R-:W2:Y:S04]  /*0d70*/  @!P0 LDG.E R2, desc[UR6][R4.64] ;  /* 0x0000000604028981 */ /* 0x000ea8000c1e1900 */
[----:B------:R-:W2:Y:S01]  /*0d80*/  @!P0 LDG.E R11, desc[UR6][R6.64] ;  /* 0x00000006060b8981 */ /* 0x000ea2000c1e1900 */
[----:B---3--:R-:W-:-:S04]  /*0d90*/  IMAD R3, R3, UR4, R0 ;  /* 0x0000000403037c24 */ /* 0x008fc8000f8e0200 */
[----:B-1----:R-:W-:Y:S01]  /*0da0*/  IMAD.WIDE R8, R3, 0x4, R8 ;  /* 0x0000000403087825 */ /* 0x002fe200078e0208 */
[----:B--2---:R-:W-:-:S13]  /*0db0*/  ISETP.GE.AND P0, PT, R11, R2, PT ;  /* 0x000000020b00720c */ /* 0x004fda0003f06270 */
[----:B------:R-:W-:Y:S05]  /*0dc0*/  @!P0 EXIT ;  /* 0x000000000000894d */ /* 0x000fea0003800000 */
[----:B------:R0:W5:Y:S01]  /*0dd0*/  LDG.E R5, desc[UR6][R8.64] ;  /* 0x0000000608057981 */ /* 0x000162000c1e1900 */
[----:B------:R-:W-:Y:S01]  /*0de0*/  IMAD.IADD R11, R11, 0x1, -R2 ;  /* 0x000000010b0b7824 */ /* 0x000fe200078e0a02 */
[----:B------:R-:W1:Y:S01]  /*0df0*/  LDCU UR8, c[0x0][0x414] ;  /* 0x00008280ff0877ac */ /* 0x000e620008000800 */
[----:B------:R-:W-:Y:S01]  /*0e00*/  BSSY.RECONVERGENT B1, `(.L_x_157) ;  /* 0x000014f000017945 */ /* 0x000fe20003800200 */
[----:B------:R-:W-:Y:S02]  /*0e10*/  IMAD.MOV.U32 R4, RZ, RZ, RZ ;  /* 0x000000ffff047224 */ /* 0x000fe400078e00ff */
[C---:B------:R-:W-:Y:S01]  /*0e20*/  ISETP.GE.U32.AND P0, PT, R11.reuse, 0x3, PT ;  /* 0x000000030b00780c */ /* 0x040fe20003f06070 */
[----:B------:R-:W2:Y:S01]  /*0e30*/  LDCU.64 UR14, c[0x0][0x3c8] ;  /* 0x00007900ff0e77ac */ /* 0x000ea20008000a00 */
[----:B------:R-:W-:Y:S01]  /*0e40*/  IADD3 R0, PT, PT, R11, 0x1, RZ ;  /* 0x000000010b007810 */ /* 0x000fe20007ffe0ff */
[----:B------:R-:W3:Y:S03]  /*0e50*/  LDCU.64 UR4, c[0x0][0x400] ;  /* 0x00008000ff0477ac */ /* 0x000ee60008000a00 */
[----:B------:R-:W-:Y:S01]  /*0e60*/  LOP3.LUT R3, R0, 0x3, RZ, 0xc0, !PT ;  /* 0x0000000300037812 */ /* 0x000fe200078ec0ff */
[----:B------:R-:W4:Y:S01]  /*0e70*/  LDCU.64 UR10, c[0x0][0x408] ;  /* 0x00008100ff0a77ac */ /* 0x000f220008000a00 */
[----:B------:R-:W0:Y:S05]  /*0e80*/  LDCU UR9, c[0x0][0x418] ;  /* 0x00008300ff0977ac */ /* 0x000e2a0008000800 */
[----:B------:R-:W-:Y:S05]  /*0e90*/  @!P0 BRA `(.L_x_158) ;  /* 0x0000001400148947 */ /* 0x000fea0003800000 */
[----:B------:R-:W-:Y:S01]  /*0ea0*/  LOP3.LUT R0, R0, 0xfffffffc, RZ, 0xc0, !PT ;  /* 0xfffffffc00007812 */ /* 0x000fe200078ec0ff */
[----:B------:R-:W-:Y:S01]  /*0eb0*/  HFMA2 R4, -RZ, RZ, 0, 0 ;  /* 0x00000000ff047431 */ /* 0x000fe200000001ff */
[----:B------:R-:W-:Y:S01]  /*0ec0*/  BSSY.RECONVERGENT B2, `(.L_x_159) ;  /* 0x0000141000027945 */ /* 0x000fe20003800200 */
[----:B------:R-:W-:Y:S02]  /*0ed0*/  VIADD R2, R2, 0x1 ;  /* 0x0000000102027836 */ /* 0x000fe40000000000 */
[----:B------:R-:W-:-:S07]  /*0ee0*/  IMAD.MOV R0, RZ, RZ, -R0 ;  /* 0x000000ffff007224 */ /* 0x000fce00078e0a00 */
.L_x_178:
[----:B0-----:R-:W0:Y:S01]  /*0ef0*/  LDC.64 R18, c[0x0][0x3b0] ;  /* 0x0000ec00ff127b82 */ /* 0x001e220000000a00 */
[----:B------:R-:W-:Y:S01]  /*0f00*/  VIADD R36, R2, 0xffffffff ;  /* 0xffffffff02247836 */ /* 0x000fe20000000000 */
[----:B------:R-:W2:Y:S04]  /*0f10*/  LDG.E.64 R16, desc[UR6][R22.64] ;  /* 0x0000000616107981 */ /* 0x000ea8000c1e1b00 */
[----:B------:R-:W4:Y:S02]  /*0f20*/  LDG.E.64 R14, desc[UR6][R20.64] ;  /* 0x00000006140e7981 */ /* 0x000f24000c1e1b00 */
[----:B------:R-:W3:Y:S01]  /*0f30*/  LDC.64 R12, c[0x0][0x410] ;  /* 0x00010400ff0c7b82 */ /* 0x000ee20000000a00 */
[----:B0-----:R-:W-:-:S05]  /*0f40*/  IMAD.WIDE R18, R36, 0x18, R18 ;  /* 0x0000001824127825 */ /* 0x001fca00078e0212 */
[----:B------:R-:W2:Y:S04]  /*0f50*/  LDG.E.64 R6, desc[UR6][R18.64] ;  /* 0x0000000612067981 */ /* 0x000ea8000c1e1b00 */
[----:B------:R-:W4:Y:S01]  /*0f60*/  LDG.E.64 R34, desc[UR6][R18.64+0x8] ;  /* 0x0000080612227981 */ /* 0x000f22000c1e1b00 */
[----:B-1----:R-:W3:Y:S01]  /*0f70*/  MUFU.RCP64H R9, UR8 ;  /* 0x0000000800097d08 */ /* 0x002ee20008001800 */
[----:B------:R-:W-:-:S06]  /*0f80*/  MOV R8, 0x1 ;  /* 0x0000000100087802 */ /* 0x000fcc0000000f00 */
[----:B---3--:R-:W-:-:S08]  /*0f90*/  DFMA R10, R8, -R12, 1 ;  /* 0x3ff00000080a742b */ /* 0x008fd0000000080c */
[----:B------:R-:W-:-:S08]  /*0fa0*/  DFMA R10, R10, R10, R10 ;  /* 0x0000000a0a0a722b */ /* 0x000fd0000000000a */
[----:B------:R-:W-:-:S08]  /*0fb0*/  DFMA R10, R8, R10, R8 ;  /* 0x0000000a080a722b */ /* 0x000fd00000000008 */
[----:B------:R-:W-:-:S08]  /*0fc0*/  DFMA R8, R10, -R12, 1 ;  /* 0x3ff000000a08742b */ /* 0x000fd0000000080c */
[----:B------:R-:W-:Y:S01]  /*0fd0*/  DFMA R8, R10, R8, R10 ;  /* 0x000000080a08722b */ /* 0x000fe2000000000a */
[----:B------:R-:W-:Y:S01]  /*0fe0*/  VIADD R0, R0, 0x4 ;  /* 0x0000000400007836 */ /* 0x000fe20000000000 */
[----:B------:R-:W-:Y:S04]  /*0ff0*/  BSSY.RECONVERGENT B3, `(.L_x_160) ;  /* 0x0000016000037945 */ /* 0x000fe80003800200 */
[----:B------:R-:W-:Y:S01]  /*1000*/  ISETP.NE.AND P6, PT, R0, RZ, PT ;  /* 0x000000ff0000720c */ /* 0x000fe20003fc5270 */
[----:B--2---:R-:W-:-:S08]  /*1010*/  DADD R6, R6, -R16 ;  /* 0x0000000006067229 */ /* 0x004fd00000000810 */
[----:B------:R-:W-:-:S08]  /*1020*/  DADD R26, R6, -UR4 ;  /* 0x80000004061a7e29 */ /* 0x000fd00008000000 */
[----:B------:R-:W-:-:S08]  /*1030*/  DMUL R10, R26, R8 ;  /* 0x000000081a0a7228 */ /* 0x000fd00000000000 */
[----:B------:R-:W-:-:S08]  /*1040*/  DFMA R24, R10, -R12, R26 ;  /* 0x8000000c0a18722b */ /* 0x000fd0000000001a */
[----:B------:R-:W-:Y:S01]  /*1050*/  DFMA R8, R8, R24, R10 ;  /* 0x000000180808722b */ /* 0x000fe2000000000a */
[----:B------:R-:W-:Y:S01]  /*1060*/  FSETP.GEU.AND P1, PT, |R27|, 6.5827683646048100446e-37, PT ;  /* 0x036000001b00780b */ /* 0x000fe20003f2e200 */
[----:B----4-:R-:W-:-:S08]  /*1070*/  DADD R34, R34, -R14 ;  /* 0x0000000022227229 */ /* 0x010fd0000000080e */
[----:B------:R-:W-:-:S05]  /*1080*/  FFMA R10, RZ, UR8, R9 ;  /* 0x00000008ff0a7c23 */ /* 0x000fca0008000009 */
[----:B------:R-:W-:Y:S01]  /*1090*/  FSETP.GT.AND P0, PT, |R10|, 1.469367938527859385e-39, PT ;  /* 0x001000000a00780b */ /* 0x000fe20003f04200 */
[----:B------:R-:W-:-:S06]  /*10a0*/  DSETP.GTU.AND P2, PT, |R34|, UR14, PT ;  /* 0x0000000e22007e2a */ /* 0x000fcc000bf4c200 */
[----:B------:R-:W-:-:S06]  /*10b0*/  DSETP.LE.AND P2, PT, |R6|, UR14, !P2 ;  /* 0x0000000e06007e2a */ /* 0x000fcc000d743200 */
[----:B------:R-:W-:Y:S08]  /*10c0*/  @P0 BRA P1, `(.L_x_161) ;  /* 0x0000000000200947 */ /* 0x000ff00000800000 */
[----:B------:R-:W0:Y:S01]  /*10d0*/  LDCU.64 UR12, c[0x0][0x410] ;  /* 0x00008200ff0c77ac */ /* 0x000e220008000a00 */
[----:B------:R-:W-:Y:S01]  /*10e0*/  IMAD.MOV.U32 R24, RZ, RZ, R26 ;  /* 0x000000ffff187224 */ /* 0x000fe200078e001a */
[----:B------:R-:W-:Y:S02]  /*10f0*/  MOV R25, R27 ;  /* 0x0000001b00197202 */ /* 0x000fe40000000f00 */
[----:B------:R-:W-:Y:S01]  /*1100*/  MOV R6, 0x1140 ;  /* 0x0000114000067802 */ /* 0x000fe20000000f00 */
[----:B0-----:R-:W-:Y:S02]  /*1110*/  IMAD.U32 R28, RZ, RZ, UR12 ;  /* 0x0000000cff1c7e24 */ /* 0x001fe4000f8e00ff */
[----:B------:R-:W-:-:S07]  /*1120*/  IMAD.U32 R29, RZ, RZ, UR13 ;  /* 0x0000000dff1d7e24 */ /* 0x000fce000f8e00ff */
[----:B-----5:R-:W-:Y:S05]  /*1130*/  CALL.REL.NOINC `($__internal_3_$__cuda_sm20_div_rn_f64_full) ;  /* 0x0000001800007944 */ /* 0x020fea0003c00000 */
[----:B------:R-:W-:-:S07]  /*1140*/  MOV R9, R7 ;  /* 0x0000000700097202 */ /* 0x000fce0000000f00 */
.L_x_161:
[----:B------:R-:W-:Y:S05]  /*1150*/  BSYNC.RECONVERGENT B3 ;  /* 0x0000000000037941 */ /* 0x000fea0003800200 */
.L_x_160:
[----:B------:R-:W0:Y:S01]  /*1160*/  MUFU.RCP64H R7, UR8 ;  /* 0x0000000800077d08 */ /* 0x000e220008001800 */
[----:B------:R-:W-:Y:S01]  /*1170*/  IMAD.MOV.U32 R6, RZ, RZ, 0x1 ;  /* 0x00000001ff067424 */ /* 0x000fe200078e00ff */
[----:B------:R-:W-:Y:S01]  /*1180*/  DADD R24, R34, -UR10 ;  /* 0x8000000a22187e29 */ /* 0x000fe20008000000 */
[----:B------:R-:W-:Y:S01]  /*1190*/  BSSY.RECONVERGENT B3, `(.L_x_162) ;  /* 0x0000017000037945 */ /* 0x000fe20003800200 */
[----:B------:R-:W-:-:S06]  /*11a0*/  SEL R34, RZ, 0x1, !P2 ;  /* 0x00000001ff227807 */ /* 0x000fcc0005000000 */
[----:B------:R-:W1:Y:S02]  /*11b0*/  I2F.F64.U32 R34, R34 ;  /* 0x0000002200227312 */ /* 0x000e640000201800 */
[----:B------:R-:W-:Y:S01]  /*11c0*/  FSETP.GEU.AND P1, PT, |R25|, 6.5827683646048100446e-37, PT ;  /* 0x036000001900780b */ /* 0x000fe20003f2e200 */
[----:B0-----:R-:W-:-:S08]  /*11d0*/  DFMA R10, R6, -R12, 1 ;  /* 0x3ff00000060a742b */ /* 0x001fd0000000080c */
[----:B------:R-:W-:-:S08]  /*11e0*/  DFMA R10, R10, R10, R10 ;  /* 0x0000000a0a0a722b */ /* 0x000fd0000000000a */
[----:B------:R-:W-:-:S08]  /*11f0*/  DFMA R10, R6, R10, R6 ;  /* 0x0000000a060a722b */ /* 0x000fd00000000006 */
[----:B------:R-:W-:-:S08]  /*1200*/  DFMA R6, R10, -R12, 1 ;  /* 0x3ff000000a06742b */ /* 0x000fd0000000080c */
[----:B------:R-:W-:-:S08]  /*1210*/  DFMA R10, R10, R6, R10 ;  /* 0x000000060a0a722b */ /* 0x000fd0000000000a */
[----:B------:R-:W-:-:S08]  /*1220*/  DMUL R6, R10, R24 ;  /* 0x000000180a067228 */ /* 0x000fd00000000000 */
[----:B------:R-:W-:-:S08]  /*1230*/  DFMA R12, R6, -R12, R24 ;  /* 0x8000000c060c722b */ /* 0x000fd00000000018 */
[----:B------:R-:W-:Y:S02]  /*1240*/  DFMA R6, R10, R12, R6 ;  /* 0x0000000c0a06722b */ /* 0x000fe40000000006 */
[----:B-1----:R-:W-:-:S08]  /*1250*/  DFMA R12, R34, R8, 0.5 ;  /* 0x3fe00000220c742b */ /* 0x002fd00000000008 */
[----:B------:R-:W-:Y:S02]  /*1260*/  FFMA R8, RZ, UR8, R7 ;  /* 0x00000008ff087c23 */ /* 0x000fe40008000007 */
[----:B------:R0:W1:Y:S03]  /*1270*/  F2I.F64.FLOOR R12, R12 ;  /* 0x0000000c000c7311 */ /* 0x0000660000305100 */
[----:B------:R-:W-:-:S13]  /*1280*/  FSETP.GT.AND P0, PT, |R8|, 1.469367938527859385e-39, PT ;  /* 0x001000000800780b */ /* 0x000fda0003f04200 */
[----:B01----:R-:W-:Y:S05]  /*1290*/  @P0 BRA P1, `(.L_x_163) ;  /* 0x0000000000180947 */ /* 0x003fea0000800000 */
[----:B------:R-:W0:Y:S01]  /*12a0*/  LDCU.64 UR12, c[0x0][0x410] ;  /* 0x00008200ff0c77ac */ /* 0x000e220008000a00 */
[----:B------:R-:W-:Y:S01]  /*12b0*/  MOV R6, 0x12f0 ;  /* 0x000012f000067802 */ /* 0x000fe20000000f00 */
[----:B0-----:R-:W-:Y:S01]  /*12c0*/  IMAD.U32 R28, RZ, RZ, UR12 ;  /* 0x0000000cff1c7e24 */ /* 0x001fe2000f8e00ff */
[----:B------:R-:W-:-:S07]  /*12d0*/  MOV R29, UR13 ;  /* 0x0000000d001d7c02 */ /* 0x000fce0008000f00 */
[----:B-----5:R-:W-:Y:S05]  /*12e0*/  CALL.REL.NOINC `($__internal_3_$__cuda_sm20_div_rn_f64_full) ;  /* 0x0000001400947944 */ /* 0x020fea0003c00000 */
[----:B------:R-:W-:-:S07]  /*12f0*/  IMAD.MOV.U32 R6, RZ, RZ, R8 ;  /* 0x000000ffff067224 */ /* 0x000fce00078e0008 */
.L_x_163:
[----:B------:R-:W-:Y:S05]  /*1300*/  BSYNC.RECONVERGENT B3 ;  /* 0x0000000000037941 */ /* 0x000fea0003800200 */
.L_x_162:
[----:B------:R-:W-:Y:S01]  /*1310*/  DFMA R6, R34, R6, 0.5 ;  /* 0x3fe000002206742b */ /* 0x000fe20000000006 */
[----:B------:R-:W0:Y:S09]  /*1320*/  @P2 LDC.64 R8, c[0x0][0x420] ;  /* 0x00010800ff082b82 */ /* 0x000e320000000a00 */
[----:B------:R-:W1:Y:S02]  /*1330*/  F2I.F64.FLOOR R7, R6 ;  /* 0x0000000600077311 */ /* 0x000e640000305100 */
[----:B-1----:R-:W-:-:S02]  /*1340*/  IMAD R11, R12, UR9, R7 ;  /* 0x000000090c0b7c24 */ /* 0x002fc4000f8e0207 */
[----:B------:R-:W1:Y:S02]  /*1350*/  @P2 LDC.64 R12, c[0x0][0x390] ;  /* 0x0000e400ff0c2b82 */ /* 0x000e640000000a00 */
[----:B0-----:R-:W-:Y:S01]  /*1360*/  @P2 IMAD.WIDE.U32 R8, R11, 0x18, R8 ;  /* 0x000000180b082825 */ /* 0x001fe200078e0008 */
[----:B------:R-:W-:-:S05]  /*1370*/  SHF.R.S32.HI R10, RZ, 0x1f, R11 ;  /* 0x0000001fff0a7819 */ /* 0x000fca000001140b */
[----:B------:R-:W-:-:S04]  /*1380*/  @P2 IMAD R11, R10, 0x18, RZ ;  /* 0x000000180a0b2824 */ /* 0x000fc800078e02ff */
[----:B------:R-:W-:Y:S02]  /*1390*/  @P2 IMAD.IADD R9, R9, 0x1, R11 ;  /* 0x0000000109092824 */ /* 0x000fe400078e020b */
[----:B------:R-:W0:Y:S04]  /*13a0*/  @P2 LDC.64 R10, c[0x0][0x380] ;  /* 0x0000e000ff0a2b82 */ /* 0x000e280000000a00 */
[----:B------:R-:W2:Y:S01]  /*13b0*/  @P2 LDG.E.64 R8, desc[UR6][R8.64+0x10] ;  /* 0x0000100608082981 */ /* 0x000ea2000c1e1b00 */
[----:B-----5:R-:W-:-:S05]  /*13c0*/  @P2 IADD3 R25, PT, PT, R5, R4, RZ ;  /* 0x0000000405192210 */ /* 0x020fca0007ffe0ff */
[----:B0-----:R-:W-:-:S04]  /*13d0*/  @P2 IMAD.WIDE R6, R25, 0x8, R10 ;  /* 0x0000000819062825 */ /* 0x001fc800078e020a */
[----:B-1----:R-:W-:Y:S02]  /*13e0*/  @P2 IMAD.WIDE R10, R25, 0x4, R12 ;  /* 0x00000004190a2825 */ /* 0x002fe400078e020c */
[----:B------:R-:W0:Y:S01]  /*13f0*/  LDC.64 R12, c[0x0][0x410] ;  /* 0x00010400ff0c7b82 */ /* 0x000e220000000a00 */
[----:B------:R-:W0:Y:S01]  /*1400*/  MUFU.RCP64H R27, UR8 ;  /* 0x00000008001b7d08 */ /* 0x000e220008001800 */
[----:B------:R-:W-:Y:S01]  /*1410*/  IMAD.MOV.U32 R26, RZ, RZ, 0x1 ;  /* 0x00000001ff1a7424 */ /* 0x000fe200078e00ff */
[----:B--2---:R1:W-:Y:S04]  /*1420*/  @P2 STG.E.64 desc[UR6][R6.64], R8 ;  /* 0x0000000806002986 */ /* 0x0043e8000c101b06 */
[----:B------:R2:W-:Y:S04]  /*1430*/  @P2 STG.E desc[UR6][R10.64], R36 ;  /* 0x000000240a002986 */ /* 0x0005e8000c101906 */
[----:B------:R-:W3:Y:S04]  /*1440*/  @P2 LDG.E.64 R16, desc[UR6][R22.64] ;  /* 0x0000000616102981 */ /* 0x000ee8000c1e1b00 */
[----:B------:R-:W3:Y:S04]  /*1450*/  LDG.E.64 R24, desc[UR6][R18.64+0x18] ;  /* 0x0000180612187981 */ /* 0x000ee8000c1e1b00 */
[----:B------:R-:W4:Y:S04]  /*1460*/  @P2 LDG.E.64 R14, desc[UR6][R20.64] ;  /* 0x00000006140e2981 */ /* 0x000f28000c1e1b00 */
[----:B------:R-:W4:Y:S01]  /*1470*/  LDG.E.64 R34, desc[UR6][R18.64+0x20] ;  /* 0x0000200612227981 */ /* 0x000f22000c1e1b00 */
[----:B0-----:R-:W-:Y:S01]  /*1480*/  DFMA R28, R26, -R12, 1 ;  /* 0x3ff000001a1c742b */ /* 0x001fe2000000080c */
[----:B------:R-:W-:Y:S01]  /*1490*/  BSSY.RECONVERGENT B3, `(.L_x_164) ;  /* 0x000001a000037945 */ /* 0x000fe20003800200 */
[----:B------:R-:W-:-:S06]  /*14a0*/  @P2 VIADD R4, R4, 0x1 ;  /* 0x0000000104042836 */ /* 0x000fcc0000000000 */
[----:B------:R-:W-:-:S08]  /*14b0*/  DFMA R28, R28, R28, R28 ;  /* 0x0000001c1c1c722b */ /* 0x000fd0000000001c */
[----:B------:R-:W-:-:S08]  /*14c0*/  DFMA R28, R26, R28, R26 ;  /* 0x0000001c1a1c722b */ /* 0x000fd0000000001a */
[----:B-1----:R-:W-:-:S08]  /*14d0*/  DFMA R6, R28, -R12, 1 ;  /* 0x3ff000001c06742b */ /* 0x002fd0000000080c */
[----:B------:R-:W-:Y:S02]  /*14e0*/  DFMA R28, R28, R6, R28 ;  /* 0x000000061c1c722b */ /* 0x000fe4000000001c */
[----:B---3--:R-:W-:-:S08]  /*14f0*/  DADD R24, -R16, R24 ;  /* 0x0000000010187229 */ /* 0x008fd00000000118 */
[----:B--2---:R-:W-:Y:S02]  /*1500*/  DADD R10, R24, -UR4 ;  /* 0x80000004180a7e29 */ /* 0x004fe40008000000 */
[----:B----4-:R-:W-:-:S06]  /*1510*/  DADD R34, -R14, R34 ;  /* 0x000000000e227229 */ /* 0x010fcc0000000122 */
[----:B------:R-:W-:Y:S02]  /*1520*/  DMUL R8, R28, R10 ;  /* 0x0000000a1c087228 */ /* 0x000fe40000000000 */
[----:B------:R-:W-:Y:S01]  /*1530*/  FSETP.GEU.AND P3, PT, |R11|, 6.5827683646048100446e-37, PT ;  /* 0x036000000b00780b */ /* 0x000fe20003f6e200 */
[----:B------:R-:W-:-:S05]  /*1540*/  DSETP.GTU.AND P1, PT, |R34|, UR14, PT ;  /* 0x0000000e22007e2a */ /* 0x000fca000bf2c200 */
[----:B------:R-:W-:Y:S02]  /*1550*/  DFMA R6, R8, -R12, R10 ;  /* 0x8000000c0806722b */ /* 0x000fe4000000000a */
[----:B------:R-:W-:-:S06]  /*1560*/  DSETP.LE.AND P1, PT, |R24|, UR14, !P1 ;  /* 0x0000000e18007e2a */ /* 0x000fcc000cf23200 */
[----:B------:R-:W-:-:S10]  /*1570*/  DFMA R8, R28, R6, R8 ;  /* 0x000000061c08722b */ /* 0x000fd40000000008 */
[----:B------:R-:W-:-:S05]  /*1580*/  FFMA R6, RZ, UR8, R9 ;  /* 0x00000008ff067c23 */ /* 0x000fca0008000009 */
[----:B------:R-:W-:-:S13]  /*1590*/  FSETP.GT.AND P0, PT, |R6|, 1.469367938527859385e-39, PT ;  /* 0x001000000600780b */ /* 0x000fda0003f04200 */
[----:B------:R-:W-:Y:S05]  /*15a0*/  @P0 BRA P3, `(.L_x_165) ;  /* 0x0000000000200947 */ /* 0x000fea0001800000 */
[----:B------:R-:W0:Y:S01]  /*15b0*/  LDCU.64 UR12, c[0x0][0x410] ;  /* 0x00008200ff0c77ac */ /* 0x000e220008000a00 */
[----:B------:R-:W-:Y:S01]  /*15c0*/  MOV R24, R10 ;  /* 0x0000000a00187202 */ /* 0x000fe20000000f00 */
[----:B------:R-:W-:Y:S01]  /*15d0*/  IMAD.MOV.U32 R25, RZ, RZ, R11 ;  /* 0x000000ffff197224 */ /* 0x000fe200078e000b */
[----:B------:R-:W-:Y:S01]  /*15e0*/  MOV R6, 0x1620 ;  /* 0x0000162000067802 */ /* 0x000fe20000000f00 */
[----:B0-----:R-:W-:Y:S01]  /*15f0*/  IMAD.U32 R28, RZ, RZ, UR12 ;  /* 0x0000000cff1c7e24 */ /* 0x001fe2000f8e00ff */
[----:B------:R-:W-:-:S07]  /*1600*/  MOV R29, UR13 ;  /* 0x0000000d001d7c02 */ /* 0x000fce0008000f00 */
[----:B------:R-:W-:Y:S05]  /*1610*/  CALL.REL.NOINC `($__internal_3_$__cuda_sm20_div_rn_f64_full) ;  /* 0x0000001000c87944 */ /* 0x000fea0003c00000 */
[----:B------:R-:W-:-:S07]  /*1620*/  IMAD.MOV.U32 R9, RZ, RZ, R7 ;  /* 0x000000ffff097224 */ /* 0x000fce00078e0007 */
.L_x_165:
[----:B------:R-:W-:Y:S05]  /*1630*/  BSYNC.RECONVERGENT B3 ;  /* 0x0000000000037941 */ /* 0x000fea0003800200 */
.L_x_164:
        /* <DEDUP_REMOVED lines=8> */
[----:B------:R-:W-:Y:S02]  /*16c0*/  DFMA R10, R10, R10, R10 ;  /* 0x0000000a0a0a722b */ /* 0x000fe4000000000a */
[----:B-1----:R-:W-:-:S06]  /*16d0*/  DFMA R36, R34, R8, 0.5 ;  /* 0x3fe000002224742b */ /* 0x002fcc0000000008 */
[----:B------:R-:W-:-:S04]  /*16e0*/  DFMA R10, R6, R10, R6 ;  /* 0x0000000a060a722b */ /* 0x000fc80000000006 */
[----:B------:R0:W1:Y:S04]  /*16f0*/  F2I.F64.FLOOR R36, R36 ;  /* 0x0000002400247311 */ /* 0x0000680000305100 */
[----:B------:R-:W-:-:S08]  /*1700*/  DFMA R6, R10, -R12, 1 ;  /* 0x3ff000000a06742b */ /* 0x000fd0000000080c */
[----:B------:R-:W-:-:S08]  /*1710*/  DFMA R26, R10, R6, R10 ;  /* 0x000000060a1a722b */ /* 0x000fd0000000000a */
[----:B------:R-:W-:-:S08]  /*1720*/  DMUL R6, R26, R24 ;  /* 0x000000181a067228 */ /* 0x000fd00000000000 */
        /* <DEDUP_REMOVED lines=11> */
.L_x_167:
[----:B------:R-:W-:Y:S05]  /*17e0*/  BSYNC.RECONVERGENT B3 ;  /* 0x0000000000037941 */ /* 0x000fea0003800200 */
.L_x_166:
[----:B------:R-:W-:Y:S01]  /*17f0*/  DFMA R6, R34, R6, 0.5 ;  /* 0x3fe000002206742b */ /* 0x000fe20000000006 */
[----:B------:R-:W0:Y:S08]  /*1800*/  @P1 LDC.64 R8, c[0x0][0x420] ;  /* 0x00010800ff081b82 */ /* 0x000e300000000a00 */
[----:B------:R-:W1:Y:S01]  /*1810*/  @P1 LDC.64 R24, c[0x0][0x390] ;  /* 0x0000e400ff181b82 */ /* 0x000e620000000a00 */
[----:B------:R-:W2:Y:S02]  /*1820*/  F2I.F64.FLOOR R7, R6 ;  /* 0x0000000600077311 */ /* 0x000ea40000305100 */
[----:B--2---:R-:W-:-:S04]  /*1830*/  IMAD R11, R36, UR9, R7 ;  /* 0x00000009240b7c24 */ /* 0x004fc8000f8e0207 */
[----:B0-----:R-:W-:Y:S01]  /*1840*/  @P1 IMAD.WIDE.U32 R8, R11, 0x18, R8 ;  /* 0x000000180b081825 */ /* 0x001fe200078e0008 */
[----:B------:R-:W-:-:S05]  /*1850*/  SHF.R.S32.HI R10, RZ, 0x1f, R11 ;  /* 0x0000001fff0a7819 */ /* 0x000fca000001140b */
[----:B------:R-:W-:-:S05]  /*1860*/  @P1 IMAD R11, R10, 0x18, RZ ;  /* 0x000000180a0b1824 */ /* 0x000fca00078e02ff */
[----:B------:R-:W-:Y:S02]  /*1870*/  @P1 IADD3 R9, PT, PT, R9, R11, RZ ;  /* 0x0000000b09091210 */ /* 0x000fe40007ffe0ff */
[----:B------:R-:W0:Y:S04]  /*1880*/  @P1 LDC.64 R10, c[0x0][0x380] ;  /* 0x0000e000ff0a1b82 */ /* 0x000e280000000a00 */
[----:B------:R-:W2:Y:S01]  /*1890*/  @P1 LDG.E.64 R8, desc[UR6][R8.64+0x10] ;  /* 0x0000100608081981 */ /* 0x000ea2000c1e1b00 */
[----:B------:R-:W-:-:S04]  /*18a0*/  @P1 IMAD.IADD R27, R5, 0x1, R4 ;  /* 0x00000001051b1824 */ /* 0x000fc800078e0204 */
[----:B-1----:R-:W-:-:S04]  /*18b0*/  @P1 IMAD.WIDE R24, R27, 0x4, R24 ;  /* 0x000000041b181825 */ /* 0x002fc800078e0218 */
[----:B0-----:R-:W-:Y:S02]  /*18c0*/  @P1 IMAD.WIDE R10, R27, 0x8, R10 ;  /* 0x000000081b0a1825 */ /* 0x001fe400078e020a */
[----:B------:R-:W0:Y:S02]  /*18d0*/  MUFU.RCP64H R27, UR8 ;  /* 0x00000008001b7d08 */ /* 0x000e240008001800 */
        /* <DEDUP_REMOVED lines=9> */
[----:B------:R-:W-:-:S06]  /*1970*/  @P1 IADD3 R4, PT, PT, R4, 0x1, RZ ;  /* 0x0000000104041810 */ /* 0x000fcc0007ffe0ff */
        /* <DEDUP_REMOVED lines=17> */
[----:B------:R-:W-:Y:S01]  /*1a90*/  MOV R6, 0x1ad0 ;  /* 0x00001ad000067802 */ /* 0x000fe20000000f00 */
[----:B0-----:R-:W-:Y:S02]  /*1aa0*/  IMAD.U32 R28, RZ, RZ, UR12 ;  /* 0x0000000cff1c7e24 */ /* 0x001fe4000f8e00ff */
[----:B------:R-:W-:-:S07]  /*1ab0*/  IMAD.U32 R29, RZ, RZ, UR13 ;  /* 0x0000000dff1d7e24 */ /* 0x000fce000f8e00ff */
[----:B------:R-:W-:Y:S05]  /*1ac0*/  CALL.REL.NOINC `($__internal_3_$__cuda_sm20_div_rn_f64_full) ;  /* 0x0000000c009c7944 */ /* 0x000fea0003c00000 */
[----:B------:R-:W-:-:S07]  /*1ad0*/  MOV R9, R7 ;  /* 0x0000000700097202 */ /* 0x000fce0000000f00 */
.L_x_169:
[----:B------:R-:W-:Y:S05]  /*1ae0*/  BSYNC.RECONVERGENT B3 ;  /* 0x0000000000037941 */ /* 0x000fea0003800200 */
.L_x_168:
        /* <DEDUP_REMOVED lines=26> */
.L_x_171:
[----:B------:R-:W-:Y:S05]  /*1c90*/  BSYNC.RECONVERGENT B3 ;  /* 0x0000000000037941 */ /* 0x000fea0003800200 */
.L_x_170:
[----:B------:R-:W-:Y:S01]  /*1ca0*/  DFMA R6, R34, R6, 0.5 ;  /* 0x3fe000002206742b */ /* 0x000fe20000000006 */
[----:B------:R-:W0:Y:S08]  /*1cb0*/  @P2 LDC.64 R8, c[0x0][0x420] ;  /* 0x00010800ff082b82 */ /* 0x000e300000000a00 */
[----:B------:R-:W1:Y:S01]  /*1cc0*/  @P2 LDC.64 R26, c[0x0][0x390] ;  /* 0x0000e400ff1a2b82 */ /* 0x000e620000000a00 */
[----:B------:R-:W2:Y:S02]  /*1cd0*/  F2I.F64.FLOOR R7, R6 ;  /* 0x0000000600077311 */ /* 0x000ea40000305100 */
[----:B--2---:R-:W-:-:S04]  /*1ce0*/  IMAD R11, R36, UR9, R7 ;  /* 0x00000009240b7c24 */ /* 0x004fc8000f8e0207 */
[----:B0-----:R-:W-:Y:S01]  /*1cf0*/  @P2 IMAD.WIDE.U32 R8, R11, 0x18, R8 ;  /* 0x000000180b082825 */ /* 0x001fe200078e0008 */
[----:B------:R-:W-:-:S05]  /*1d00*/  SHF.R.S32.HI R10, RZ, 0x1f, R11 ;  /* 0x0000001fff0a7819 */ /* 0x000fca000001140b */
[----:B------:R-:W-:-:S04]  /*1d10*/  @P2 IMAD R11, R10, 0x18, RZ ;  /* 0x000000180a0b2824 */ /* 0x000fc800078e02ff */
[----:B------:R-:W-:Y:S02]  /*1d20*/  @P2 IMAD.IADD R9, R9, 0x1, R11 ;  /* 0x0000000109092824 */ /* 0x000fe400078e020b */
[----:B------:R-:W0:Y:S04]  /*1d30*/  @P2 LDC.64 R10, c[0x0][0x380] ;  /* 0x0000e000ff0a2b82 */ /* 0x000e280000000a00 */
[----:B------:R-:W2:Y:S01]  /*1d40*/  @P2 LDG.E.64 R8, desc[UR6][R8.64+0x10] ;  /* 0x0000100608082981 */ /* 0x000ea2000c1e1b00 */
[----:B------:R-:W-:Y:S01]  /*1d50*/  @P2 IADD3 R29, PT, PT, R5, R4, RZ ;  /* 0x00000004051d2210 */ /* 0x000fe20007ffe0ff */
[----:B------:R-:W-:-:S04]  /*1d60*/  @P2 VIADD R33, R2, 0x1 ;  /* 0x0000000102212836 */ /* 0x000fc80000000000 */
        /* <DEDUP_REMOVED lines=17> */
[----:B---3--:R-:W-:-:S08]  /*1e80*/  DADD R6, R6, -R16 ;  /* 0x0000000006067229 */ /* 0x008fd00000000810 */
[----:B------:R-:W-:Y:S02]  /*1e90*/  DADD R24, R6, -UR4 ;  /* 0x8000000406187e29 */ /* 0x000fe40008000000 */
[----:B----4-:R-:W-:-:S06]  /*1ea0*/  DADD R14, R10, -R14 ;  /* 0x000000000a0e7229 */ /* 0x010fcc000000080e */
        /* <DEDUP_REMOVED lines=8> */
[----:B--2---:R-:W-:Y:S05]  /*1f30*/  @P0 BRA P3, `(.L_x_173) ;  /* 0x0000000000180947 */ /* 0x004fea0001800000 */
[----:B------:R-:W0:Y:S01]  /*1f40*/  LDCU.64 UR12, c[0x0][0x410] ;  /* 0x00008200ff0c77ac */ /* 0x000e220008000a00 */
[----:B------:R-:W-:Y:S01]  /*1f50*/  MOV R6, 0x1f90 ;  /* 0x00001f9000067802 */ /* 0x000fe20000000f00 */
[----:B0-----:R-:W-:Y:S02]  /*1f60*/  IMAD.U32 R28, RZ, RZ, UR12 ;  /* 0x0000000cff1c7e24 */ /* 0x001fe4000f8e00ff */
[----:B------:R-:W-:-:S07]  /*1f70*/  IMAD.U32 R29, RZ, RZ, UR13 ;  /* 0x0000000dff1d7e24 */ /* 0x000fce000f8e00ff */
[----:B------:R-:W-:Y:S05]  /*1f80*/  CALL.REL.NOINC `($__internal_3_$__cuda_sm20_div_rn_f64_full) ;  /* 0x00000008006c7944 */ /* 0x000fea0003c00000 */
[----:B------:R-:W-:-:S07]  /*1f90*/  MOV R9, R7 ;  /* 0x0000000700097202 */ /* 0x000fce0000000f00 */
.L_x_173:
[----:B------:R-:W-:Y:S05]  /*1fa0*/  BSYNC.RECONVERGENT B3 ;  /* 0x0000000000037941 */ /* 0x000fea0003800200 */
.L_x_172:
        /* <DEDUP_REMOVED lines=26> */
.L_x_175:
[----:B------:R-:W-:Y:S05]  /*2150*/  BSYNC.RECONVERGENT B3 ;  /* 0x0000000000037941 */ /* 0x000fea0003800200 */
.L_x_174:
[----:B------:R-:W-:Y:S04]  /*2160*/  BSSY.RECONVERGENT B0, `(.L_x_176) ;  /* 0x0000014000007945 */ /* 0x000fe80003800200 */
[----:B------:R-:W-:Y:S05]  /*2170*/  @!P1 BRA `(.L_x_177) ;  /* 0x0000000000489947 */ /* 0x000fea0003800000 */
[----:B------:R-:W-:Y:S01]  /*2180*/  DFMA R6, R14, R6, 0.5 ;  /* 0x3fe000000e06742b */ /* 0x000fe20000000006 */
[----:B------:R-:W0:Y:S09]  /*2190*/  LDC.64 R8, c[0x0][0x420] ;  /* 0x00010800ff087b82 */ /* 0x000e320000000a00 */
[----:B------:R-:W1:Y:S02]  /*21a0*/  F2I.F64.FLOOR R7, R6 ;  /* 0x0000000600077311 */ /* 0x000e640000305100 */
[----:B-1----:R-:W-:-:S02]  /*21b0*/  IMAD R11, R12, UR9, R7 ;  /* 0x000000090c0b7c24 */ /* 0x002fc4000f8e0207 */
[----:B------:R-:W1:Y:S02]  /*21c0*/  LDC.64 R12, c[0x0][0x390] ;  /* 0x0000e400ff0c7b82 */ /* 0x000e640000000a00 */
[----:B0-----:R-:W-:Y:S01]  /*21d0*/  IMAD.WIDE.U32 R8, R11, 0x18, R8 ;  /* 0x000000180b087825 */ /* 0x001fe200078e0008 */
[----:B------:R-:W-:-:S05]  /*21e0*/  SHF.R.S32.HI R10, RZ, 0x1f, R11 ;  /* 0x0000001fff0a7819 */ /* 0x000fca000001140b */
[----:B------:R-:W-:-:S04]  /*21f0*/  IMAD R11, R10, 0x18, RZ ;  /* 0x000000180a0b7824 */ /* 0x000fc800078e02ff */
[----:B------:R-:W-:Y:S02]  /*2200*/  IMAD.IADD R9, R9, 0x1, R11 ;  /* 0x0000000109097824 */ /* 0x000fe400078e020b */
[----:B------:R-:W0:Y:S04]  /*2210*/  LDC.64 R10, c[0x0][0x380] ;  /* 0x0000e000ff0a7b82 */ /* 0x000e280000000a00 */
[----:B------:R-:W2:Y:S01]  /*2220*/  LDG.E.64 R8, desc[UR6][R8.64+0x10] ;  /* 0x0000100608087981 */ /* 0x000ea2000c1e1b00 */
[----:B------:R-:W-:Y:S01]  /*2230*/  IADD3 R15, PT, PT, R5, R4, RZ ;  /* 0x00000004050f7210 */ /* 0x000fe20007ffe0ff */
[----:B------:R-:W-:Y:S02]  /*2240*/  VIADD R7, R2, 0x2 ;  /* 0x0000000202077836 */ /* 0x000fe40000000000 */
[----:B------:R-:W-:-:S02]  /*2250*/  VIADD R4, R4, 0x1 ;  /* 0x0000000104047836 */ /* 0x000fc40000000000 */
[----:B-1----:R-:W-:-:S04]  /*2260*/  IMAD.WIDE R12, R15, 0x4, R12 ;  /* 0x000000040f0c7825 */ /* 0x002fc800078e020c */
[----:B0-----:R-:W-:-:S05]  /*2270*/  IMAD.WIDE R10, R15, 0x8, R10 ;  /* 0x000000080f0a7825 */ /* 0x001fca00078e020a */
[----:B--2---:R0:W-:Y:S04]  /*2280*/  STG.E.64 desc[UR6][R10.64], R8 ;  /* 0x000000080a007986 */ /* 0x0041e8000c101b06 */
[----:B------:R0:W-:Y:S02]  /*2290*/  STG.E desc[UR6][R12.64], R7 ;  /* 0x000000070c007986 */ /* 0x0001e4000c101906 */
.L_x_177:
[----:B------:R-:W-:Y:S05]  /*22a0*/  BSYNC.RECONVERGENT B0 ;  /* 0x0000000000007941 */ /* 0x000fea0003800200 */
.L_x_176:
[----:B------:R-:W-:Y:S01]  /*22b0*/  IADD3 R2, PT, PT, R2, 0x4, RZ ;  /* 0x0000000402027810 */ /* 0x000fe20007ffe0ff */
[----:B------:R-:W-:Y:S06]  /*22c0*/  @P6 BRA `(.L_x_178) ;  /* 0xffffffec00086947 */ /* 0x000fec000383ffff */
[----:B------:R-:W-:Y:S05]  /*22d0*/  BSYNC.RECONVERGENT B2 ;  /* 0x0000000000027941 */ /* 0x000fea0003800200 */
.L_x_159:
[----:B------:R-:W-:-:S07]  /*22e0*/  VIADD R2, R2, 0xffffffff ;  /* 0xffffffff02027836 */ /* 0x000fce0000000000 */
.L_x_158:
[----:B01234-:R-:W-:Y:S05]  /*22f0*/  BSYNC.RECONVERGENT B1 ;  /* 0x0000000000017941 */ /* 0x01ffea0003800200 */
.L_x_157:
[----:B------:R-:W-:-:S13]  /*2300*/  ISETP.NE.AND P0, PT, R3, RZ, PT ;  /* 0x000000ff0300720c */ /* 0x000fda0003f05270 */
[----:B------:R-:W-:Y:S05]  /*2310*/  @!P0 EXIT ;  /* 0x000000000000894d */ /* 0x000fea0003800000 */
[----:B------:R-:W0:Y:S01]  /*2320*/  LDC.64 R18, c[0x0][0x410] ;  /* 0x00010400ff127b82 */ /* 0x000e220000000a00 */
[----:B------:R-:W1:Y:S01]  /*2330*/  LDCU.64 UR4, c[0x0][0x3b0] ;  /* 0x00007600ff0477ac */ /* 0x000e620008000a00 */
[----:B------:R-:W-:Y:S01]  /*2340*/  IMAD.MOV R3, RZ, RZ, -R3 ;  /* 0x000000ffff037224 */ /* 0x000fe200078e0a03 */
[----:B------:R-:W2:Y:S05]  /*2350*/  LDCU UR12, c[0x0][0x414] ;  /* 0x00008280ff0c77ac */ /* 0x000eaa0008000800 */
[----:B------:R-:W3:Y:S01]  /*2360*/  LDC.64 R16, c[0x0][0x420] ;  /* 0x00010800ff107b82 */ /* 0x000ee20000000a00 */
[----:B------:R-:W4:Y:S01]  /*2370*/  LDCU.64 UR8, c[0x0][0x3c8] ;  /* 0x00007900ff0877ac */ /* 0x000f220008000a00 */
[----:B------:R-:W0:Y:S06]  /*2380*/  LDCU.64 UR10, c[0x0][0x400] ;  /* 0x00008000ff0a77ac */ /* 0x000e2c0008000a00 */
[----:B------:R-:W0:Y:S01]  /*2390*/  LDC.64 R14, c[0x0][0x380] ;  /* 0x0000e000ff0e7b82 */ /* 0x000e220000000a00 */
[----:B------:R-:W0:Y:S01]  /*23a0*/  LDCU.64 UR16, c[0x0][0x408] ;  /* 0x00008100ff1077ac */ /* 0x000e220008000a00 */
[----:B-1----:R-:W-:Y:S01]  /*23b0*/  UIADD3 UR4, UP0, UPT, UR4, 0x8, URZ ;  /* 0x0000000804047890 */ /* 0x002fe2000ff1e0ff */
[----:B------:R-:W1:Y:S05]  /*23c0*/  LDCU UR13, c[0x0][0x418] ;  /* 0x00008300ff0d77ac */ /* 0x000e6a0008000800 */
[----:B------:R-:W0:Y:S01]  /*23d0*/  LDC.64 R12, c[0x0][0x390] ;  /* 0x0000e400ff0c7b82 */ /* 0x000e220000000a00 */
[----:B--2---:R-:W-:-:S12]  /*23e0*/  UIADD3.X UR5, UPT, UPT, URZ, UR5, URZ, UP0, !UPT ;  /* 0x00000005ff057290 */ /* 0x004fd800087fe4ff */
.L_x_185:
[----:B------:R-:W-:Y:S01]  /*23f0*/  MOV R8, UR4 ;  /* 0x0000000400087c02 */ /* 0x000fe20008000f00 */
[----:B------:R-:W-:Y:S01]  /*2400*/  IMAD.U32 R9, RZ, RZ, UR5 ;  /* 0x00000005ff097e24 */ /* 0x000fe2000f8e00ff */
[----:B------:R-:W2:Y:S03]  /*2410*/  LDG.E.64 R24, desc[UR6][R22.64] ;  /* 0x0000000616187981 */ /* 0x000ea6000c1e1b00 */
[----:B------:R-:W-:Y:S01]  /*2420*/  IMAD.WIDE R8, R2, 0x18, R8 ;  /* 0x0000001802087825 */ /* 0x000fe200078e0208 */
[----:B------:R-:W4:Y:S04]  /*2430*/  LDG.E.64 R34, desc[UR6][R20.64] ;  /* 0x0000000614227981 */ /* 0x000f28000c1e1b00 */
[----:B------:R-:W2:Y:S04]  /*2440*/  LDG.E.64 R10, desc[UR6][R8.64+-0x8] ;  /* 0xfffff806080a7981 */ /* 0x000ea8000c1e1b00 */
[----:B------:R1:W4:Y:S01]  /*2450*/  LDG.E.64 R6, desc[UR6][R8.64] ;  /* 0x0000000608067981 */ /* 0x000322000c1e1b00 */
[----:B------:R-:W0:Y:S01]  /*2460*/  MUFU.RCP64H R27, UR12 ;  /* 0x0000000c001b7d08 */ /* 0x000e220008001800 */
[----:B------:R-:W-:-:S06]  /*2470*/  IMAD.MOV.U32 R26, RZ, RZ, 0x1 ;  /* 0x00000001ff1a7424 */ /* 0x000fcc00078e00ff */
[----:B0-----:R-:W-:-:S08]  /*2480*/  DFMA R28, R26, -R18, 1 ;  /* 0x3ff000001a1c742b */ /* 0x001fd00000000812 */
[----:B------:R-:W-:-:S08]  /*2490*/  DFMA R28, R28, R28, R28 ;  /* 0x0000001c1c1c722b */ /* 0x000fd0000000001c */
[----:B------:R-:W-:-:S08]  /*24a0*/  DFMA R28, R26, R28, R26 ;  /* 0x0000001c1a1c722b */ /* 0x000fd0000000001a */
[----:B------:R-:W-:-:S08]  /*24b0*/  DFMA R26, R28, -R18, 1 ;  /* 0x3ff000001c1a742b */ /* 0x000fd00000000812 */
[----:B------:R-:W-:Y:S01]  /*24c0*/  DFMA R28, R28, R26, R28 ;  /* 0x0000001a1c1c722b */ /* 0x000fe2000000001c */
[----:B------:R-:W-:Y:S01]  /*24d0*/  IADD3 R3, PT, PT, R3, 0x1, RZ ;  /* 0x0000000103037810 */ /* 0x000fe20007ffe0ff */
[----:B------:R-:W-:Y:S03]  /*24e0*/  BSSY.RECONVERGENT B1, `(.L_x_179) ;  /* 0x0000016000017945 */ /* 0x000fe60003800200 */
[----:B------:R-:W-:Y:S01]  /*24f0*/  ISETP.NE.AND P1, PT, R3, RZ, PT ;  /* 0x000000ff0300720c */ /* 0x000fe20003f25270 */
[----:B--2---:R-:W-:-:S08]  /*2500*/  DADD R10, R10, -R24 ;  /* 0x000000000a0a7229 */ /* 0x004fd00000000818 */
[----:B------:R-:W-:-:S08]  /*2510*/  DADD R26, R10, -UR10 ;  /* 0x8000000a0a1a7e29 */ /* 0x000fd00008000000 */
[----:B------:R-:W-:-:S08]  /*2520*/  DMUL R24, R28, R26 ;  /* 0x0000001a1c187228 */ /* 0x000fd00000000000 */
[----:B-1----:R-:W-:-:S08]  /*2530*/  DFMA R8, R24, -R18, R26 ;  /* 0x800000121808722b */ /* 0x002fd0000000001a */
        /* <DEDUP_REMOVED lines=10> */
[----:B------:R-:W-:Y:S01]  /*25e0*/  MOV R6, 0x2630 ;  /* 0x0000263000067802 */ /* 0x000fe20000000f00 */
[----:B------:R-:W-:Y:S01]  /*25f0*/  IMAD.MOV.U32 R25, RZ, RZ, R27 ;  /* 0x000000ffff197224 */ /* 0x000fe200078e001b */
[----:B0-----:R-:W-:Y:S01]  /*2600*/  MOV R28, UR14 ;  /* 0x0000000e001c7c02 */ /* 0x001fe20008000f00 */
[----:B------:R-:W-:-:S07]  /*2610*/  IMAD.U32 R29, RZ, RZ, UR15 ;  /* 0x0000000fff1d7e24 */ /* 0x000fce000f8e00ff */
[----:B---3-5:R-:W-:Y:S05]  /*2620*/  CALL.REL.NOINC `($__internal_3_$__cuda_sm20_div_rn_f64_full) ;  /* 0x0000000000c47944 */ /* 0x028fea0003c00000 */
[----:B------:R-:W-:-:S07]  /*2630*/  IMAD.MOV.U32 R9, RZ, RZ, R7 ;  /* 0x000000ffff097224 */ /* 0x000fce00078e0007 */
.L_x_180:
[----:B------:R-:W-:Y:S05]  /*2640*/  BSYNC.RECONVERGENT B1 ;  /* 0x0000000000017941 */ /* 0x000fea0003800200 */
.L_x_179:
[----:B------:R-:W0:Y:S01]  /*2650*/  MUFU.RCP64H R7, UR12 ;  /* 0x0000000c00077d08 */ /* 0x000e220008001800 */
[----:B------:R-:W-:Y:S01]  /*2660*/  MOV R6, 0x1 ;  /* 0x0000000100067802 */ /* 0x000fe20000000f00 */
        /* <DEDUP_REMOVED lines=8> */
[----:B------:R-:W-:Y:S01]  /*26f0*/  DFMA R10, R6, R10, R6 ;  /* 0x0000000a060a722b */ /* 0x000fe20000000006 */
[----:B------:R0:W1:Y:S07]  /*2700*/  F2I.F64.FLOOR R0, R8 ;  /* 0x0000000800007311 */ /* 0x00006e0000305100 */
        /* <DEDUP_REMOVED lines=10> */
[----:B0-----:R-:W-:Y:S02]  /*27b0*/  IMAD.U32 R28, RZ, RZ, UR14 ;  /* 0x0000000eff1c7e24 */ /* 0x001fe4000f8e00ff */
[----:B------:R-:W-:-:S07]  /*27c0*/  IMAD.U32 R29, RZ, RZ, UR15 ;  /* 0x0000000fff1d7e24 */ /* 0x000fce000f8e00ff */
[----:B---3-5:R-:W-:Y:S05]  /*27d0*/  CALL.REL.NOINC `($__internal_3_$__cuda_sm20_div_rn_f64_full) ;  /* 0x0000000000587944 */ /* 0x028fea0003c00000 */
[----:B------:R-:W-:-:S07]  /*27e0*/  MOV R6, R8 ;  /* 0x0000000800067202 */ /* 0x000fce0000000f00 */
.L_x_182:
[----:B------:R-:W-:Y:S05]  /*27f0*/  BSYNC.RECONVERGENT B1 ;  /* 0x0000000000017941 */ /* 0x000fea0003800200 */
.L_x_181:
[----:B------:R-:W-:Y:S04]  /*2800*/  BSSY.RECONVERGENT B0, `(.L_x_183) ;  /* 0x0000010000007945 */ /* 0x000fe80003800200 */
[----:B------:R-:W-:Y:S05]  /*2810*/  @!P2 BRA `(.L_x_184) ;  /* 0x000000000038a947 */ /* 0x000fea0003800000 */
[----:B------:R-:W-:-:S10]  /*2820*/  DFMA R6, R34, R6, 0.5 ;  /* 0x3fe000002206742b */ /* 0x000fd40000000006 */
[----:B------:R-:W0:Y:S02]  /*2830*/  F2I.F64.FLOOR R7, R6 ;  /* 0x0000000600077311 */ /* 0x000e240000305100 */
[----:B0-----:R-:W-:-:S05]  /*2840*/  IMAD R9, R0, UR13, R7 ;  /* 0x0000000d00097c24 */ /* 0x001fca000f8e0207 */
[----:B------:R-:W-:Y:S01]  /*2850*/  SHF.R.S32.HI R11, RZ, 0x1f, R9 ;  /* 0x0000001fff0b7819 */ /* 0x000fe20000011409 */
[----:B---3--:R-:W-:-:S04]  /*2860*/  IMAD.WIDE.U32 R8, R9, 0x18, R16 ;  /* 0x0000001809087825 */ /* 0x008fc800078e0010 */
[----:B------:R-:W-:-:S04]  /*2870*/  IMAD R11, R11, 0x18, RZ ;  /* 0x000000180b0b7824 */ /* 0x000fc800078e02ff */
[----:B------:R-:W-:-:S06]  /*2880*/  IMAD.IADD R9, R9, 0x1, R11 ;  /* 0x0000000109097824 */ /* 0x000fcc00078e020b */
[----:B------:R-:W2:Y:S01]  /*2890*/  LDG.E.64 R8, desc[UR6][R8.64+0x10] ;  /* 0x0000100608087981 */ /* 0x000ea2000c1e1b00 */
[----:B-----5:R-:W-:Y:S01]  /*28a0*/  IMAD.IADD R25, R5, 0x1, R4 ;  /* 0x0000000105197824 */ /* 0x020fe200078e0204 */
[----:B------:R-:W-:-:S03]  /*28b0*/  IADD3 R4, PT, PT, R4, 0x1, RZ ;  /* 0x0000000104047810 */ /* 0x000fc60007ffe0ff */
[----:B------:R-:W-:-:S04]  /*28c0*/  IMAD.WIDE R10, R25, 0x8, R14 ;  /* 0x00000008190a7825 */ /* 0x000fc800078e020e */
[----:B------:R-:W-:Y:S01]  /*28d0*/  IMAD.WIDE R24, R25, 0x4, R12 ;  /* 0x0000000419187825 */ /* 0x000fe200078e020c */
[----:B--2---:R0:W-:Y:S04]  /*28e0*/  STG.E.64 desc[UR6][R10.64], R8 ;  /* 0x000000080a007986 */ /* 0x0041e8000c101b06 */
[----:B------:R0:W-:Y:S02]  /*28f0*/  STG.E desc[UR6][R24.64], R2 ;  /* 0x0000000218007986 */ /* 0x0001e4000c101906 */
.L_x_184:
[----:B------:R-:W-:Y:S05]  /*2900*/  BSYNC.RECONVERGENT B0 ;  /* 0x0000000000007941 */ /* 0x000fea0003800200 */
.L_x_183:
[----:B0-----:R-:W-:Y:S01]  /*2910*/  VIADD R2, R2, 0x1 ;  /* 0x0000000102027836 */ /* 0x001fe20000000000 */
[----:B------:R-:W-:Y:S06]  /*2920*/  @P1 BRA `(.L_x_185) ;  /* 0xfffffff800b01947 */ /* 0x000fec000383ffff */
[----:B------:R-:W-:Y:S05]  /*2930*/  EXIT ;  /* 0x000000000000794d */ /* 0x000fea0003800000 */
        .weak           $__internal_3_$__cuda_sm20_div_rn_f64_full
        .type           $__internal_3_$__cuda_sm20_div_rn_f64_full,@function
        .size           $__internal_3_$__cuda_sm20_div_rn_f64_full,(.L_x_293 - $__internal_3_$__cuda_sm20_div_rn_f64_full)
$__internal_3_$__cuda_sm20_div_rn_f64_full:
[----:B------:R-:W-:Y:S01]  /*2940*/  FSETP.GEU.AND P0, PT, |R25|, 1.469367938527859385e-39, PT ;  /* 0x001000001900780b */ /* 0x000fe20003f0e200 */
[----:B------:R-:W-:Y:S01]  /*2950*/  IMAD.MOV.U32 R30, RZ, RZ, R24 ;  /* 0x000000ffff1e7224 */ /* 0x000fe200078e0018 */
[C---:B------:R-:W-:Y:S01]  /*2960*/  FSETP.GEU.AND P3, PT, |R29|.reuse, 1.469367938527859385e-39, PT ;  /* 0x001000001d00780b */ /* 0x040fe20003f6e200 */
[----:B------:R-:W-:Y:S01]  /*2970*/  BSSY.RECONVERGENT B0, `(.L_x_186) ;  /* 0x0000059000007945 */ /* 0x000fe20003800200 */
[----:B------:R-:W-:Y:S02]  /*2980*/  LOP3.LUT R26, R29, 0x800fffff, RZ, 0xc0, !PT ;  /* 0x800fffff1d1a7812 */ /* 0x000fe400078ec0ff */
[----:B------:R-:W-:Y:S02]  /*2990*/  LOP3.LUT R7, R25, 0x7ff00000, RZ, 0xc0, !PT ;  /* 0x7ff0000019077812 */ /* 0x000fe400078ec0ff */
[----:B------:R-:W-:Y:S01]  /*29a0*/  LOP3.LUT R27, R26, 0x3ff00000, RZ, 0xfc, !PT ;  /* 0x3ff000001a1b7812 */ /* 0x000fe200078efcff */
[----:B------:R-:W-:Y:S01]  /*29b0*/  IMAD.MOV.U32 R26, RZ, RZ, R28 ;  /* 0x000000ffff1a7224 */ /* 0x000fe200078e001c */
[----:B------:R-:W-:-:S02]  /*29c0*/  LOP3.LUT R10, R29, 0x7ff00000, RZ, 0xc0, !PT ;  /* 0x7ff000001d0a7812 */ /* 0x000fc400078ec0ff */
[----:B------:R-:W-:Y:S01]  /*29d0*/  MOV R32, 0x1 ;  /* 0x0000000100207802 */ /* 0x000fe20000000f00 */
[----:B------:R-:W-:Y:S01]  /*29e0*/  @!P0 IMAD.MOV.U32 R38, RZ, RZ, RZ ;  /* 0x000000ffff268224 */ /* 0x000fe200078e00ff */
[----:B------:R-:W-:Y:S01]  /*29f0*/  @!P0 LOP3.LUT R8, R29, 0x7ff00000, RZ, 0xc0, !PT ;  /* 0x7ff000001d088812 */ /* 0x000fe200078ec0ff */
[----:B------:R-:W-:Y:S01]  /*2a00*/  @!P3 DMUL R26, R28, 8.98846567431157953865e+307 ;  /* 0x7fe000001c1ab828 */ /* 0x000fe20000000000 */
[C---:B------:R-:W-:Y:S02]  /*2a10*/  ISETP.GE.U32.AND P5, PT, R7.reuse, R10, PT ;  /* 0x0000000a0700720c */ /* 0x040fe40003fa6070 */
[----:B------:R-:W-:Y:S02]  /*2a20*/  @!P0 ISETP.GE.U32.AND P4, PT, R7, R8, PT ;  /* 0x000000080700820c */ /* 0x000fe40003f86070 */
[----:B------:R-:W-:Y:S01]  /*2a30*/  MOV R8, 0x1ca00000 ;  /* 0x1ca0000000087802 */ /* 0x000fe20000000f00 */
[----:B------:R-:W0:Y:S03]  /*2a40*/  MUFU.RCP64H R33, R27 ;  /* 0x0000001b00217308 */ /* 0x000e260000001800 */
[----:B------:R-:W-:-:S02]  /*2a50*/  @!P0 SEL R9, R8, 0x63400000, !P4 ;  /* 0x6340000008098807 */ /* 0x000fc40006000000 */
[----:B------:R-:W-:Y:S02]  /*2a60*/  SEL R31, R8, 0x63400000, !P5 ;  /* 0x63400000081f7807 */ /* 0x000fe40006800000 */
[--C-:B------:R-:W-:Y:S02]  /*2a70*/  @!P0 LOP3.LUT R9, R9, 0x80000000, R25.reuse, 0xf8, !PT ;  /* 0x8000000009098812 */ /* 0x100fe400078ef819 */
[----:B------:R-:W-:Y:S02]  /*2a80*/  LOP3.LUT R31, R31, 0x800fffff, R25, 0xf8, !PT ;  /* 0x800fffff1f1f7812 */ /* 0x000fe400078ef819 */
[----:B------:R-:W-:Y:S01]  /*2a90*/  @!P0 LOP3.LUT R39, R9, 0x100000, RZ, 0xfc, !PT ;  /* 0x0010000009278812 */ /* 0x000fe200078efcff */
[----:B------:R-:W-:Y:S01]  /*2aa0*/  IMAD.MOV.U32 R9, RZ, RZ, R7 ;  /* 0x000000ffff097224 */ /* 0x000fe200078e0007 */
[----:B------:R-:W-:-:S04]  /*2ab0*/  @!P3 LOP3.LUT R10, R27, 0x7ff00000, RZ, 0xc0, !PT ;  /* 0x7ff000001b0ab812 */ /* 0x000fc800078ec0ff */
[----:B------:R-:W-:Y:S02]  /*2ac0*/  @!P0 DFMA R30, R30, 2, -R38 ;  /* 0x400000001e1e882b */ /* 0x000fe40000000826 */
[----:B0-----:R-:W-:-:S08]  /*2ad0*/  DFMA R38, R32, -R26, 1 ;  /* 0x3ff000002026742b */ /* 0x001fd0000000081a */
[----:B------:R-:W-:Y:S01]  /*2ae0*/  DFMA R38, R38, R38, R38 ;  /* 0x000000262626722b */ /* 0x000fe20000000026 */
[----:B------:R-:W-:-:S05]  /*2af0*/  @!P0 LOP3.LUT R9, R31, 0x7ff00000, RZ, 0xc0, !PT ;  /* 0x7ff000001f098812 */ /* 0x000fca00078ec0ff */
[----:B------:R-:W-:Y:S02]  /*2b00*/  VIADD R11, R9, 0xffffffff ;  /* 0xffffffff090b7836 */ /* 0x000fe40000000000 */
[----:B------:R-:W-:-:S03]  /*2b10*/  DFMA R32, R32, R38, R32 ;  /* 0x000000262020722b */ /* 0x000fc60000000020 */
[----:B------:R-:W-:Y:S02]  /*2b20*/  ISETP.GT.U32.AND P0, PT, R11, 0x7feffffe, PT ;  /* 0x7feffffe0b00780c */ /* 0x000fe40003f04070 */
[----:B------:R-:W-:-:S03]  /*2b30*/  IADD3 R11, PT, PT, R10, -0x1, RZ ;  /* 0xffffffff0a0b7810 */ /* 0x000fc60007ffe0ff */
[----:B------:R-:W-:Y:S01]  /*2b40*/  DFMA R40, R32, -R26, 1 ;  /* 0x3ff000002028742b */ /* 0x000fe2000000081a */
[----:B------:R-:W-:-:S07]  /*2b50*/  ISETP.GT.U32.OR P0, PT, R11, 0x7feffffe, P0 ;  /* 0x7feffffe0b00780c */ /* 0x000fce0000704470 */
[----:B------:R-:W-:-:S08]  /*2b60*/  DFMA R40, R32, R40, R32 ;  /* 0x000000282028722b */ /* 0x000fd00000000020 */
[----:B------:R-:W-:-:S08]  /*2b70*/  DMUL R38, R40, R30 ;  /* 0x0000001e28267228 */ /* 0x000fd00000000000 */
[----:B------:R-:W-:-:S08]  /*2b80*/  DFMA R32, R38, -R26, R30 ;  /* 0x8000001a2620722b */ /* 0x000fd0000000001e */
[----:B------:R-:W-:Y:S01]  /*2b90*/  DFMA R32, R40, R32, R38 ;  /* 0x000000202820722b */ /* 0x000fe20000000026 */
[----:B------:R-:W-:Y:S10]  /*2ba0*/  @P0 BRA `(.L_x_187) ;  /* 0x0000000000740947 */ /* 0x000ff40003800000 */
[----:B------:R-:W-:-:S04]  /*2bb0*/  LOP3.LUT R10, R29, 0x7ff00000, RZ, 0xc0, !PT ;  /* 0x7ff000001d0a7812 */ /* 0x000fc800078ec0ff */
[CC--:B------:R-:W-:Y:S02]  /*2bc0*/  ISETP.GE.U32.AND P0, PT, R7.reuse, R10.reuse, PT ;  /* 0x0000000a0700720c */ /* 0x0c0fe40003f06070 */
[----:B------:R-:W-:Y:S02]  /*2bd0*/  VIADDMNMX R7, R7, -R10, 0xb9600000, !PT ;  /* 0xb960000007077446 */ /* 0x000fe4000780090a */
[----:B------:R-:W-:Y:S02]  /*2be0*/  SEL R8, R8, 0x63400000, !P0 ;  /* 0x6340000008087807 */ /* 0x000fe40004000000 */
[----:B------:R-:W-:-:S05]  /*2bf0*/  VIMNMX R7, PT, PT, R7, 0x46a00000, PT ;  /* 0x46a0000007077848 */ /* 0x000fca0003fe0100 */
[----:B------:R-:W-:Y:S01]  /*2c00*/  IMAD.IADD R7, R7, 0x1, -R8 ;  /* 0x0000000107077824 */ /* 0x000fe200078e0a08 */
[----:B------:R-:W-:-:S03]  /*2c10*/  MOV R8, RZ ;  /* 0x000000ff00087202 */ /* 0x000fc60000000f00 */
[----:B------:R-:W-:-:S06]  /*2c20*/  VIADD R9, R7, 0x7fe00000 ;  /* 0x7fe0000007097836 */ /* 0x000fcc0000000000 */
        /* <DEDUP_REMOVED lines=10> */
[----:B------:R-:W-:Y:S01]  /*2cd0*/  MOV R10, RZ ;  /* 0x000000ff000a7202 */ /* 0x000fe20000000f00 */
[----:B------:R-:W-:Y:S01]  /*2ce0*/  DMUL.RP R8, R32, R8 ;  /* 0x0000000820087228 */ /* 0x000fe20000008000 */
[----:B------:R-:W-:-:S04]  /*2cf0*/  IADD3 R7, PT, PT, -R7, -0x43300000, RZ ;  /* 0xbcd0000007077810 */ /* 0x000fc80007ffe1ff */
[----:B------:R-:W-:-:S05]  /*2d00*/  DFMA R10, R38, -R10, R32 ;  /* 0x8000000a260a722b */ /* 0x000fca0000000020 */
[----:B------:R-:W-:-:S05]  /*2d10*/  LOP3.LUT R28, R9, R28, RZ, 0x3c, !PT ;  /* 0x0000001c091c7212 */ /* 0x000fca00078e3cff */
[----:B------:R-:W-:-:S04]  /*2d20*/  FSETP.NEU.AND P0, PT, |R11|, R7, PT ;  /* 0x000000070b00720b */ /* 0x000fc80003f0d200 */
[----:B------:R-:W-:Y:S02]  /*2d30*/  FSEL R8, R8, R38, !P0 ;  /* 0x0000002608087208 */ /* 0x000fe40004000000 */
[----:B------:R-:W-:-:S03]  /*2d40*/  FSEL R9, R28, R39, !P0 ;  /* 0x000000271c097208 */ /* 0x000fc60004000000 */
[----:B------:R-:W-:Y:S02]  /*2d50*/  IMAD.MOV.U32 R38, RZ, RZ, R8 ;  /* 0x000000ffff267224 */ /* 0x000fe400078e0008 */
[----:B------:R-:W-:Y:S01]  /*2d60*/  IMAD.MOV.U32 R39, RZ, RZ, R9 ;  /* 0x000000ffff277224 */ /* 0x000fe200078e0009 */
[----:B------:R-:W-:Y:S06]  /*2d70*/  BRA `(.L_x_188) ;  /* 0x0000000000607947 */ /* 0x000fec0003800000 */
.L_x_187:
[----:B------:R-:W-:-:S14]  /*2d80*/  DSETP.NAN.AND P0, PT, R24, R24, PT ;  /* 0x000000181800722a */ /* 0x000fdc0003f08000 */
[----:B------:R-:W-:Y:S05]  /*2d90*/  @P0 BRA `(.L_x_189) ;  /* 0x00000000004c0947 */ /* 0x000fea0003800000 */
[----:B------:R-:W-:-:S14]  /*2da0*/  DSETP.NAN.AND P0, PT, R28, R28, PT ;  /* 0x0000001c1c00722a */ /* 0x000fdc0003f08000 */
[----:B------:R-:W-:Y:S05]  /*2db0*/  @P0 BRA `(.L_x_190) ;  /* 0x0000000000340947 */ /* 0x000fea0003800000 */
[----:B------:R-:W-:Y:S01]  /*2dc0*/  ISETP.NE.AND P0, PT, R9, R10, PT ;  /* 0x0000000a0900720c */ /* 0x000fe20003f05270 */
[----:B------:R-:W-:Y:S01]  /*2dd0*/  IMAD.MOV.U32 R39, RZ, RZ, -0x80000 ;  /* 0xfff80000ff277424 */ /* 0x000fe200078e00ff */
[----:B------:R-:W-:-:S11]  /*2de0*/  MOV R38, 0x0 ;  /* 0x0000000000267802 */ /* 0x000fd60000000f00 */
[----:B------:R-:W-:Y:S05]  /*2df0*/  @!P0 BRA `(.L_x_188) ;  /* 0x0000000000408947 */ /* 0x000fea0003800000 */
[----:B------:R-:W-:Y:S02]  /*2e00*/  ISETP.NE.AND P0, PT, R9, 0x7ff00000, PT ;  /* 0x7ff000000900780c */ /* 0x000fe40003f05270 */
[----:B------:R-:W-:Y:S02]  /*2e10*/  LOP3.LUT R25, R25, 0x80000000, R29, 0x48, !PT ;  /* 0x8000000019197812 */ /* 0x000fe400078e481d */
[----:B------:R-:W-:-:S13]  /*2e20*/  ISETP.EQ.OR P0, PT, R10, RZ, !P0 ;  /* 0x000000ff0a00720c */ /* 0x000fda0004702670 */
[----:B------:R-:W-:Y:S01]  /*2e30*/  @P0 LOP3.LUT R7, R25, 0x7ff00000, RZ, 0xfc, !PT ;  /* 0x7ff0000019070812 */ /* 0x000fe200078efcff */
[----:B------:R-:W-:Y:S01]  /*2e40*/  @!P0 IMAD.MOV.U32 R38, RZ, RZ, RZ ;  /* 0x000000ffff268224 */ /* 0x000fe200078e00ff */
[----:B------:R-:W-:Y:S01]  /*2e50*/  @!P0 MOV R39, R25 ;  /* 0x0000001900278202 */ /* 0x000fe20000000f00 */
[----:B------:R-:W-:Y:S02]  /*2e60*/  @P0 IMAD.MOV.U32 R38, RZ, RZ, RZ ;  /* 0x000000ffff260224 */ /* 0x000fe400078e00ff */
[----:B------:R-:W-:Y:S01]  /*2e70*/  @P0 IMAD.MOV.U32 R39, RZ, RZ, R7 ;  /* 0x000000ffff270224 */ /* 0x000fe200078e0007 */
[----:B------:R-:W-:Y:S06]  /*2e80*/  BRA `(.L_x_188) ;  /* 0x00000000001c7947 */ /* 0x000fec0003800000 */
.L_x_190:
[----:B------:R-:W-:Y:S02]  /*2e90*/  LOP3.LUT R7, R29, 0x80000, RZ, 0xfc, !PT ;  /* 0x000800001d077812 */ /* 0x000fe400078efcff */
[----:B------:R-:W-:-:S03]  /*2ea0*/  MOV R38, R28 ;  /* 0x0000001c00267202 */ /* 0x000fc60000000f00 */
[----:B------:R-:W-:Y:S01]  /*2eb0*/  IMAD.MOV.U32 R39, RZ, RZ, R7 ;  /* 0x000000ffff277224 */ /* 0x000fe200078e0007 */
[----:B------:R-:W-:Y:S06]  /*2ec0*/  BRA `(.L_x_188) ;  /* 0x00000000000c7947 */ /* 0x000fec0003800000 */
.L_x_189:
[----:B------:R-:W-:Y:S01]  /*2ed0*/  LOP3.LUT R7, R25, 0x80000, RZ, 0xfc, !PT ;  /* 0x0008000019077812 */ /* 0x000fe200078efcff */
[----:B------:R-:W-:-:S03]  /*2ee0*/  IMAD.MOV.U32 R38, RZ, RZ, R24 ;  /* 0x000000ffff267224 */ /* 0x000fc600078e0018 */
[----:B------:R-:W-:-:S07]  /*2ef0*/  MOV R39, R7 ;  /* 0x0000000700277202 */ /* 0x000fce0000000f00 */
.L_x_188:
[----:B------:R-:W-:Y:S05]  /*2f00*/  BSYNC.RECONVERGENT B0 ;  /* 0x0000000000007941 */ /* 0x000fea0003800200 */
.L_x_186:
[----:B------:R-:W-:Y:S01]  /*2f10*/  MOV R10, R6 ;  /* 0x00000006000a7202 */ /* 0x000fe20000000f00 */
[----:B------:R-:W-:Y:S02]  /*2f20*/  IMAD.MOV.U32 R11, RZ, RZ, 0x0 ;  /* 0x00000000ff0b7424 */ /* 0x000fe400078e00ff */
[----:B------:R-:W-:Y:S02]  /*2f30*/  IMAD.MOV.U32 R8, RZ, RZ, R38 ;  /* 0x000000ffff087224 */ /* 0x000fe400078e0026 */
[----:B------:R-:W-:Y:S01]  /*2f40*/  IMAD.MOV.U32 R7, RZ, RZ, R39 ;  /* 0x000000ffff077224 */ /* 0x000fe200078e0027 */
[----:B------:R-:W-:Y:S06]  /*2f50*/  RET.REL.NODEC R10 `(_Z18sensor_voxel_probsPdPiS0_iiS_S_P5voxelS0_S0_dS_S_S_S_dddddiP10correction) ;  /* 0xffffffd00a287950 */ /* 0x000fec0003c3ffff */
.L_x_191:
        /* <DEDUP_REMOVED lines=10> */
.L_x_293:


//--------------------- .text._Z22compute_active_sensorsPdPbPiS1_S1_S1_S0_S1_S1_iiiP5voxeldS_S_diddP10correction --------------------------
	.section	.text._Z22compute_active_sensorsPdPbPiS1_S1_S1_S0_S1_S1_iiiP5voxeldS_S_diddP10correction,"ax",@progbits
	.align	128
        .global         _Z22compute_active_sensorsPdPbPiS1_S1_S1_S0_S1_S1_iiiP5voxeldS_S_diddP10correction
        .type           _Z22compute_active_sensorsPdPbPiS1_S1_S1_S0_S1_S1_iiiP5voxeldS_S_diddP10correction,@function
        .size           _Z22compute_active_sensorsPdPbPiS1_S1_S1_S0_S1_S1_iiiP5voxeldS_S_diddP10correction,(.L_x_294 - _Z22compute_active_sensorsPdPbPiS1_S1_S1_S0_S1_S1_iiiP5voxeldS_S_diddP10correction)
        .other          _Z22compute_active_sensorsPdPbPiS1_S1_S1_S0_S1_S1_iiiP5voxeldS_S_diddP10correction,@"STO_CUDA_ENTRY STV_DEFAULT"
_Z22compute_active_sensorsPdPbPiS1_S1_S1_S0_S1_S1_iiiP5voxeldS_S_diddP10correction:
.text._Z22compute_active_sensorsPdPbPiS1_S1_S1_S0_S1_S1_iiiP5voxeldS_S_diddP10correction:
        /* <DEDUP_REMOVED lines=8> */
[----:B------:R-:W0:Y:S01]  /*0080*/  LDCU UR6, c[0x0][0x3cc] ;  /* 0x00007980ff0677ac */ /* 0x000e220008000800 */
[----:B------:R-:W-:Y:S01]  /*0090*/  IMAD.MOV.U32 R7, RZ, RZ, RZ ;  /* 0x000000ffff077224 */ /* 0x000fe200078e00ff */
[----:B------:R-:W1:Y:S01]  /*00a0*/  LDCU.64 UR4, c[0x0][0x358] ;  /* 0x00006b00ff0477ac */ /* 0x000e620008000a00 */
[----:B0-----:R-:W-:-:S09]  /*00b0*/  UISETP.GE.AND UP0, UPT, UR6, 0x1, UPT ;  /* 0x000000010600788c */ /* 0x001fd2000bf06270 */
[----:B-1----:R-:W-:Y:S05]  /*00c0*/  BRA.U !UP0, `(.L_x_192) ;  /* 0x0000000508e47547 */ /* 0x002fea000b800000 */
[----:B------:R-:W0:Y:S01]  /*00d0*/  LDC.64 R6, c[0x0][0x3a0] ;  /* 0x0000e800ff067b82 */ /* 0x000e220000000a00 */
[----:B------:R-:W1:Y:S01]  /*00e0*/  LDCU UR13, c[0x0][0x3cc] ;  /* 0x00007980ff0d77ac */ /* 0x000e620008000800 */
[----:B------:R-:W2:Y:S06]  /*00f0*/  LDCU UR6, c[0x0][0x3d0] ;  /* 0x00007a00ff0677ac */ /* 0x000eac0008000800 */
[----:B------:R-:W3:Y:S01]  /*0100*/  LDC.64 R10, c[0x0][0x3d8] ;  /* 0x0000f600ff0a7b82 */ /* 0x000ee20000000a00 */
[----:B------:R-:W4:Y:S01]  /*0110*/  LDCU UR7, c[0x0][0x3fc] ;  /* 0x00007f80ff0777ac */ /* 0x000f220008000800 */
[----:B------:R-:W0:Y:S06]  /*0120*/  LDCU.64 UR8, c[0x0][0x408] ;  /* 0x00008100ff0877ac */ /* 0x000e2c0008000a00 */
[----:B------:R-:W1:Y:S01]  /*0130*/  LDC.64 R14, c[0x0][0x3f8] ;  /* 0x0000fe00ff0e7b82 */ /* 0x000e620000000a00 */
[----:B------:R-:W0:Y:S07]  /*0140*/  LDCU.64 UR10, c[0x0][0x410] ;  /* 0x00008200ff0a77ac */ /* 0x000e2e0008000a00 */
[----:B------:R-:W1:Y:S01]  /*0150*/  LDC.64 R12, c[0x0][0x418] ;  /* 0x00010600ff0c7b82 */ /* 0x000e620000000a00 */
[----:B0-----:R-:W-:Y:S01]  /*0160*/  IMAD.WIDE R6, R8, 0x4, R6 ;  /* 0x0000000408067825 */ /* 0x001fe200078e0206 */
[----:B------:R-:W-:Y:S01]  /*0170*/  BSSY B0, `(.L_x_192) ;  /* 0x000006e000007945 */ /* 0x000fe20003800000 */
[----:B------:R-:W0:Y:S02]  /*0180*/  LDCU UR12, c[0x0][0x400] ;  /* 0x00008000ff0c77ac */ /* 0x000e240008000800 */
[----:B------:R-:W-:-:S02]  /*0190*/  IMAD.MOV.U32 R5, RZ, RZ, RZ ;  /* 0x000000ffff057224 */ /* 0x000fc400078e00ff */
[----:B------:R2:W5:Y:S01]  /*01a0*/  LDG.E R6, desc[UR4][R6.64] ;  /* 0x0000000406067981 */ /* 0x000562000c1e1900 */
[----:B---3--:R-:W-:Y:S01]  /*01b0*/  IMAD.WIDE R10, R8, 0x18, R10 ;  /* 0x00000018080a7825 */ /* 0x008fe200078e020a */
[----:B------:R-:W3:Y:S01]  /*01c0*/  LDCU.64 UR14, c[0x0][0x388] ;  /* 0x00007100ff0e77ac */ /* 0x000ee20008000a00 */
[----:B------:R-:W0:Y:S02]  /*01d0*/  LDCU.64 UR16, c[0x0][0x3b0] ;  /* 0x00007600ff1077ac */ /* 0x000e240008000a00 */
[----:B--2-4-:R-:W-:-:S07]  /*01e0*/  IMAD.MOV.U32 R7, RZ, RZ, RZ ;  /* 0x000000ffff077224 */ /* 0x014fce00078e00ff */
.L_x_199:
[----:B012---:R-:W2:Y:S01]  /*01f0*/  LDC.64 R20, c[0x0][0x3e8] ;  /* 0x0000fa00ff147b82 */ /* 0x007ea20000000a00 */
[----:B------:R-:W4:Y:S04]  /*0200*/  LDG.E.64 R18, desc[UR4][R10.64] ;  /* 0x000000040a127981 */ /* 0x000f28000c1e1b00 */
[----:B------:R-:W3:Y:S03]  /*0210*/  LDG.E.64 R28, desc[UR4][R10.64+0x8] ;  /* 0x000008040a1c7981 */ /* 0x000ee6000c1e1b00 */
[----:B------:R-:W1:Y:S08]  /*0220*/  LDC.64 R2, c[0x0][0x3f0] ;  /* 0x0000fc00ff027b82 */ /* 0x000e700000000a00 */
[----:B-----5:R-:W0:Y:S01]  /*0230*/  LDC.64 R16, c[0x0][0x3f8] ;  /* 0x0000fe00ff107b82 */ /* 0x020e220000000a00 */
[----:B--2---:R-:W-:-:S06]  /*0240*/  IMAD.WIDE.U32 R20, R5, 0x8, R20 ;  /* 0x0000000805147825 */ /* 0x004fcc00078e0014 */
[----:B------:R-:W4:Y:S01]  /*0250*/  LDG.E.64 R20, desc[UR4][R20.64] ;  /* 0x0000000414147981 */ /* 0x000f22000c1e1b00 */
[----:B-1----:R-:W-:-:S06]  /*0260*/  IMAD.WIDE.U32 R2, R5, 0x8, R2 ;  /* 0x0000000805027825 */ /* 0x002fcc00078e0002 */
[----:B------:R-:W3:Y:S01]  /*0270*/  LDG.E.64 R2, desc[UR4][R2.64] ;  /* 0x0000000402027981 */ /* 0x000ee2000c1e1b00 */
[----:B------:R-:W0:Y:S01]  /*0280*/  MUFU.RCP64H R23, UR7 ;  /* 0x0000000700177d08 */ /* 0x000e220008001800 */
[----:B------:R-:W-:-:S06]  /*0290*/  IMAD.MOV.U32 R22, RZ, RZ, 0x1 ;  /* 0x00000001ff167424 */ /* 0x000fcc00078e00ff */
[----:B0-----:R-:W-:-:S08]  /*02a0*/  DFMA R24, R22, -R16, 1 ;  /* 0x3ff000001618742b */ /* 0x001fd00000000810 */
[----:B------:R-:W-:-:S08]  /*02b0*/  DFMA R24, R24, R24, R24 ;  /* 0x000000181818722b */ /* 0x000fd00000000018 */
[----:B------:R-:W-:-:S08]  /*02c0*/  DFMA R24, R22, R24, R22 ;  /* 0x000000181618722b */ /* 0x000fd00000000016 */
[----:B------:R-:W-:-:S08]  /*02d0*/  DFMA R22, R24, -R16, 1 ;  /* 0x3ff000001816742b */ /* 0x000fd00000000810 */
[----:B------:R-:W-:Y:S02]  /*02e0*/  DFMA R24, R24, R22, R24 ;  /* 0x000000161818722b */ /* 0x000fe40000000018 */
[----:B------:R-:W0:Y:S08]  /*02f0*/  LDC.64 R22, c[0x0][0x3e0] ;  /* 0x0000f800ff167b82 */ /* 0x000e300000000a00 */
[----:B------:R-:W1:Y:S01]  /*0300*/  LDC R4, c[0x0][0x3f8] ;  /* 0x0000fe00ff047b82 */ /* 0x000e620000000800 */
[----:B------:R-:W-:Y:S05]  /*0310*/  YIELD ;  /* 0x0000000000007946 */ /* 0x000fea0003800000 */
[----:B------:R-:W-:Y:S01]  /*0320*/  BSSY.RECONVERGENT B1, `(.L_x_193) ;  /* 0x0000012000017945 */ /* 0x000fe20003800200 */
[----:B----4-:R-:W-:-:S08]  /*0330*/  DADD R20, R18, -R20 ;  /* 0x0000000012147229 */ /* 0x010fd00000000814 */
[----:B------:R-:W-:-:S08]  /*0340*/  DADD R18, R20, -UR8 ;  /* 0x8000000814127e29 */ /* 0x000fd00008000000 */
[----:B------:R-:W-:-:S08]  /*0350*/  DMUL R26, R18, R24 ;  /* 0x00000018121a7228 */ /* 0x000fd00000000000 */
[----:B------:R-:W-:-:S08]  /*0360*/  DFMA R16, R26, -R16, R18 ;  /* 0x800000101a10722b */ /* 0x000fd00000000012 */
[----:B------:R-:W-:Y:S02]  /*0370*/  DFMA R16, R24, R16, R26 ;  /* 0x000000101810722b */ /* 0x000fe4000000001a */
[----:B---3--:R-:W-:Y:S01]  /*0380*/  DADD R28, R28, -R2 ;  /* 0x000000001c1c7229 */ /* 0x008fe20000000802 */
[----:B------:R-:W2:Y:S01]  /*0390*/  LDC R3, c[0x0][0x3fc] ;  /* 0x0000ff00ff037b82 */ /* 0x000ea20000000800 */
[----:B------:R-:W-:-:S06]  /*03a0*/  FSETP.GEU.AND P2, PT, |R19|, 6.5827683646048100446e-37, PT ;  /* 0x036000001300780b */ /* 0x000fcc0003f4e200 */
[----:B------:R-:W-:Y:S01]  /*03b0*/  FFMA R0, RZ, UR7, R17 ;  /* 0x00000007ff007c23 */ /* 0x000fe20008000011 */
[----:B0-----:R-:W-:-:S04]  /*03c0*/  DSETP.GTU.AND P0, PT, |R28|, R22, PT ;  /* 0x000000161c00722a */ /* 0x001fc80003f0c200 */
[----:B------:R-:W-:Y:S02]  /*03d0*/  FSETP.GT.AND P1, PT, |R0|, 1.469367938527859385e-39, PT ;  /* 0x001000000000780b */ /* 0x000fe40003f24200 */
[----:B------:R-:W-:Y:S01]  /*03e0*/  DSETP.LE.AND P0, PT, |R20|, R22, !P0 ;  /* 0x000000161400722a */ /* 0x000fe20004703200 */
[----:B------:R-:W-:-:S05]  /*03f0*/  IMAD R2, R8, UR6, R7 ;  /* 0x0000000608027c24 */ /* 0x000fca000f8e0207 */
[----:B------:R-:W-:-:S05]  /*0400*/  SEL R0, RZ, 0x1, !P0 ;  /* 0x00000001ff007807 */ /* 0x000fca0004000000 */
[----:B-1----:R-:W-:Y:S05]  /*0410*/  @P1 BRA P2, `(.L_x_194) ;  /* 0x0000000000081947 */ /* 0x002fea0001000000 */
[----:B------:R-:W-:-:S07]  /*0420*/  MOV R30, 0x440 ;  /* 0x00000440001e7802 */ /* 0x000fce0000000f00 */
[----:B--2--5:R-:W-:Y:S05]  /*0430*/  CALL.REL.NOINC `($__internal_4_$__cuda_sm20_div_rn_f64_full) ;  /* 0x0000000400187944 */ /* 0x024fea0003c00000 */
.L_x_194:
[----:B------:R-:W-:Y:S05]  /*0440*/  BSYNC.RECONVERGENT B1 ;  /* 0x0000000000017941 */ /* 0x000fea0003800200 */
.L_x_193:
[----:B------:R-:W0:Y:S01]  /*0450*/  MUFU.RCP64H R19, UR7 ;  /* 0x0000000700137d08 */ /* 0x000e220008001800 */
[----:B------:R-:W-:Y:S01]  /*0460*/  IMAD.MOV.U32 R18, RZ, RZ, 0x1 ;  /* 0x00000001ff127424 */ /* 0x000fe200078e00ff */
[----:B------:R-:W-:Y:S01]  /*0470*/  SEL R34, RZ, 0x1, !P0 ;  /* 0x00000001ff227807 */ /* 0x000fe20004000000 */
[----:B------:R-:W-:Y:S04]  /*0480*/  BSSY.RECONVERGENT B1, `(.L_x_195) ;  /* 0x0000017000017945 */ /* 0x000fe80003800200 */
[----:B0-----:R-:W-:-:S08]  /*0490*/  DFMA R20, R18, -R14, 1 ;  /* 0x3ff000001214742b */ /* 0x001fd0000000080e */
[----:B------:R-:W-:-:S08]  /*04a0*/  DFMA R20, R20, R20, R20 ;  /* 0x000000141414722b */ /* 0x000fd00000000014 */
[----:B------:R-:W-:Y:S02]  /*04b0*/  DFMA R18, R18, R20, R18 ;  /* 0x000000141212722b */ /* 0x000fe40000000012 */
[----:B------:R-:W-:Y:S01]  /*04c0*/  DADD R20, R28, -UR10 ;  /* 0x8000000a1c147e29 */ /* 0x000fe20008000000 */
[----:B------:R-:W0:Y:S05]  /*04d0*/  I2F.F64.U32 R28, R34 ;  /* 0x00000022001c7312 */ /* 0x000e2a0000201800 */
[----:B------:R-:W-:-:S04]  /*04e0*/  DFMA R22, R18, -R14, 1 ;  /* 0x3ff000001216742b */ /* 0x000fc8000000080e */
[----:B------:R-:W-:-:S04]  /*04f0*/  FSETP.GEU.AND P2, PT, |R21|, 6.5827683646048100446e-37, PT ;  /* 0x036000001500780b */ /* 0x000fc80003f4e200 */
[----:B------:R-:W-:Y:S02]  /*0500*/  DFMA R24, R18, R22, R18 ;  /* 0x000000161218722b */ /* 0x000fe40000000012 */
[----:B0-----:R-:W-:-:S06]  /*0510*/  DFMA R16, R28, R16, 0.5 ;  /* 0x3fe000001c10742b */ /* 0x001fcc0000000010 */
[----:B------:R-:W-:Y:S01]  /*0520*/  DMUL R18, R24, R20 ;  /* 0x0000001418127228 */ /* 0x000fe20000000000 */
[----:B------:R0:W1:Y:S07]  /*0530*/  F2I.F64.FLOOR R33, R16 ;  /* 0x0000001000217311 */ /* 0x00006e0000305100 */
[----:B------:R-:W-:-:S08]  /*0540*/  DFMA R22, R18, -R14, R20 ;  /* 0x8000000e1216722b */ /* 0x000fd00000000014 */
[----:B------:R-:W-:-:S10]  /*0550*/  DFMA R18, R24, R22, R18 ;  /* 0x000000161812722b */ /* 0x000fd40000000012 */
[----:B------:R-:W-:-:S05]  /*0560*/  FFMA R9, RZ, UR7, R19 ;  /* 0x00000007ff097c23 */ /* 0x000fca0008000013 */
[----:B------:R-:W-:-:S13]  /*0570*/  FSETP.GT.AND P1, PT, |R9|, 1.469367938527859385e-39, PT ;  /* 0x001000000900780b */ /* 0x000fda0003f24200 */
[----:B01----:R-:W-:Y:S05]  /*0580*/  @P1 BRA P2, `(.L_x_196) ;  /* 0x0000000000181947 */ /* 0x003fea0001000000 */
[----:B------:R-:W-:Y:S01]  /*0590*/  IMAD.MOV.U32 R18, RZ, RZ, R20 ;  /* 0x000000ffff127224 */ /* 0x000fe200078e0014 */
[----:B------:R-:W-:Y:S01]  /*05a0*/  MOV R30, 0x5d0 ;  /* 0x000005d0001e7802 */ /* 0x000fe20000000f00 */
[----:B------:R-:W-:-:S07]  /*05b0*/  IMAD.MOV.U32 R19, RZ, RZ, R21 ;  /* 0x000000ffff137224 */ /* 0x000fce00078e0015 */
[----:B--2--5:R-:W-:Y:S05]  /*05c0*/  CALL.REL.NOINC `($__internal_4_$__cuda_sm20_div_rn_f64_full) ;  /* 0x0000000000b47944 */ /* 0x024fea0003c00000 */
[----:B------:R-:W-:Y:S02]  /*05d0*/  IMAD.MOV.U32 R18, RZ, RZ, R16 ;  /* 0x000000ffff127224 */ /* 0x000fe400078e0010 */
[----:B------:R-:W-:-:S07]  /*05e0*/  IMAD.MOV.U32 R19, RZ, RZ, R17 ;  /* 0x000000ffff137224 */ /* 0x000fce00078e0011 */
.L_x_196:
[----:B------:R-:W-:Y:S05]  /*05f0*/  BSYNC.RECONVERGENT B1 ;  /* 0x0000000000017941 */ /* 0x000fea0003800200 */
.L_x_195:
[----:B------:R-:W-:Y:S01]  /*0600*/  DFMA R18, R28, R18, 0.5 ;  /* 0x3fe000001c12742b */ /* 0x000fe20000000012 */
[----:B------:R-:W0:Y:S09]  /*0610*/  LDC.64 R20, c[0x0][0x390] ;  /* 0x0000e400ff147b82 */ /* 0x000e320000000a00 */
[----:B------:R-:W1:Y:S01]  /*0620*/  F2I.F64.FLOOR R18, R18 ;  /* 0x0000001200127311 */ /* 0x000e620000305100 */
[----:B------:R-:W-:-:S04]  /*0630*/  IADD3 R22, P1, PT, R2, UR14, RZ ;  /* 0x0000000e02167c10 */ /* 0x000fc8000ff3e0ff */
[----:B------:R-:W-:Y:S01]  /*0640*/  LEA.HI.X.SX32 R23, R2, UR15, 0x1, P1 ;  /* 0x0000000f02177c11 */ /* 0x000fe200088f0eff */
[----:B-1----:R-:W-:-:S04]  /*0650*/  IMAD R17, R33, UR12, R18 ;  /* 0x0000000c21117c24 */ /* 0x002fc8000f8e0212 */
[----:B------:R-:W-:-:S04]  /*0660*/  IMAD.WIDE R16, R17, 0x18, R12 ;  /* 0x0000001811107825 */ /* 0x000fc800078e020c */
[----:B0-----:R-:W-:Y:S02]  /*0670*/  IMAD.WIDE R20, R2, 0x4, R20 ;  /* 0x0000000402147825 */ /* 0x001fe400078e0214 */
[----:B------:R-:W5:Y:S01]  /*0680*/  LDG.E.64 R16, desc[UR4][R16.64+0x10] ;  /* 0x0000100410107981 */ /* 0x000f62000c1e1b00 */
[----:B------:R-:W-:Y:S01]  /*0690*/  BSSY.RECONVERGENT B1, `(.L_x_197) ;  /* 0x0000017000017945 */ /* 0x000fe20003800200 */
[----:B------:R-:W-:Y:S02]  /*06a0*/  IMAD.IADD R7, R34, 0x1, R7 ;  /* 0x0000000122077824 */ /* 0x000fe400078e0207 */
[----:B------:R0:W-:Y:S04]  /*06b0*/  STG.E.U8 desc[UR4][R22.64], R0 ;  /* 0x0000000016007986 */ /* 0x0001e8000c101104 */
[----:B------:R0:W-:Y:S01]  /*06c0*/  STG.E desc[UR4][R20.64], R34 ;  /* 0x0000002214007986 */ /* 0x0001e2000c101904 */
[----:B------:R-:W-:Y:S05]  /*06d0*/  @!P0 BRA `(.L_x_198) ;  /* 0x0000000000488947 */ /* 0x000fea0003800000 */
[----:B------:R-:W1:Y:S01]  /*06e0*/  LDC.64 R18, c[0x0][0x380] ;  /* 0x0000e000ff127b82 */ /* 0x000e620000000a00 */
[----:B-----5:R-:W-:Y:S02]  /*06f0*/  IMAD R9, R6, UR13, R5 ;  /* 0x0000000d06097c24 */ /* 0x020fe4000f8e0205 */
[----:B------:R-:W-:-:S05]  /*0700*/  IMAD.MOV.U32 R27, RZ, RZ, 0x1 ;  /* 0x00000001ff1b7424 */ /* 0x000fca00078e00ff */
[----:B0-----:R-:W2:Y:S08]  /*0710*/  LDC.64 R20, c[0x0][0x398] ;  /* 0x0000e600ff147b82 */ /* 0x001eb00000000a00 */
[----:B------:R-:W0:Y:S01]  /*0720*/  LDC.64 R22, c[0x0][0x3a8] ;  /* 0x0000ea00ff167b82 */ /* 0x000e220000000a00 */
[----:B-1----:R-:W-:Y:S01]  /*0730*/  IMAD.WIDE R18, R2, 0x8, R18 ;  /* 0x0000000802127825 */ /* 0x002fe200078e0212 */
[----:B------:R-:W-:-:S03]  /*0740*/  IADD3 R24, P0, PT, R9, UR16, RZ ;  /* 0x0000001009187c10 */ /* 0x000fc6000ff1e0ff */
[----:B--2---:R-:W-:Y:S01]  /*0750*/  IMAD.WIDE R2, R2, 0x4, R20 ;  /* 0x0000000402027825 */ /* 0x004fe200078e0214 */
[----:B------:R1:W-:Y:S01]  /*0760*/  STG.E.64 desc[UR4][R18.64], R16 ;  /* 0x0000001012007986 */ /* 0x0003e2000c101b04 */
[C---:B------:R-:W-:Y:S02]  /*0770*/  LEA.HI.X.SX32 R25, R9.reuse, UR17, 0x1, P0 ;  /* 0x0000001109197c11 */ /* 0x040fe400080f0eff */
[----:B------:R-:W-:Y:S01]  /*0780*/  IMAD.MOV.U32 R0, RZ, RZ, 0x1 ;  /* 0x00000001ff007424 */ /* 0x000fe200078e00ff */
[----:B------:R1:W-:Y:S01]  /*0790*/  STG.E desc[UR4][R2.64], R9 ;  /* 0x0000000902007986 */ /* 0x0003e2000c101904 */
[C---:B0-----:R-:W-:Y:S02]  /*07a0*/  IMAD.WIDE R20, R9.reuse, 0x4, R22 ;  /* 0x0000000409147825 */ /* 0x041fe400078e0216 */
[----:B------:R-:W0:Y:S03]  /*07b0*/  LDC.64 R22, c[0x0][0x3b8] ;  /* 0x0000ee00ff167b82 */ /* 0x000e260000000a00 */
[----:B------:R1:W-:Y:S01]  /*07c0*/  REDG.E.ADD.STRONG.GPU desc[UR4][R20.64], R27 ;  /* 0x0000001b1400798e */ /* 0x0003e2000c12e104 */
[----:B0-----:R-:W-:-:S05]  /*07d0*/  IMAD.WIDE R22, R9, 0x4, R22 ;  /* 0x0000000409167825 */ /* 0x001fca00078e0216 */
[----:B------:R1:W-:Y:S04]  /*07e0*/  STG.E desc[UR4][R22.64], R27 ;  /* 0x0000001b16007986 */ /* 0x0003e8000c101904 */
[----:B------:R1:W-:Y:S02]  /*07f0*/  STG.E.U8 desc[UR4][R24.64], R0 ;  /* 0x0000000018007986 */ /* 0x0003e4000c101104 */
.L_x_198:
[----:B------:R-:W-:Y:S05]  /*0800*/  BSYNC.RECONVERGENT B1 ;  /* 0x0000000000017941 */ /* 0x000fea0003800200 */
.L_x_197:
[----:B------:R-:W-:Y:S01]  /*0810*/  VIADD R5, R5, 0x1 ;  /* 0x0000000105057836 */ /* 0x000fe20000000000 */
[----:B------:R-:W-:-:S04]  /*0820*/  ISETP.LT.AND P1, PT, R7, UR6, PT ;  /* 0x0000000607007c0c */ /* 0x000fc8000bf21270 */
[----:B------:R-:W-:-:S13]  /*0830*/  ISETP.GE.AND P0, PT, R5, UR13, PT ;  /* 0x0000000d05007c0c */ /* 0x000fda000bf06270 */
[----:B------:R-:W-:Y:S05]  /*0840*/  @!P0 BRA P1, `(.L_x_199) ;  /* 0xfffffff800688947 */ /* 0x000fea000083ffff */
[----:B------:R-:W-:Y:S05]  /*0850*/  BSYNC B0 ;  /* 0x0000000000007941 */ /* 0x000fea0003800000 */
.L_x_192:
[----:B-12---:R-:W1:Y:S02]  /*0860*/  LDC.64 R2, c[0x0][0x3c0] ;  /* 0x0000f000ff027b82 */ /* 0x006e640000000a00 */
[----:B-1----:R-:W-:-:S05]  /*0870*/  IMAD.WIDE R8, R8, 0x4, R2 ;  /* 0x0000000408087825 */ /* 0x002fca00078e0202 */
[----:B------:R-:W-:Y:S01]  /*0880*/  STG.E desc[UR4][R8.64], R7 ;  /* 0x0000000708007986 */ /* 0x000fe2000c101904 */
[----:B------:R-:W-:Y:S05]  /*0890*/  EXIT ;  /* 0x000000000000794d */ /* 0x000fea0003800000 */
        .weak           $__internal_4_$__cuda_sm20_div_rn_f64_full
        .type           $__internal_4_$__cuda_sm20_div_rn_f64_full,@function
        .size           $__internal_4_$__cuda_sm20_div_rn_f64_full,(.L_x_294 - $__internal_4_$__cuda_sm20_div_rn_f64_full)
$__internal_4_$__cuda_sm20_div_rn_f64_full:
[C---:B------:R-:W-:Y:S01]  /*08a0*/  FSETP.GEU.AND P1, PT, |R3|.reuse, 1.469367938527859385e-39, PT ;  /* 0x001000000300780b */ /* 0x040fe20003f2e200 */
[----:B------:R-:W-:Y:S01]  /*08b0*/  IMAD.MOV.U32 R23, RZ, RZ, R3 ;  /* 0x000000ffff177224 */ /* 0x000fe200078e0003 */
[----:B------:R-:W-:Y:S01]  /*08c0*/  LOP3.LUT R16, R3, 0x800fffff, RZ, 0xc0, !PT ;  /* 0x800fffff03107812 */ /* 0x000fe200078ec0ff */
[----:B------:R-:W-:Y:S01]  /*08d0*/  IMAD.MOV.U32 R20, RZ, RZ, 0x1 ;  /* 0x00000001ff147424 */ /* 0x000fe200078e00ff */
[----:B------:R-:W-:Y:S01]  /*08e0*/  MOV R22, R4 ;  /* 0x0000000400167202 */ /* 0x000fe20000000f00 */
[----:B------:R-:W-:Y:S01]  /*08f0*/  IMAD.MOV.U32 R31, RZ, RZ, 0x1ca00000 ;  /* 0x1ca00000ff1f7424 */ /* 0x000fe200078e00ff */
[----:B------:R-:W-:Y:S01]  /*0900*/  LOP3.LUT R17, R16, 0x3ff00000, RZ, 0xfc, !PT ;  /* 0x3ff0000010117812 */ /* 0x000fe200078efcff */
[----:B------:R-:W-:Y:S01]  /*0910*/  IMAD.MOV.U32 R16, RZ, RZ, R4 ;  /* 0x000000ffff107224 */ /* 0x000fe200078e0004 */
[C---:B------:R-:W-:Y:S01]  /*0920*/  FSETP.GEU.AND P3, PT, |R19|.reuse, 1.469367938527859385e-39, PT ;  /* 0x001000001300780b */ /* 0x040fe20003f6e200 */
[----:B------:R-:W-:Y:S01]  /*0930*/  BSSY.RECONVERGENT B2, `(.L_x_200) ;  /* 0x0000052000027945 */ /* 0x000fe20003800200 */
[----:B------:R-:W-:-:S02]  /*0940*/  LOP3.LUT R9, R19, 0x7ff00000, RZ, 0xc0, !PT ;  /* 0x7ff0000013097812 */ /* 0x000fc400078ec0ff */
[----:B------:R-:W-:Y:S01]  /*0950*/  LOP3.LUT R32, R3, 0x7ff00000, RZ, 0xc0, !PT ;  /* 0x7ff0000003207812 */ /* 0x000fe200078ec0ff */
[----:B------:R-:W-:Y:S02]  /*0960*/  @!P1 DMUL R16, R22, 8.98846567431157953865e+307 ;  /* 0x7fe0000016109828 */ /* 0x000fe40000000000 */
[----:B------:R-:W-:Y:S01]  /*0970*/  IMAD.MOV.U32 R35, RZ, RZ, R9 ;  /* 0x000000ffff237224 */ /* 0x000fe200078e0009 */
[----:B------:R-:W-:-:S03]  /*0980*/  ISETP.GE.U32.AND P2, PT, R9, R32, PT ;  /* 0x000000200900720c */ /* 0x000fc60003f46070 */
[----:B------:R-:W0:Y:S02]  /*0990*/  MUFU.RCP64H R21, R17 ;  /* 0x0000001100157308 */ /* 0x000e240000001800 */
[----:B------:R-:W-:Y:S02]  /*09a0*/  @!P3 LOP3.LUT R22, R23, 0x7ff00000, RZ, 0xc0, !PT ;  /* 0x7ff000001716b812 */ /* 0x000fe400078ec0ff */
[----:B------:R-:W-:Y:S02]  /*09b0*/  @!P1 LOP3.LUT R32, R17, 0x7ff00000, RZ, 0xc0, !PT ;  /* 0x7ff0000011209812 */ /* 0x000fe400078ec0ff */
[----:B------:R-:W-:-:S04]  /*09c0*/  @!P3 ISETP.GE.U32.AND P4, PT, R9, R22, PT ;  /* 0x000000160900b20c */ /* 0x000fc80003f86070 */
[----:B------:R-:W-:-:S04]  /*09d0*/  @!P3 SEL R23, R31, 0x63400000, !P4 ;  /* 0x634000001f17b807 */ /* 0x000fc80006000000 */
[----:B------:R-:W-:Y:S01]  /*09e0*/  @!P3 LOP3.LUT R26, R23, 0x80000000, R19, 0xf8, !PT ;  /* 0x80000000171ab812 */ /* 0x000fe200078ef813 */
[----:B0-----:R-:W-:-:S03]  /*09f0*/  DFMA R24, R20, -R16, 1 ;  /* 0x3ff000001418742b */ /* 0x001fc60000000810 */
[----:B------:R-:W-:Y:S01]  /*0a00*/  @!P3 LOP3.LUT R27, R26, 0x100000, RZ, 0xfc, !PT ;  /* 0x001000001a1bb812 */ /* 0x000fe200078efcff */
[----:B------:R-:W-:-:S04]  /*0a10*/  @!P3 IMAD.MOV.U32 R26, RZ, RZ, RZ ;  /* 0x000000ffff1ab224 */ /* 0x000fc800078e00ff */
[----:B------:R-:W-:-:S08]  /*0a20*/  DFMA R24, R24, R24, R24 ;  /* 0x000000181818722b */ /* 0x000fd00000000018 */
[----:B------:R-:W-:Y:S01]  /*0a30*/  DFMA R24, R20, R24, R20 ;  /* 0x000000181418722b */ /* 0x000fe20000000014 */
[----:B------:R-:W-:Y:S01]  /*0a40*/  SEL R21, R31, 0x63400000, !P2 ;  /* 0x634000001f157807 */ /* 0x000fe20005000000 */
[----:B------:R-:W-:-:S03]  /*0a50*/  IMAD.MOV.U32 R20, RZ, RZ, R18 ;  /* 0x000000ffff147224 */ /* 0x000fc600078e0012 */
[----:B------:R-:W-:-:S03]  /*0a60*/  LOP3.LUT R21, R21, 0x800fffff, R19, 0xf8, !PT ;  /* 0x800fffff15157812 */ /* 0x000fc600078ef813 */
[----:B------:R-:W-:-:S03]  /*0a70*/  DFMA R22, R24, -R16, 1 ;  /* 0x3ff000001816742b */ /* 0x000fc60000000810 */
[----:B------:R-:W-:-:S05]  /*0a80*/  @!P3 DFMA R20, R20, 2, -R26 ;  /* 0x400000001414b82b */ /* 0x000fca000000081a */
[----:B------:R-:W-:-:S05]  /*0a90*/  DFMA R22, R24, R22, R24 ;  /* 0x000000161816722b */ /* 0x000fca0000000018 */
[----:B------:R-:W-:-:S03]  /*0aa0*/  @!P3 LOP3.LUT R35, R21, 0x7ff00000, RZ, 0xc0, !PT ;  /* 0x7ff000001523b812 */ /* 0x000fc600078ec0ff */
[----:B------:R-:W-:-:S08]  /*0ab0*/  DMUL R24, R22, R20 ;  /* 0x0000001416187228 */ /* 0x000fd00000000000 */
[----:B------:R-:W-:-:S08]  /*0ac0*/  DFMA R26, R24, -R16, R20 ;  /* 0x80000010181a722b */ /* 0x000fd00000000014 */
[----:B------:R-:W-:Y:S01]  /*0ad0*/  DFMA R26, R22, R26, R24 ;  /* 0x0000001a161a722b */ /* 0x000fe20000000018 */
[----:B------:R-:W-:Y:S02]  /*0ae0*/  VIADD R22, R35, 0xffffffff ;  /* 0xffffffff23167836 */ /* 0x000fe40000000000 */
[----:B------:R-:W-:-:S03]  /*0af0*/  IMAD.MOV.U32 R23, RZ, RZ, R3 ;  /* 0x000000ffff177224 */ /* 0x000fc600078e0003 */
[----:B------:R-:W-:Y:S01]  /*0b00*/  ISETP.GT.U32.AND P1, PT, R22, 0x7feffffe, PT ;  /* 0x7feffffe1600780c */ /* 0x000fe20003f24070 */
[----:B------:R-:W-:-:S05]  /*0b10*/  VIADD R22, R32, 0xffffffff ;  /* 0xffffffff20167836 */ /* 0x000fca0000000000 */
[----:B------:R-:W-:Y:S02]  /*0b20*/  ISETP.GT.U32.OR P1, PT, R22, 0x7feffffe, P1 ;  /* 0x7feffffe1600780c */ /* 0x000fe40000f24470 */
[----:B------:R-:W-:-:S11]  /*0b30*/  MOV R22, R4 ;  /* 0x0000000400167202 */ /* 0x000fd60000000f00 */
[----:B------:R-:W-:Y:S05]  /*0b40*/  @P1 BRA `(.L_x_201) ;  /* 0x00000000006c1947 */ /* 0x000fea0003800000 */
[----:B------:R-:W-:-:S04]  /*0b50*/  LOP3.LUT R24, R23, 0x7ff00000, RZ, 0xc0, !PT ;  /* 0x7ff0000017187812 */ /* 0x000fc800078ec0ff */
[CC--:B------:R-:W-:Y:S02]  /*0b60*/  VIADDMNMX R18, R9.reuse, -R24.reuse, 0xb9600000, !PT ;  /* 0xb960000009127446 */ /* 0x0c0fe40007800918 */
[----:B------:R-:W-:Y:S02]  /*0b70*/  ISETP.GE.U32.AND P1, PT, R9, R24, PT ;  /* 0x000000180900720c */ /* 0x000fe40003f26070 */
[----:B------:R-:W-:Y:S02]  /*0b80*/  VIMNMX R9, PT, PT, R18, 0x46a00000, PT ;  /* 0x46a0000012097848 */ /* 0x000fe40003fe0100 */
[----:B------:R-:W-:-:S05]  /*0b90*/  SEL R18, R31, 0x63400000, !P1 ;  /* 0x634000001f127807 */ /* 0x000fca0004800000 */
[----:B------:R-:W-:Y:S02]  /*0ba0*/  IMAD.IADD R9, R9, 0x1, -R18 ;  /* 0x0000000109097824 */ /* 0x000fe400078e0a12 */
[----:B------:R-:W-:Y:S02]  /*0bb0*/  IMAD.MOV.U32 R18, RZ, RZ, RZ ;  /* 0x000000ffff127224 */ /* 0x000fe400078e00ff */
        /* <DEDUP_REMOVED lines=11> */
[----:B------:R-:W-:Y:S01]  /*0c70*/  DMUL.RP R18, R26, R18 ;  /* 0x000000121a127228 */ /* 0x000fe20000008000 */
[----:B------:R-:W-:Y:S01]  /*0c80*/  IMAD.MOV.U32 R16, RZ, RZ, RZ ;  /* 0x000000ffff107224 */ /* 0x000fe200078e00ff */
[----:B------:R-:W-:-:S05]  /*0c90*/  IADD3 R9, PT, PT, -R9, -0x43300000, RZ ;  /* 0xbcd0000009097810 */ /* 0x000fca0007ffe1ff */
[----:B------:R-:W-:-:S03]  /*0ca0*/  DFMA R16, R24, -R16, R26 ;  /* 0x800000101810722b */ /* 0x000fc6000000001a */
[----:B------:R-:W-:-:S07]  /*0cb0*/  LOP3.LUT R23, R19, R23, RZ, 0x3c, !PT ;  /* 0x0000001713177212 */ /* 0x000fce00078e3cff */
[----:B------:R-:W-:-:S04]  /*0cc0*/  FSETP.NEU.AND P1, PT, |R17|, R9, PT ;  /* 0x000000091100720b */ /* 0x000fc80003f2d200 */
[----:B------:R-:W-:Y:S02]  /*0cd0*/  FSEL R24, R18, R24, !P1 ;  /* 0x0000001812187208 */ /* 0x000fe40004800000 */
[----:B------:R-:W-:Y:S01]  /*0ce0*/  FSEL R25, R23, R25, !P1 ;  /* 0x0000001917197208 */ /* 0x000fe20004800000 */
[----:B------:R-:W-:Y:S06]  /*0cf0*/  BRA `(.L_x_202) ;  /* 0x0000000000547947 */ /* 0x000fec0003800000 */
.L_x_201:
        /* <DEDUP_REMOVED lines=11> */
[----:B------:R-:W-:Y:S02]  /*0db0*/  @P1 LOP3.LUT R9, R25, 0x7ff00000, RZ, 0xfc, !PT ;  /* 0x7ff0000019091812 */ /* 0x000fe400078efcff */
[----:B------:R-:W-:Y:S01]  /*0dc0*/  @!P1 MOV R24, RZ ;  /* 0x000000ff00189202 */ /* 0x000fe20000000f00 */
[----:B------:R-:W-:Y:S02]  /*0dd0*/  @P1 IMAD.MOV.U32 R24, RZ, RZ, RZ ;  /* 0x000000ffff181224 */ /* 0x000fe400078e00ff */
[----:B------:R-:W-:Y:S01]  /*0de0*/  @P1 IMAD.MOV.U32 R25, RZ, RZ, R9 ;  /* 0x000000ffff191224 */ /* 0x000fe200078e0009 */
[----:B------:R-:W-:Y:S06]  /*0df0*/  BRA `(.L_x_202) ;  /* 0x0000000000147947 */ /* 0x000fec0003800000 */
.L_x_204:
[----:B------:R-:W-:Y:S01]  /*0e00*/  LOP3.LUT R25, R23, 0x80000, RZ, 0xfc, !PT ;  /* 0x0008000017197812 */ /* 0x000fe200078efcff */
[----:B------:R-:W-:Y:S01]  /*0e10*/  IMAD.MOV.U32 R24, RZ, RZ, R22 ;  /* 0x000000ffff187224 */ /* 0x000fe200078e0016 */
[----:B------:R-:W-:Y:S06]  /*0e20*/  BRA `(.L_x_202) ;  /* 0x0000000000087947 */ /* 0x000fec0003800000 */
.L_x_203:
[----:B------:R-:W-:Y:S01]  /*0e30*/  LOP3.LUT R25, R19, 0x80000, RZ, 0xfc, !PT ;  /* 0x0008000013197812 */ /* 0x000fe200078efcff */
[----:B------:R-:W-:-:S07]  /*0e40*/  IMAD.MOV.U32 R24, RZ, RZ, R18 ;  /* 0x000000ffff187224 */ /* 0x000fce00078e0012 */
.L_x_202:
[----:B------:R-:W-:Y:S05]  /*0e50*/  BSYNC.RECONVERGENT B2 ;  /* 0x0000000000027941 */ /* 0x000fea0003800200 */
.L_x_200:
[----:B------:R-:W-:Y:S02]  /*0e60*/  IMAD.MOV.U32 R31, RZ, RZ, 0x0 ;  /* 0x00000000ff1f7424 */ /* 0x000fe400078e00ff */
[----:B------:R-:W-:Y:S02]  /*0e70*/  IMAD.MOV.U32 R16, RZ, RZ, R24 ;  /* 0x000000ffff107224 */ /* 0x000fe400078e0018 */
[----:B------:R-:W-:Y:S01]  /*0e80*/  IMAD.MOV.U32 R17, RZ, RZ, R25 ;  /* 0x000000ffff117224 */ /* 0x000fe200078e0019 */
[----:B------:R-:W-:Y:S06]  /*0e90*/  RET.REL.NODEC R30 `(_Z22compute_active_sensorsPdPbPiS1_S1_S1_S0_S1_S1_iiiP5voxeldS_S_diddP10correction) ;  /* 0xfffffff01e587950 */ /* 0x000fec0003c3ffff */
.L_x_205:
        /* <DEDUP_REMOVED lines=14> */
.L_x_294:


//--------------------- .text._Z21create_anode_responsePdiPiS_S0_ --------------------------
	.section	.text._Z21create_anode_responsePdiPiS_S0_,"ax",@progbits
	.align	128
        .global         _Z21create_anode_responsePdiPiS_S0_
        .type           _Z21create_anode_responsePdiPiS_S0_,@function
        .size           _Z21create_anode_responsePdiPiS_S0_,(.L_x_295 - _Z21create_anode_responsePdiPiS_S0_)
        .other          _Z21create_anode_responsePdiPiS_S0_,@"STO_CUDA_ENTRY STV_DEFAULT"
_Z21create_anode_responsePdiPiS_S0_:
.text._Z21create_anode_responsePdiPiS_S0_:
[----:B------:R-:W-:Y:S01]  /*0000*/  LDC R1, c[0x0][0x37c] ;  /* 0x0000df00ff017b82 */ /* 0x000fe20000000800 */
[----:B------:R-:W0:Y:S07]  /*0010*/  S2R R0, SR_CTAID.X ;  /* 0x0000000000007919 */ /* 0x000e2e0000002500 */
[----:B------:R-:W0:Y:S01]  /*0020*/  LDC.64 R6, c[0x0][0x3a0] ;  /* 0x0000e800ff067b82 */ /* 0x000e220000000a00 */
[----:B------:R-:W1:Y:S01]  /*0030*/  LDCU.64 UR4, c[0x0][0x358] ;  /* 0x00006b00ff0477ac */ /* 0x000e620008000a00 */
[----:B0-----:R-:W-:-:S05]  /*0040*/  IMAD.WIDE.U32 R6, R0, 0x4, R6 ;  /* 0x0000000400067825 */ /* 0x001fca00078e0006 */
[----:B-1----:R-:W2:Y:S04]  /*0050*/  LDG.E R2, desc[UR4][R6.64] ;  /* 0x0000000406027981 */ /* 0x002ea8000c1e1900 */
[----:B------:R-:W2:Y:S01]  /*0060*/  LDG.E R5, desc[UR4][R6.64+0x4] ;  /* 0x0000040406057981 */ /* 0x000ea2000c1e1900 */
[----:B------:R-:W0:Y:S02]  /*0070*/  LDC R3, c[0x0][0x360] ;  /* 0x0000d800ff037b82 */ /* 0x000e240000000800 */
[----:B0-----:R-:W-:-:S04]  /*0080*/  I2FP.F32.U32 R10, R3 ;  /* 0x00000003000a7245 */ /* 0x001fc80000201000 */
[----:B------:R-:W0:Y:S02]  /*0090*/  MUFU.RCP R9, R10 ;  /* 0x0000000a00097308 */ /* 0x000e240000001000 */
[----:B0-----:R-:W-:-:S04]  /*00a0*/  FFMA R8, -R10, R9, 1 ;  /* 0x3f8000000a087423 */ /* 0x001fc80000000109 */
[----:B------:R-:W-:Y:S01]  /*00b0*/  FFMA R8, R9, R8, R9 ;  /* 0x0000000809087223 */ /* 0x000fe20000000009 */
[----:B--2---:R-:W-:-:S05]  /*00c0*/  IMAD.IADD R4, R5, 0x1, -R2 ;  /* 0x0000000105047824 */ /* 0x004fca00078e0a02 */
[----:B------:R-:W-:-:S04]  /*00d0*/  I2FP.F32.S32 R5, R4 ;  /* 0x0000000400057245 */ /* 0x000fc80000201400 */
[----:B------:R-:W0:Y:S01]  /*00e0*/  FCHK P0, R5, R10 ;  /* 0x0000000a05007302 */ /* 0x000e220000000000 */
[----:B------:R-:W-:-:S04]  /*00f0*/  FFMA R9, R5, R8, RZ ;  /* 0x0000000805097223 */ /* 0x000fc800000000ff */
[----:B------:R-:W-:-:S04]  /*0100*/  FFMA R11, -R10, R9, R5 ;  /* 0x000000090a0b7223 */ /* 0x000fc80000000105 */
[----:B------:R-:W-:Y:S01]  /*0110*/  FFMA R8, R8, R11, R9 ;  /* 0x0000000b08087223 */ /* 0x000fe20000000009 */
[----:B0-----:R-:W-:Y:S06]  /*0120*/  @!P0 BRA `(.L_x_206) ;  /* 0x00000000000c8947 */ /* 0x001fec0003800000 */
[----:B------:R-:W-:-:S07]  /*0130*/  MOV R8, 0x150 ;  /* 0x0000015000087802 */ /* 0x000fce0000000f00 */
[----:B------:R-:W-:Y:S05]  /*0140*/  CALL.REL.NOINC `($__internal_5_$__cuda_sm3x_div_rn_noftz_f32_slowpath) ;  /* 0x0000000400947944 */ /* 0x000fea0003c00000 */
[----:B------:R-:W-:-:S07]  /*0150*/  IMAD.MOV.U32 R8, RZ, RZ, R5 ;  /* 0x000000ffff087224 */ /* 0x000fce00078e0005 */
.L_x_206:
[----:B------:R-:W0:Y:S02]  /*0160*/  F2I.CEIL.NTZ R8, R8 ;  /* 0x0000000800087305 */ /* 0x000e24000020b100 */
[----:B0-----:R-:W-:-:S13]  /*0170*/  ISETP.GE.AND P0, PT, R8, 0x1, PT ;  /* 0x000000010800780c */ /* 0x001fda0003f06270 */
[----:B------:R-:W-:Y:S05]  /*0180*/  @!P0 EXIT ;  /* 0x000000000000894d */ /* 0x000fea0003800000 */
[----:B------:R-:W0:Y:S01]  /*0190*/  S2R R6, SR_TID.X ;  /* 0x0000000000067919 */ /* 0x000e220000002100 */
[C---:B------:R-:W-:Y:S01]  /*01a0*/  ISETP.GE.U32.AND P1, PT, R8.reuse, 0x4, PT ;  /* 0x000000040800780c */ /* 0x040fe20003f26070 */
[----:B------:R-:W-:Y:S01]  /*01b0*/  IMAD.MOV.U32 R7, RZ, RZ, RZ ;  /* 0x000000ffff077224 */ /* 0x000fe200078e00ff */
[----:B------:R-:W-:-:S04]  /*01c0*/  LOP3.LUT R5, R8, 0x3, RZ, 0xc0, !PT ;  /* 0x0000000308057812 */ /* 0x000fc800078ec0ff */
[----:B------:R-:W-:-:S07]  /*01d0*/  ISETP.NE.AND P0, PT, R5, RZ, PT ;  /* 0x000000ff0500720c */ /* 0x000fce0003f05270 */
[----:B------:R-:W-:Y:S06]  /*01e0*/  @!P1 BRA `(.L_x_207) ;  /* 0x0000000400149947 */ /* 0x000fec0003800000 */
[----:B------:R-:W-:Y:S01]  /*01f0*/  LOP3.LUT R7, R8, 0x7ffffffc, RZ, 0xc0, !PT ;  /* 0x7ffffffc08077812 */ /* 0x000fe200078ec0ff */
[C-C-:B0-----:R-:W-:Y:S01]  /*0200*/  IMAD.IADD R20, R2.reuse, 0x1, R6.reuse ;  /* 0x0000000102147824 */ /* 0x141fe200078e0206 */
[C---:B------:R-:W-:Y:S01]  /*0210*/  IADD3 R23, PT, PT, R3.reuse, R6, RZ ;  /* 0x0000000603177210 */ /* 0x040fe20007ffe0ff */
[C-C-:B------:R-:W-:Y:S02]  /*0220*/  IMAD R8, R3.reuse, 0x2, R6.reuse ;  /* 0x0000000203087824 */ /* 0x140fe400078e0206 */
[C-C-:B------:R-:W-:Y:S01]  /*0230*/  IMAD R9, R3.reuse, 0x3, R6.reuse ;  /* 0x0000000303097824 */ /* 0x140fe200078e0206 */
[----:B------:R-:W-:Y:S01]  /*0240*/  IADD3 R10, PT, PT, R2, R23, RZ ;  /* 0x00000017020a7210 */ /* 0x000fe20007ffe0ff */
[----:B------:R-:W-:Y:S02]  /*0250*/  IMAD.MOV.U32 R11, RZ, RZ, R6 ;  /* 0x000000ffff0b7224 */ /* 0x000fe400078e0006 */
[C-C-:B------:R-:W-:Y:S02]  /*0260*/  IMAD R22, R3.reuse, 0x2, R20.reuse ;  /* 0x0000000203167824 */ /* 0x140fe400078e0214 */
[----:B------:R-:W-:-:S02]  /*0270*/  IMAD R21, R3, 0x3, R20 ;  /* 0x0000000303157824 */ /* 0x000fc400078e0214 */
[----:B------:R-:W-:-:S07]  /*0280*/  IMAD.MOV R24, RZ, RZ, -R7 ;  /* 0x000000ffff187224 */ /* 0x000fce00078e0a07 */
.L_x_208:
[----:B------:R-:W0:Y:S01]  /*0290*/  LDC.64 R14, c[0x0][0x390] ;  /* 0x0000e400ff0e7b82 */ /* 0x000e220000000a00 */
[----:B------:R-:W-:-:S07]  /*02a0*/  ISETP.GE.AND P2, PT, R11, R4, PT ;  /* 0x000000040b00720c */ /* 0x000fce0003f46270 */
[----:B------:R-:W1:Y:S08]  /*02b0*/  LDC.64 R12, c[0x0][0x398] ;  /* 0x0000e600ff0c7b82 */ /* 0x000e700000000a00 */
[----:B------:R-:W2:Y:S01]  /*02c0*/  @!P2 LDC R25, c[0x0][0x388] ;  /* 0x0000e200ff19ab82 */ /* 0x000ea20000000800 */
[----:B0-----:R-:W-:-:S07]  /*02d0*/  @!P2 IMAD.WIDE R26, R20, 0x4, R14 ;  /* 0x00000004141aa825 */ /* 0x001fce00078e020e */
[----:B------:R-:W0:Y:S01]  /*02e0*/  @!P2 LDC.64 R16, c[0x0][0x380] ;  /* 0x0000e000ff10ab82 */ /* 0x000e220000000a00 */
[----:B------:R-:W2:Y:S01]  /*02f0*/  @!P2 LDG.E R27, desc[UR4][R26.64] ;  /* 0x000000041a1ba981 */ /* 0x000ea2000c1e1900 */
[----:B-1----:R-:W-:-:S06]  /*0300*/  @!P2 IMAD.WIDE R18, R20, 0x8, R12 ;  /* 0x000000081412a825 */ /* 0x002fcc00078e020c */
[----:B------:R-:W1:Y:S01]  /*0310*/  LDC.64 R14, c[0x0][0x390] ;  /* 0x0000e400ff0e7b82 */ /* 0x000e620000000a00 */
[----:B------:R-:W3:Y:S01]  /*0320*/  @!P2 LDG.E.64 R18, desc[UR4][R18.64] ;  /* 0x000000041212a981 */ /* 0x000ee2000c1e1b00 */
[----:B------:R-:W-:-:S06]  /*0330*/  ISETP.GE.AND P1, PT, R23, R4, PT ;  /* 0x000000041700720c */ /* 0x000fcc0003f26270 */
[----:B------:R-:W4:Y:S08]  /*0340*/  LDC.64 R12, c[0x0][0x398] ;  /* 0x0000e600ff0c7b82 */ /* 0x000f300000000a00 */
[----:B------:R-:W5:Y:S01]  /*0350*/  @!P1 LDC R28, c[0x0][0x388] ;  /* 0x0000e200ff1c9b82 */ /* 0x000f620000000800 */
[----:B-1----:R-:W-:-:S04]  /*0360*/  @!P1 IMAD.WIDE R14, R10, 0x4, R14 ;  /* 0x000000040a0e9825 */ /* 0x002fc800078e020e */
[----:B--2---:R-:W-:-:S04]  /*0370*/  @!P2 IMAD R25, R0, R25, R27 ;  /* 0x000000190019a224 */ /* 0x004fc800078e021b */
[----:B0-----:R-:W-:-:S05]  /*0380*/  @!P2 IMAD.WIDE R16, R25, 0x8, R16 ;  /* 0x000000081910a825 */ /* 0x001fca00078e0210 */
[----:B---3--:R0:W-:Y:S01]  /*0390*/  @!P2 STG.E.64 desc[UR4][R16.64], R18 ;  /* 0x000000121000a986 */ /* 0x0081e2000c101b04 */
[----:B----4-:R-:W-:Y:S02]  /*03a0*/  @!P1 IMAD.WIDE R26, R10, 0x8, R12 ;  /* 0x000000080a1a9825 */ /* 0x010fe400078e020c */
[----:B------:R-:W1:Y:S01]  /*03b0*/  LDC.64 R12, c[0x0][0x398] ;  /* 0x0000e600ff0c7b82 */ /* 0x000e620000000a00 */
[----:B------:R2:W5:Y:S04]  /*03c0*/  @!P1 LDG.E R25, desc[UR4][R14.64] ;  /* 0x000000040e199981 */ /* 0x000568000c1e1900 */
[----:B------:R-:W3:Y:S01]  /*03d0*/  @!P1 LDG.E.64 R26, desc[UR4][R26.64] ;  /* 0x000000041a1a9981 */ /* 0x000ee2000c1e1b00 */
[----:B------:R-:W-:Y:S02]  /*03e0*/  ISETP.GE.AND P2, PT, R8, R4, PT ;  /* 0x000000040800720c */ /* 0x000fe40003f46270 */
[----:B0-----:R-:W0:Y:S08]  /*03f0*/  @!P1 LDC.64 R16, c[0x0][0x380] ;  /* 0x0000e000ff109b82 */ /* 0x001e300000000a00 */
[----:B--2---:R-:W2:Y:S03]  /*0400*/  LDC.64 R14, c[0x0][0x390] ;  /* 0x0000e400ff0e7b82 */ /* 0x004ea60000000a00 */
[----:B-1----:R-:W-:-:S05]  /*0410*/  @!P2 IMAD.WIDE R12, R22, 0x8, R12 ;  /* 0x00000008160ca825 */ /* 0x002fca00078e020c */
[----:B------:R-:W1:Y:S01]  /*0420*/  @!P2 LDC.64 R18, c[0x0][0x380] ;  /* 0x0000e000ff12ab82 */ /* 0x000e620000000a00 */
[----:B-----5:R-:W-:-:S04]  /*0430*/  @!P1 IMAD R25, R0, R28, R25 ;  /* 0x0000001c00199224 */ /* 0x020fc800078e0219 */
[----:B0-----:R-:W-:-:S04]  /*0440*/  @!P1 IMAD.WIDE R28, R25, 0x8, R16 ;  /* 0x00000008191c9825 */ /* 0x001fc800078e0210 */
[----:B--2---:R-:W-:Y:S01]  /*0450*/  @!P2 IMAD.WIDE R16, R22, 0x4, R14 ;  /* 0x000000041610a825 */ /* 0x004fe200078e020e */
[----:B---3--:R0:W-:Y:S01]  /*0460*/  @!P1 STG.E.64 desc[UR4][R28.64], R26 ;  /* 0x0000001a1c009986 */ /* 0x0081e2000c101b04 */
[----:B------:R-:W2:Y:S03]  /*0470*/  LDC.64 R14, c[0x0][0x390] ;  /* 0x0000e400ff0e7b82 */ /* 0x000ea60000000a00 */
[----:B------:R3:W4:Y:S04]  /*0480*/  @!P2 LDG.E R25, desc[UR4][R16.64] ;  /* 0x000000041019a981 */ /* 0x000728000c1e1900 */
[----:B------:R-:W5:Y:S01]  /*0490*/  @!P2 LDG.E.64 R12, desc[UR4][R12.64] ;  /* 0x000000040c0ca981 */ /* 0x000f62000c1e1b00 */
[----:B------:R-:W-:Y:S01]  /*04a0*/  ISETP.GE.AND P1, PT, R9, R4, PT ;  /* 0x000000040900720c */ /* 0x000fe20003f26270 */
[----:B0-----:R-:W4:Y:S08]  /*04b0*/  @!P2 LDC R26, c[0x0][0x388] ;  /* 0x0000e200ff1aab82 */ /* 0x001f300000000800 */
[----:B---3--:R-:W0:Y:S04]  /*04c0*/  LDC.64 R16, c[0x0][0x398] ;  /* 0x0000e600ff107b82 */ /* 0x008e280000000a00 */
[----:B--2---:R-:W-:-:S04]  /*04d0*/  @!P1 IMAD.WIDE R14, R21, 0x4, R14 ;  /* 0x00000004150e9825 */ /* 0x004fc800078e020e */
[----:B----4-:R-:W-:-:S04]  /*04e0*/  @!P2 IMAD R25, R0, R26, R25 ;  /* 0x0000001a0019a224 */ /* 0x010fc800078e0219 */
[----:B-1----:R-:W-:Y:S02]  /*04f0*/  @!P2 IMAD.WIDE R18, R25, 0x8, R18 ;  /* 0x000000081912a825 */ /* 0x002fe400078e0212 */
[----:B------:R-:W1:Y:S03]  /*0500*/  @!P1 LDC R25, c[0x0][0x388] ;  /* 0x0000e200ff199b82 */ /* 0x000e660000000800 */
[----:B-----5:R2:W-:Y:S01]  /*0510*/  @!P2 STG.E.64 desc[UR4][R18.64], R12 ;  /* 0x0000000c1200a986 */ /* 0x0205e2000c101b04 */
[----:B0-----:R-:W-:-:S03]  /*0520*/  @!P1 IMAD.WIDE R26, R21, 0x8, R16 ;  /* 0x00000008151a9825 */ /* 0x001fc600078e0210 */
[----:B------:R-:W1:Y:S01]  /*0530*/  @!P1 LDG.E R15, desc[UR4][R14.64] ;  /* 0x000000040e0f9981 */ /* 0x000e62000c1e1900 */
[----:B------:R-:W0:Y:S03]  /*0540*/  @!P1 LDC.64 R16, c[0x0][0x380] ;  /* 0x0000e000ff109b82 */ /* 0x000e260000000a00 */
[----:B------:R-:W3:Y:S01]  /*0550*/  @!P1 LDG.E.64 R26, desc[UR4][R26.64] ;  /* 0x000000041a1a9981 */ /* 0x000ee2000c1e1b00 */
[----:B------:R-:W-:Y:S01]  /*0560*/  IADD3 R24, PT, PT, R24, 0x4, RZ ;  /* 0x0000000418187810 */ /* 0x000fe20007ffe0ff */
[C---:B------:R-:W-:Y:S01]  /*0570*/  IMAD R23, R3.reuse, 0x4, R23 ;  /* 0x0000000403177824 */ /* 0x040fe200078e0217 */
[C---:B------:R-:W-:Y:S01]  /*0580*/  LEA R9, R3.reuse, R9, 0x2 ;  /* 0x0000000903097211 */ /* 0x040fe200078e10ff */
[C---:B------:R-:W-:Y:S01]  /*0590*/  IMAD R8, R3.reuse, 0x4, R8 ;  /* 0x0000000403087824 */ /* 0x040fe200078e0208 */
[C---:B------:R-:W-:Y:S01]  /*05a0*/  LEA R10, R3.reuse, R10, 0x2 ;  /* 0x0000000a030a7211 */ /* 0x040fe200078e10ff */
[----:B------:R-:W-:-:S02]  /*05b0*/  IMAD R11, R3, 0x4, R11 ;  /* 0x00000004030b7824 */ /* 0x000fc400078e020b */
[C---:B------:R-:W-:Y:S02]  /*05c0*/  IMAD R20, R3.reuse, 0x4, R20 ;  /* 0x0000000403147824 */ /* 0x040fe400078e0214 */
[C---:B------:R-:W-:Y:S02]  /*05d0*/  IMAD R22, R3.reuse, 0x4, R22 ;  /* 0x0000000403167824 */ /* 0x040fe400078e0216 */
[----:B------:R-:W-:Y:S02]  /*05e0*/  IMAD R21, R3, 0x4, R21 ;  /* 0x0000000403157824 */ /* 0x000fe400078e0215 */
[----:B-1----:R-:W-:-:S04]  /*05f0*/  @!P1 IMAD R25, R0, R25, R15 ;  /* 0x0000001900199224 */ /* 0x002fc800078e020f */
[----:B0-----:R-:W-:-:S05]  /*0600*/  @!P1 IMAD.WIDE R16, R25, 0x8, R16 ;  /* 0x0000000819109825 */ /* 0x001fca00078e0210 */
[----:B---3--:R2:W-:Y:S01]  /*0610*/  @!P1 STG.E.64 desc[UR4][R16.64], R26 ;  /* 0x0000001a10009986 */ /* 0x0085e2000c101b04 */
[----:B------:R-:W-:-:S13]  /*0620*/  ISETP.NE.AND P1, PT, R24, RZ, PT ;  /* 0x000000ff1800720c */ /* 0x000fda0003f25270 */
[----:B--2---:R-:W-:Y:S05]  /*0630*/  @P1 BRA `(.L_x_208) ;  /* 0xfffffffc00141947 */ /* 0x004fea000383ffff */
.L_x_207:
[----:B------:R-:W-:Y:S05]  /*0640*/  @!P0 EXIT ;  /* 0x000000000000894d */ /* 0x000fea0003800000 */
[----:B0-----:R-:W-:Y:S01]  /*0650*/  IMAD R13, R3, R7, R6 ;  /* 0x00000007030d7224 */ /* 0x001fe200078e0206 */
[----:B------:R-:W-:-:S03]  /*0660*/  IADD3 R12, PT, PT, -R5, RZ, RZ ;  /* 0x000000ff050c7210 */ /* 0x000fc60007ffe1ff */
[----:B------:R-:W-:-:S07]  /*0670*/  IMAD.IADD R5, R2, 0x1, R13 ;  /* 0x0000000102057824 */ /* 0x000fce00078e020d */
.L_x_209:
        /* <DEDUP_REMOVED lines=8> */
[----:B------:R-:W3:Y:S01]  /*0700*/  @!P0 LDG.E.64 R8, desc[UR4][R8.64] ;  /* 0x0000000408088981 */ /* 0x000ee2000c1e1b00 */
[----:B------:R-:W-:Y:S01]  /*0710*/  VIADD R12, R12, 0x1 ;  /* 0x000000010c0c7836 */ /* 0x000fe20000000000 */
[C---:B------:R-:W-:Y:S01]  /*0720*/  IADD3 R13, PT, PT, R3.reuse, R13, RZ ;  /* 0x0000000d030d7210 */ /* 0x040fe20007ffe0ff */
[----:B------:R-:W-:Y:S02]  /*0730*/  IMAD.IADD R5, R3, 0x1, R5 ;  /* 0x0000000103057824 */ /* 0x000fe400078e0205 */
[----:B--2---:R-:W-:-:S04]  /*0740*/  @!P0 IMAD R15, R0, R15, R7 ;  /* 0x0000000f000f8224 */ /* 0x004fc800078e0207 */
[----:B0-----:R-:W-:-:S05]  /*0750*/  @!P0 IMAD.WIDE R10, R15, 0x8, R10 ;  /* 0x000000080f0a8825 */ /* 0x001fca00078e020a */
[----:B---3--:R0:W-:Y:S01]  /*0760*/  @!P0 STG.E.64 desc[UR4][R10.64], R8 ;  /* 0x000000080a008986 */ /* 0x0081e2000c101b04 */
[----:B------:R-:W-:-:S13]  /*0770*/  ISETP.NE.AND P0, PT, R12, RZ, PT ;  /* 0x000000ff0c00720c */ /* 0x000fda0003f05270 */
[----:B0-----:R-:W-:Y:S05]  /*0780*/  @P0 BRA `(.L_x_209) ;  /* 0xfffffffc00bc0947 */ /* 0x001fea000383ffff */
[----:B------:R-:W-:Y:S05]  /*0790*/  EXIT ;  /* 0x000000000000794d */ /* 0x000fea0003800000 */
        .weak           $__internal_5_$__cuda_sm3x_div_rn_noftz_f32_slowpath
        .type           $__internal_5_$__cuda_sm3x_div_rn_noftz_f32_slowpath,@function
        .size           $__internal_5_$__cuda_sm3x_div_rn_noftz_f32_slowpath,(.L_x_295 - $__internal_5_$__cuda_sm3x_div_rn_noftz_f32_slowpath)
$__internal_5_$__cuda_sm3x_div_rn_noftz_f32_slowpath:
[----:B------:R-:W-:Y:S01]  /*07a0*/  SHF.R.U32.HI R9, RZ, 0x17, R10 ;  /* 0x00000017ff097819 */ /* 0x000fe2000001160a */
[--C-:B------:R-:W-:Y:S01]  /*07b0*/  IMAD.MOV.U32 R12, RZ, RZ, R5.reuse ;  /* 0x000000ffff0c7224 */ /* 0x100fe200078e0005 */
[----:B------:R-:W-:Y:S02]  /*07c0*/  SHF.R.U32.HI R6, RZ, 0x17, R5 ;  /* 0x00000017ff067819 */ /* 0x000fe40000011605 */
        /* <DEDUP_REMOVED lines=9> */
[----:B------:R-:W-:Y:S02]  /*0860*/  FSETP.GTU.FTZ.AND P1, PT, |R10|, +INF , PT ;  /* 0x7f8000000a00780b */ /* 0x000fe40003f3c200 */
[----:B------:R-:W-:Y:S02]  /*0870*/  MOV R6, R10 ;  /* 0x0000000a00067202 */ /* 0x000fe40000000f00 */
        /* <DEDUP_REMOVED lines=19> */
[----:B------:R-:W-:-:S03]  /*09b0*/  @!P1 FFMA R10, R6, 1.84467440737095516160e+19, RZ ;  /* 0x5f800000060a9823 */ /* 0x000fc600000000ff */
[----:B------:R-:W-:-:S07]  /*09c0*/  @!P1 IADD3 R7, PT, PT, R7, 0x40, RZ ;  /* 0x0000004007079810 */ /* 0x000fce0007ffe0ff */
.L_x_210:
[----:B------:R-:W-:Y:S01]  /*09d0*/  LEA R5, R9, 0xc0800000, 0x17 ;  /* 0xc080000009057811 */ /* 0x000fe200078eb8ff */
[----:B------:R-:W-:-:S04]  /*09e0*/  VIADD R11, R11, 0xffffff81 ;  /* 0xffffff810b0b7836 */ /* 0x000fc80000000000 */
[----:B------:R-:W-:Y:S02]  /*09f0*/  IMAD.IADD R10, R10, 0x1, -R5 ;  /* 0x000000010a0a7824 */ /* 0x000fe400078e0a05 */
[C---:B------:R-:W-:Y:S02]  /*0a00*/  IMAD R5, R11.reuse, -0x800000, R12 ;  /* 0xff8000000b057824 */ /* 0x040fe400078e020c */
[----:B------:R0:W1:Y:S01]  /*0a10*/  MUFU.RCP R6, R10 ;  /* 0x0000000a00067308 */ /* 0x0000620000001000 */
[----:B------:R-:W-:Y:S01]  /*0a20*/  FADD.FTZ R14, -R10, -RZ ;  /* 0x800000ff0a0e7221 */ /* 0x000fe20000010100 */
[----:B0-----:R-:W-:-:S04]  /*0a30*/  IADD3 R10, PT, PT, R11, 0x7f, -R9 ;  /* 0x0000007f0b0a7810 */ /* 0x001fc80007ffe809 */
[----:B------:R-:W-:Y:S01]  /*0a40*/  IADD3 R10, PT, PT, R10, R7, RZ ;  /* 0x000000070a0a7210 */ /* 0x000fe20007ffe0ff */
[----:B-1----:R-:W-:-:S04]  /*0a50*/  FFMA R13, R6, R14, 1 ;  /* 0x3f800000060d7423 */ /* 0x002fc8000000000e */
        /* <DEDUP_REMOVED lines=19> */
[-CC-:B------:R-:W-:Y:S01]  /*0b90*/  FFMA.RZ R6, R15, R13.reuse, R12.reuse ;  /* 0x0000000d0f067223 */ /* 0x180fe2000000c00c */
[----:B------:R-:W-:Y:S01]  /*0ba0*/  IADD3 R10, PT, PT, R11, 0x20, RZ ;  /* 0x000000200b0a7810 */ /* 0x000fe20007ffe0ff */
[-CC-:B------:R-:W-:Y:S01]  /*0bb0*/  FFMA.RM R7, R15, R13.reuse, R12.reuse ;  /* 0x0000000d0f077223 */ /* 0x180fe2000000400c */
[----:B------:R-:W-:Y:S02]  /*0bc0*/  ISETP.NE.AND P2, PT, R11, RZ, PT ;  /* 0x000000ff0b00720c */ /* 0x000fe40003f45270 */
[----:B------:R-:W-:Y:S01]  /*0bd0*/  LOP3.LUT R9, R6, 0x7fffff, RZ, 0xc0, !PT ;  /* 0x007fffff06097812 */ /* 0x000fe200078ec0ff */
[----:B------:R-:W-:Y:S01]  /*0be0*/  FFMA.RP R6, R15, R13, R12 ;  /* 0x0000000d0f067223 */ /* 0x000fe2000000800c */
[----:B------:R-:W-:Y:S01]  /*0bf0*/  ISETP.NE.AND P1, PT, R11, RZ, PT ;  /* 0x000000ff0b00720c */ /* 0x000fe20003f25270 */
[----:B------:R-:W-:Y:S01]  /*0c00*/  IMAD.MOV R11, RZ, RZ, -R11 ;  /* 0x000000ffff0b7224 */ /* 0x000fe200078e0a0b */
[----:B------:R-:W-:Y:S02]  /*0c10*/  LOP3.LUT R9, R9, 0x800000, RZ, 0xfc, !PT ;  /* 0x0080000009097812 */ /* 0x000fe400078efcff */
        /* <DEDUP_REMOVED lines=13> */
.L_x_216:
[----:B------:R-:W-:-:S04]  /*0cf0*/  LOP3.LUT R5, R5, 0x80000000, RZ, 0xc0, !PT ;  /* 0x8000000005057812 */ /* 0x000fc800078ec0ff */
[----:B------:R-:W-:Y:S01]  /*0d00*/  LOP3.LUT R5, R5, 0x7f800000, RZ, 0xfc, !PT ;  /* 0x7f80000005057812 */ /* 0x000fe200078efcff */
[----:B------:R-:W-:Y:S06]  /*0d10*/  BRA `(.L_x_217) ;  /* 0x0000000000287947 */ /* 0x000fec0003800000 */
.L_x_215:
[----:B------:R-:W-:Y:S01]  /*0d20*/  LEA R5, R10, R5, 0x17 ;  /* 0x000000050a057211 */ /* 0x000fe200078eb8ff */
[----:B------:R-:W-:Y:S06]  /*0d30*/  BRA `(.L_x_217) ;  /* 0x0000000000207947 */ /* 0x000fec0003800000 */
.L_x_214:
[----:B------:R-:W-:-:S04]  /*0d40*/  LOP3.LUT R5, R10, 0x80000000, R12, 0x48, !PT ;  /* 0x800000000a057812 */ /* 0x000fc800078e480c */
[----:B------:R-:W-:Y:S01]  /*0d50*/  LOP3.LUT R5, R5, 0x7f800000, RZ, 0xfc, !PT ;  /* 0x7f80000005057812 */ /* 0x000fe200078efcff */
[----:B------:R-:W-:Y:S06]  /*0d60*/  BRA `(.L_x_217) ;  /* 0x0000000000147947 */ /* 0x000fec0003800000 */
.L_x_213:
[----:B------:R-:W-:Y:S01]  /*0d70*/  LOP3.LUT R5, R10, 0x80000000, R12, 0x48, !PT ;  /* 0x800000000a057812 */ /* 0x000fe200078e480c */
[----:B------:R-:W-:Y:S06]  /*0d80*/  BRA `(.L_x_217) ;  /* 0x00000000000c7947 */ /* 0x000fec0003800000 */
.L_x_212:
[----:B------:R-:W0:Y:S01]  /*0d90*/  MUFU.RSQ R5, -QNAN ;  /* 0xffc0000000057908 */ /* 0x000e220000001400 */
[----:B------:R-:W-:Y:S05]  /*0da0*/  BRA `(.L_x_217) ;  /* 0x0000000000047947 */ /* 0x000fea0003800000 */
.L_x_211:
[----:B------:R-:W-:-:S07]  /*0db0*/  FADD.FTZ R5, R5, R6 ;  /* 0x0000000605057221 */ /* 0x000fce0000010000 */
.L_x_217:
[----:B------:R-:W-:-:S04]  /*0dc0*/  IMAD.MOV.U32 R9, RZ, RZ, 0x0 ;  /* 0x00000000ff097424 */ /* 0x000fc800078e00ff */
[----:B0-----:R-:W-:Y:S05]  /*0dd0*/  RET.REL.NODEC R8 `(_Z21create_anode_responsePdiPiS_S0_) ;  /* 0xfffffff008887950 */ /* 0x001fea0003c3ffff */
.L_x_218:
        /* <DEDUP_REMOVED lines=10> */
.L_x_295:


//--------------------- .text._Z14compact_voxelsP5voxelS0_PiS1_S1_PbS1_S1_ --------------------------
	.section	.text._Z14compact_voxelsP5voxelS0_PiS1_S1_PbS1_S1_,"ax",@progbits
	.align	128
        .global         _Z14compact_voxelsP5voxelS0_PiS1_S1_PbS1_S1_
        .type           _Z14compact_voxelsP5voxelS0_PiS1_S1_PbS1_S1_,@function
        .size           _Z14compact_voxelsP5voxelS0_PiS1_S1_PbS1_S1_,(.L_x_296 - _Z14compact_voxelsP5voxelS0_PiS1_S1_PbS1_S1_)
        .other          _Z14compact_voxelsP5voxelS0_PiS1_S1_PbS1_S1_,@"STO_CUDA_ENTRY STV_DEFAULT"
_Z14compact_voxelsP5voxelS0_PiS1_S1_PbS1_S1_:
.text._Z14compact_voxelsP5voxelS0_PiS1_S1_PbS1_S1_:
        /* <DEDUP_REMOVED lines=20> */
[----:B------:R-:W-:Y:S05]  /*0140*/  CALL.REL.NOINC `($__internal_6_$__cuda_sm3x_div_rn_noftz_f32_slowpath) ;  /* 0x0000000800e47944 */ /* 0x000fea0003c00000 */
[----:B------:R-:W-:-:S07]  /*0150*/  IMAD.MOV.U32 R6, RZ, RZ, R8 ;  /* 0x000000ffff067224 */ /* 0x000fce00078e0008 */
.L_x_219:
[----:B------:R-:W0:Y:S01]  /*0160*/  S2R R5, SR_TID.X ;  /* 0x0000000000057919 */ /* 0x000e220000002100 */
[----:B------:R-:W1:Y:S01]  /*0170*/  F2I.CEIL.NTZ R6, R6 ;  /* 0x0000000600067305 */ /* 0x000e62000020b100 */
[----:B------:R-:W-:Y:S01]  /*0180*/  BSSY.RECONVERGENT B0, `(.L_x_220) ;  /* 0x0000014000007945 */ /* 0x000fe20003800200 */
[----:B-1----:R-:W-:Y:S02]  /*0190*/  ISETP.GE.AND P1, PT, R6, 0x1, PT ;  /* 0x000000010600780c */ /* 0x002fe40003f26270 */
[----:B0-----:R-:W-:-:S13]  /*01a0*/  ISETP.NE.AND P0, PT, R5, RZ, PT ;  /* 0x000000ff0500720c */ /* 0x001fda0003f05270 */
[----:B------:R-:W-:Y:S05]  /*01b0*/  @P0 BRA `(.L_x_221) ;  /* 0x0000000000400947 */ /* 0x000fea0003800000 */
[----:B------:R-:W0:Y:S08]  /*01c0*/  LDC.64 R10, c[0x0][0x3a0] ;  /* 0x0000e800ff0a7b82 */ /* 0x000e300000000a00 */
[----:B------:R-:W1:Y:S01]  /*01d0*/  LDC.64 R8, c[0x0][0x3b8] ;  /* 0x0000ee00ff087b82 */ /* 0x000e620000000a00 */
[----:B0-----:R-:W-:-:S06]  /*01e0*/  IMAD.WIDE R12, R0, 0x4, R10 ;  /* 0x00000004000c7825 */ /* 0x001fcc00078e020a */
[----:B------:R-:W2:Y:S01]  /*01f0*/  LDG.E R13, desc[UR4][R12.64] ;  /* 0x000000040c0d7981 */ /* 0x000ea2000c1e1900 */
[C---:B------:R-:W-:Y:S01]  /*0200*/  ISETP.NE.AND P0, PT, R7.reuse, RZ, PT ;  /* 0x000000ff0700720c */ /* 0x040fe20003f05270 */
[----:B-1----:R-:W-:-:S05]  /*0210*/  IMAD.WIDE.U32 R14, R7, 0x4, R8 ;  /* 0x00000004070e7825 */ /* 0x002fca00078e0008 */
[----:B--2---:R0:W-:Y:S07]  /*0220*/  STG.E desc[UR4][R14.64], R13 ;  /* 0x0000000d0e007986 */ /* 0x0041ee000c101904 */
[----:B------:R-:W-:Y:S05]  /*0230*/  @P0 BRA `(.L_x_221) ;  /* 0x0000000000200947 */ /* 0x000fea0003800000 */
[----:B------:R-:W1:Y:S08]  /*0240*/  LDC R7, c[0x0][0x370] ;  /* 0x0000dc00ff077b82 */ /* 0x000e700000000800 */
[----:B0-----:R-:W1:Y:S02]  /*0250*/  LDC.64 R12, c[0x0][0x3b0] ;  /* 0x0000ec00ff0c7b82 */ /* 0x001e640000000a00 */
[----:B-1----:R-:W-:-:S06]  /*0260*/  IMAD.WIDE.U32 R12, R7, 0x4, R12 ;  /* 0x00000004070c7825 */ /* 0x002fcc00078e000c */
[----:B------:R-:W2:Y:S02]  /*0270*/  LDG.E R13, desc[UR4][R12.64] ;  /* 0x000000040c0d7981 */ /* 0x000ea4000c1e1900 */
[----:B--2---:R-:W-:-:S06]  /*0280*/  IMAD.WIDE R10, R13, 0x4, R10 ;  /* 0x000000040d0a7825 */ /* 0x004fcc00078e020a */
[----:B------:R-:W2:Y:S01]  /*0290*/  LDG.E R11, desc[UR4][R10.64] ;  /* 0x000000040a0b7981 */ /* 0x000ea2000c1e1900 */
[----:B------:R-:W-:-:S05]  /*02a0*/  IMAD.WIDE.U32 R8, R7, 0x4, R8 ;  /* 0x0000000407087825 */ /* 0x000fca00078e0008 */
[----:B--2---:R1:W-:Y:S02]  /*02b0*/  STG.E desc[UR4][R8.64], R11 ;  /* 0x0000000b08007986 */ /* 0x0043e4000c101904 */
.L_x_221:
[----:B------:R-:W-:Y:S05]  /*02c0*/  BSYNC.RECONVERGENT B0 ;  /* 0x0000000000007941 */ /* 0x000fea0003800200 */
.L_x_220:
[----:B------:R-:W-:Y:S05]  /*02d0*/  @!P1 EXIT ;  /* 0x000000000000994d */ /* 0x000fea0003800000 */
[C---:B------:R-:W-:Y:S01]  /*02e0*/  ISETP.GE.U32.AND P0, PT, R6.reuse, 0x4, PT ;  /* 0x000000040600780c */ /* 0x040fe20003f06070 */
[----:B------:R-:W-:Y:S01]  /*02f0*/  IMAD.MOV.U32 R7, RZ, RZ, RZ ;  /* 0x000000ffff077224 */ /* 0x000fe200078e00ff */
[----:B------:R-:W-:-:S11]  /*0300*/  LOP3.LUT R4, R6, 0x3, RZ, 0xc0, !PT ;  /* 0x0000000306047812 */ /* 0x000fd600078ec0ff */
[----:B------:R-:W-:Y:S05]  /*0310*/  @!P0 BRA `(.L_x_222) ;  /* 0x0000000400d48947 */ /* 0x000fea0003800000 */
[----:B-1----:R-:W1:Y:S01]  /*0320*/  LDC.64 R10, c[0x0][0x3a0] ;  /* 0x0000e800ff0a7b82 */ /* 0x002e620000000a00 */
[----:B------:R-:W-:Y:S01]  /*0330*/  IMAD.IADD R9, R0, 0x1, R5 ;  /* 0x0000000100097824 */ /* 0x000fe200078e0205 */
[----:B------:R-:W-:Y:S01]  /*0340*/  LOP3.LUT R7, R6, 0x7ffffffc, RZ, 0xc0, !PT ;  /* 0x7ffffffc06077812 */ /* 0x000fe200078ec0ff */
[----:B------:R-:W2:Y:S02]  /*0350*/  LDCU.64 UR6, c[0x0][0x3a8] ;  /* 0x00007500ff0677ac */ /* 0x000ea40008000a00 */
[----:B------:R-:W-:Y:S01]  /*0360*/  IMAD.IADD R6, R9, 0x1, R2 ;  /* 0x0000000109067824 */ /* 0x000fe200078e0202 */
[----:B------:R-:W-:Y:S01]  /*0370*/  IADD3 R8, PT, PT, -R7, RZ, RZ ;  /* 0x000000ff07087210 */ /* 0x000fe20007ffe1ff */
[C-C-:B------:R-:W-:Y:S01]  /*0380*/  IMAD R23, R2.reuse, 0x2, R9.reuse ;  /* 0x0000000202177824 */ /* 0x140fe200078e0209 */
[----:B0-----:R-:W0:Y:S01]  /*0390*/  LDC.64 R12, c[0x0][0x380] ;  /* 0x0000e000ff0c7b82 */ /* 0x001e220000000a00 */
[----:B------:R-:W-:-:S07]  /*03a0*/  IMAD R27, R2, 0x3, R9 ;  /* 0x00000003021b7824 */ /* 0x000fce00078e0209 */
[----:B------:R-:W3:Y:S02]  /*03b0*/  LDC.64 R14, c[0x0][0x388] ;  /* 0x0000e200ff0e7b82 */ /* 0x000ee40000000a00 */
.L_x_231:
[-C--:B------:R-:W-:Y:S01]  /*03c0*/  ISETP.GE.AND P3, PT, R9, R3.reuse, PT ;  /* 0x000000030900720c */ /* 0x080fe20003f66270 */
[----:B------:R-:W-:Y:S01]  /*03d0*/  BSSY.RECONVERGENT B0, `(.L_x_223) ;  /* 0x000001a000007945 */ /* 0x000fe20003800200 */
[-C--:B------:R-:W-:Y:S02]  /*03e0*/  ISETP.GE.AND P0, PT, R6, R3.reuse, PT ;  /* 0x000000030600720c */ /* 0x080fe40003f06270 */
[-C--:B------:R-:W-:Y:S02]  /*03f0*/  ISETP.GE.AND P1, PT, R23, R3.reuse, PT ;  /* 0x000000031700720c */ /* 0x080fe40003f26270 */
[----:B------:R-:W-:-:S07]  /*0400*/  ISETP.GE.AND P2, PT, R27, R3, PT ;  /* 0x000000031b00720c */ /* 0x000fce0003f46270 */
[----:B0-2-4-:R-:W-:Y:S06]  /*0410*/  @P3 BRA `(.L_x_224) ;  /* 0x0000000000543947 */ /* 0x015fec0003800000 */
[----:B--2---:R-:W-:-:S04]  /*0420*/  IADD3 R16, P3, PT, R9, UR6, RZ ;  /* 0x0000000609107c10 */ /* 0x004fc8000ff7e0ff */
[----:B------:R-:W-:-:S05]  /*0430*/  LEA.HI.X.SX32 R17, R9, UR7, 0x1, P3 ;  /* 0x0000000709117c11 */ /* 0x000fca00098f0eff */
[----:B------:R-:W2:Y:S02]  /*0440*/  LDG.E.U8 R16, desc[UR4][R16.64] ;  /* 0x0000000410107981 */ /* 0x000ea4000c1e1100 */
[----:B--2---:R-:W-:-:S13]  /*0450*/  ISETP.NE.AND P3, PT, R16, RZ, PT ;  /* 0x000000ff1000720c */ /* 0x004fda0003f65270 */
[----:B------:R-:W-:Y:S05]  /*0460*/  @!P3 BRA `(.L_x_224) ;  /* 0x000000000040b947 */ /* 0x000fea0003800000 */
[C---:B-1----:R-:W-:Y:S01]  /*0470*/  IMAD.WIDE R28, R9.reuse, 0x4, R10 ;  /* 0x00000004091c7825 */ /* 0x042fe200078e020a */
[----:B------:R-:W1:Y:S03]  /*0480*/  LDC.64 R16, c[0x0][0x390] ;  /* 0x0000e400ff107b82 */ /* 0x000e660000000a00 */
[----:B0-----:R-:W-:Y:S02]  /*0490*/  IMAD.WIDE R18, R9, 0x18, R12 ;  /* 0x0000001809127825 */ /* 0x001fe400078e020c */
[----:B------:R-:W3:Y:S04]  /*04a0*/  LDG.E R29, desc[UR4][R28.64] ;  /* 0x000000041c1d7981 */ /* 0x000ee8000c1e1900 */
[----:B------:R-:W2:Y:S01]  /*04b0*/  LDG.E.64 R24, desc[UR4][R18.64] ;  /* 0x0000000412187981 */ /* 0x000ea2000c1e1b00 */
[----:B---3--:R-:W-:-:S05]  /*04c0*/  IMAD.WIDE R20, R29, 0x18, R14 ;  /* 0x000000181d147825 */ /* 0x008fca00078e020e */
[----:B--2---:R0:W-:Y:S04]  /*04d0*/  STG.E.64 desc[UR4][R20.64], R24 ;  /* 0x0000001814007986 */ /* 0x0041e8000c101b04 */
[----:B0-----:R-:W2:Y:S01]  /*04e0*/  LDG.E.64 R24, desc[UR4][R18.64+0x8] ;  /* 0x0000080412187981 */ /* 0x001ea2000c1e1b00 */
[----:B-1----:R-:W-:-:S03]  /*04f0*/  IMAD.WIDE R16, R9, 0x4, R16 ;  /* 0x0000000409107825 */ /* 0x002fc600078e0210 */
[----:B--2---:R4:W-:Y:S04]  /*0500*/  STG.E.64 desc[UR4][R20.64+0x8], R24 ;  /* 0x0000081814007986 */ /* 0x0049e8000c101b04 */
[----:B------:R-:W2:Y:S04]  /*0510*/  LDG.E.64 R18, desc[UR4][R18.64+0x10] ;  /* 0x0000100412127981 */ /* 0x000ea8000c1e1b00 */
[----:B--2---:R4:W-:Y:S04]  /*0520*/  STG.E.64 desc[UR4][R20.64+0x10], R18 ;  /* 0x0000101214007986 */ /* 0x0049e8000c101b04 */
[----:B------:R0:W2:Y:S02]  /*0530*/  LDG.E R22, desc[UR4][R16.64] ;  /* 0x0000000410167981 */ /* 0x0000a4000c1e1900 */
[----:B0-----:R-:W0:Y:S02]  /*0540*/  LDC.64 R16, c[0x0][0x398] ;  /* 0x0000e600ff107b82 */ /* 0x001e240000000a00 */
[----:B0-----:R-:W-:-:S05]  /*0550*/  IMAD.WIDE R28, R29, 0x4, R16 ;  /* 0x000000041d1c7825 */ /* 0x001fca00078e0210 */
[----:B--2---:R4:W-:Y:S02]  /*0560*/  STG.E desc[UR4][R28.64], R22 ;  /* 0x000000161c007986 */ /* 0x0049e4000c101904 */
.L_x_224:
[----:B--2---:R-:W-:Y:S05]  /*0570*/  BSYNC.RECONVERGENT B0 ;  /* 0x0000000000007941 */ /* 0x004fea0003800200 */
.L_x_223:
[----:B------:R-:W-:Y:S04]  /*0580*/  BSSY.RECONVERGENT B0, `(.L_x_225) ;  /* 0x0000017000007945 */ /* 0x000fe80003800200 */
[----:B------:R-:W-:Y:S05]  /*0590*/  @P0 BRA `(.L_x_226) ;  /* 0x0000000000540947 */ /* 0x000fea0003800000 */
[----:B------:R-:W-:-:S04]  /*05a0*/  IADD3 R16, P0, PT, R6, UR6, RZ ;  /* 0x0000000606107c10 */ /* 0x000fc8000ff1e0ff */
[----:B------:R-:W-:-:S05]  /*05b0*/  LEA.HI.X.SX32 R17, R6, UR7, 0x1, P0 ;  /* 0x0000000706117c11 */ /* 0x000fca00080f0eff */
[----:B------:R-:W2:Y:S02]  /*05c0*/  LDG.E.U8 R16, desc[UR4][R16.64] ;  /* 0x0000000410107981 */ /* 0x000ea4000c1e1100 */
[----:B--2---:R-:W-:-:S13]  /*05d0*/  ISETP.NE.AND P0, PT, R16, RZ, PT ;  /* 0x000000ff1000720c */ /* 0x004fda0003f05270 */
[----:B------:R-:W-:Y:S05]  /*05e0*/  @!P0 BRA `(.L_x_226) ;  /* 0x0000000000408947 */ /* 0x000fea0003800000 */
[C---:B-1--4-:R-:W-:Y:S01]  /*05f0*/  IMAD.WIDE R28, R6.reuse, 0x4, R10 ;  /* 0x00000004061c7825 */ /* 0x052fe200078e020a */
        /* <DEDUP_REMOVED lines=9> */
[----:B------:R-:W3:Y:S04]  /*0690*/  LDG.E.64 R18, desc[UR4][R18.64+0x10] ;  /* 0x0000100412127981 */ /* 0x000ee8000c1e1b00 */
[----:B---3--:R2:W-:Y:S04]  /*06a0*/  STG.E.64 desc[UR4][R20.64+0x10], R18 ;  /* 0x0000101214007986 */ /* 0x0085e8000c101b04 */
[----:B------:R0:W3:Y:S02]  /*06b0*/  LDG.E R22, desc[UR4][R16.64] ;  /* 0x0000000410167981 */ /* 0x0000e4000c1e1900 */
[----:B0-----:R-:W0:Y:S02]  /*06c0*/  LDC.64 R16, c[0x0][0x398] ;  /* 0x0000e600ff107b82 */ /* 0x001e240000000a00 */
[----:B0-----:R-:W-:-:S05]  /*06d0*/  IMAD.WIDE R28, R29, 0x4, R16 ;  /* 0x000000041d1c7825 */ /* 0x001fca00078e0210 */
[----:B---3--:R2:W-:Y:S02]  /*06e0*/  STG.E desc[UR4][R28.64], R22 ;  /* 0x000000161c007986 */ /* 0x0085e4000c101904 */
.L_x_226:
[----:B------:R-:W-:Y:S05]  /*06f0*/  BSYNC.RECONVERGENT B0 ;  /* 0x0000000000007941 */ /* 0x000fea0003800200 */
.L_x_225:
[----:B------:R-:W-:Y:S04]  /*0700*/  BSSY.RECONVERGENT B0, `(.L_x_227) ;  /* 0x0000017000007945 */ /* 0x000fe80003800200 */
[----:B------:R-:W-:Y:S05]  /*0710*/  @P1 BRA `(.L_x_228) ;  /* 0x0000000000541947 */ /* 0x000fea0003800000 */
[----:B------:R-:W-:-:S04]  /*0720*/  IADD3 R16, P0, PT, R23, UR6, RZ ;  /* 0x0000000617107c10 */ /* 0x000fc8000ff1e0ff */
[----:B------:R-:W-:-:S05]  /*0730*/  LEA.HI.X.SX32 R17, R23, UR7, 0x1, P0 ;  /* 0x0000000717117c11 */ /* 0x000fca00080f0eff */
[----:B------:R-:W5:Y:S02]  /*0740*/  LDG.E.U8 R16, desc[UR4][R16.64] ;  /* 0x0000000410107981 */ /* 0x000f64000c1e1100 */
[----:B-----5:R-:W-:-:S13]  /*0750*/  ISETP.NE.AND P0, PT, R16, RZ, PT ;  /* 0x000000ff1000720c */ /* 0x020fda0003f05270 */
[----:B------:R-:W-:Y:S05]  /*0760*/  @!P0 BRA `(.L_x_228) ;  /* 0x0000000000408947 */ /* 0x000fea0003800000 */
[C---:B-12-4-:R-:W-:Y:S01]  /*0770*/  IMAD.WIDE R28, R23.reuse, 0x4, R10 ;  /* 0x00000004171c7825 */ /* 0x056fe200078e020a */
        /* <DEDUP_REMOVED lines=12> */
[----:B-1----:R-:W1:Y:S02]  /*0840*/  LDC.64 R16, c[0x0][0x398] ;  /* 0x0000e600ff107b82 */ /* 0x002e640000000a00 */
[----:B-1----:R-:W-:-:S05]  /*0850*/  IMAD.WIDE R28, R29, 0x4, R16 ;  /* 0x000000041d1c7825 */ /* 0x002fca00078e0210 */
[----:B--2---:R0:W-:Y:S02]  /*0860*/  STG.E desc[UR4][R28.64], R22 ;  /* 0x000000161c007986 */ /* 0x0041e4000c101904 */
.L_x_228:
[----:B------:R-:W-:Y:S05]  /*0870*/  BSYNC.RECONVERGENT B0 ;  /* 0x0000000000007941 */ /* 0x000fea0003800200 */
.L_x_227:
[----:B------:R-:W-:Y:S04]  /*0880*/  BSSY.RECONVERGENT B0, `(.L_x_229) ;  /* 0x0000017000007945 */ /* 0x000fe80003800200 */
[----:B------:R-:W-:Y:S05]  /*0890*/  @P2 BRA `(.L_x_230) ;  /* 0x0000000000542947 */ /* 0x000fea0003800000 */
[----:B------:R-:W-:-:S04]  /*08a0*/  IADD3 R16, P0, PT, R27, UR6, RZ ;  /* 0x000000061b107c10 */ /* 0x000fc8000ff1e0ff */
[----:B------:R-:W-:-:S05]  /*08b0*/  LEA.HI.X.SX32 R17, R27, UR7, 0x1, P0 ;  /* 0x000000071b117c11 */ /* 0x000fca00080f0eff */
[----:B------:R-:W5:Y:S02]  /*08c0*/  LDG.E.U8 R16, desc[UR4][R16.64] ;  /* 0x0000000410107981 */ /* 0x000f64000c1e1100 */
[----:B-----5:R-:W-:-:S13]  /*08d0*/  ISETP.NE.AND P0, PT, R16, RZ, PT ;  /* 0x000000ff1000720c */ /* 0x020fda0003f05270 */
[----:B------:R-:W-:Y:S05]  /*08e0*/  @!P0 BRA `(.L_x_230) ;  /* 0x0000000000408947 */ /* 0x000fea0003800000 */
[C---:B012-4-:R-:W-:Y:S01]  /*08f0*/  IMAD.WIDE R28, R27.reuse, 0x4, R10 ;  /* 0x000000041b1c7825 */ /* 0x057fe200078e020a */
[----:B------:R-:W0:Y:S03]  /*0900*/  LDC.64 R20, c[0x0][0x390] ;  /* 0x0000e400ff147b82 */ /* 0x000e260000000a00 */
[----:B------:R-:W-:Y:S02]  /*0910*/  IMAD.WIDE R16, R27, 0x18, R12 ;  /* 0x000000181b107825 */ /* 0x000fe400078e020c */
[----:B------:R-:W3:Y:S04]  /*0920*/  LDG.E R29, desc[UR4][R28.64] ;  /* 0x000000041c1d7981 */ /* 0x000ee8000c1e1900 */
[----:B------:R-:W2:Y:S01]  /*0930*/  LDG.E.64 R24, desc[UR4][R16.64] ;  /* 0x0000000410187981 */ /* 0x000ea2000c1e1b00 */
[----:B---3--:R-:W-:-:S05]  /*0940*/  IMAD.WIDE R18, R29, 0x18, R14 ;  /* 0x000000181d127825 */ /* 0x008fca00078e020e */
[----:B--2---:R1:W-:Y:S04]  /*0950*/  STG.E.64 desc[UR4][R18.64], R24 ;  /* 0x0000001812007986 */ /* 0x0043e8000c101b04 */
[----:B-1----:R-:W2:Y:S01]  /*0960*/  LDG.E.64 R24, desc[UR4][R16.64+0x8] ;  /* 0x0000080410187981 */ /* 0x002ea2000c1e1b00 */
[----:B0-----:R-:W-:-:S03]  /*0970*/  IMAD.WIDE R20, R27, 0x4, R20 ;  /* 0x000000041b147825 */ /* 0x001fc600078e0214 */
[----:B--2---:R0:W-:Y:S04]  /*0980*/  STG.E.64 desc[UR4][R18.64+0x8], R24 ;  /* 0x0000081812007986 */ /* 0x0041e8000c101b04 */
[----:B------:R-:W2:Y:S04]  /*0990*/  LDG.E.64 R16, desc[UR4][R16.64+0x10] ;  /* 0x0000100410107981 */ /* 0x000ea8000c1e1b00 */
[----:B--2---:R0:W-:Y:S04]  /*09a0*/  STG.E.64 desc[UR4][R18.64+0x10], R16 ;  /* 0x0000101012007986 */ /* 0x0041e8000c101b04 */
[----:B------:R1:W2:Y:S02]  /*09b0*/  LDG.E R22, desc[UR4][R20.64] ;  /* 0x0000000414167981 */ /* 0x0002a4000c1e1900 */
[----:B-1----:R-:W1:Y:S02]  /*09c0*/  LDC.64 R20, c[0x0][0x398] ;  /* 0x0000e600ff147b82 */ /* 0x002e640000000a00 */
[----:B-1----:R-:W-:-:S05]  /*09d0*/  IMAD.WIDE R28, R29, 0x4, R20 ;  /* 0x000000041d1c7825 */ /* 0x002fca00078e0214 */
[----:B--2---:R0:W-:Y:S02]  /*09e0*/  STG.E desc[UR4][R28.64], R22 ;  /* 0x000000161c007986 */ /* 0x0041e4000c101904 */
.L_x_230:
[----:B------:R-:W-:Y:S05]  /*09f0*/  BSYNC.RECONVERGENT B0 ;  /* 0x0000000000007941 */ /* 0x000fea0003800200 */
.L_x_229:
[----:B------:R-:W-:Y:S02]  /*0a00*/  VIADD R8, R8, 0x4 ;  /* 0x0000000408087836 */ /* 0x000fe40000000000 */
[C---:B------:R-:W-:Y:S02]  /*0a10*/  IMAD R6, R2.reuse, 0x4, R6 ;  /* 0x0000000402067824 */ /* 0x040fe400078e0206 */
[----:B------:R-:W-:Y:S01]  /*0a20*/  IMAD R23, R2, 0x4, R23 ;  /* 0x0000000402177824 */ /* 0x000fe200078e0217 */
[----:B------:R-:W-:Y:S01]  /*0a30*/  ISETP.NE.AND P0, PT, R8, RZ, PT ;  /* 0x000000ff0800720c */ /* 0x000fe20003f05270 */
[C---:B------:R-:W-:Y:S02]  /*0a40*/  IMAD R27, R2.reuse, 0x4, R27 ;  /* 0x00000004021b7824 */ /* 0x040fe400078e021b */
[----:B------:R-:W-:-:S10]  /*0a50*/  IMAD R9, R2, 0x4, R9 ;  /* 0x0000000402097824 */ /* 0x000fd400078e0209 */
[----:B------:R-:W-:Y:S05]  /*0a60*/  @P0 BRA `(.L_x_231) ;  /* 0xfffffff800540947 */ /* 0x000fea000383ffff */
.L_x_222:
[----:B------:R-:W-:-:S13]  /*0a70*/  ISETP.NE.AND P0, PT, R4, RZ, PT ;  /* 0x000000ff0400720c */ /* 0x000fda0003f05270 */
[----:B------:R-:W-:Y:S05]  /*0a80*/  @!P0 EXIT ;  /* 0x000000000000894d */ /* 0x000fea0003800000 */
[----:B-1----:R-:W1:Y:S01]  /*0a90*/  LDC.64 R8, c[0x0][0x3a0] ;  /* 0x0000e800ff087b82 */ /* 0x002e620000000a00 */
[----:B------:R-:W-:Y:S01]  /*0aa0*/  IADD3 R0, PT, PT, R0, R5, RZ ;  /* 0x0000000500007210 */ /* 0x000fe20007ffe0ff */
[----:B------:R-:W1:Y:S04]  /*0ab0*/  LDCU.64 UR6, c[0x0][0x3a8] ;  /* 0x00007500ff0677ac */ /* 0x000e680008000a00 */
[----:B------:R-:W-:Y:S02]  /*0ac0*/  IMAD R7, R2, R7, R0 ;  /* 0x0000000702077224 */ /* 0x000fe400078e0200 */
[----:B------:R-:W1:Y:S01]  /*0ad0*/  LDC.64 R10, c[0x0][0x380] ;  /* 0x0000e000ff0a7b82 */ /* 0x000e620000000a00 */
[----:B------:R-:W-:-:S07]  /*0ae0*/  IMAD.MOV R0, RZ, RZ, -R4 ;  /* 0x000000ffff007224 */ /* 0x000fce00078e0a04 */
[----:B0-----:R-:W0:Y:S08]  /*0af0*/  LDC.64 R12, c[0x0][0x388] ;  /* 0x0000e200ff0c7b82 */ /* 0x001e300000000a00 */
[----:B---3--:R-:W3:Y:S08]  /*0b00*/  LDC.64 R14, c[0x0][0x390] ;  /* 0x0000e400ff0e7b82 */ /* 0x008ef00000000a00 */
[----:B------:R-:W0:Y:S02]  /*0b10*/  LDC.64 R16, c[0x0][0x398] ;  /* 0x0000e600ff107b82 */ /* 0x000e240000000a00 */
.L_x_234:
[----:B------:R-:W-:Y:S01]  /*0b20*/  ISETP.GE.AND P0, PT, R7, R3, PT ;  /* 0x000000030700720c */ /* 0x000fe20003f06270 */
[----:B------:R-:W-:Y:S01]  /*0b30*/  VIADD R0, R0, 0x1 ;  /* 0x0000000100007836 */ /* 0x000fe20000000000 */
[----:B------:R-:W-:Y:S04]  /*0b40*/  BSSY.RECONVERGENT B0, `(.L_x_232) ;  /* 0x0000016000007945 */ /* 0x000fe80003800200 */
[----:B------:R-:W-:-:S07]  /*0b50*/  ISETP.NE.AND P1, PT, R0, RZ, PT ;  /* 0x000000ff0000720c */ /* 0x000fce0003f25270 */
[----:B0-----:R-:W-:Y:S06]  /*0b60*/  @P0 BRA `(.L_x_233) ;  /* 0x00000000004c0947 */ /* 0x001fec0003800000 */
[----:B-1----:R-:W-:-:S04]  /*0b70*/  IADD3 R4, P0, PT, R7, UR6, RZ ;  /* 0x0000000607047c10 */ /* 0x002fc8000ff1e0ff */
[----:B------:R-:W-:-:S05]  /*0b80*/  LEA.HI.X.SX32 R5, R7, UR7, 0x1, P0 ;  /* 0x0000000707057c11 */ /* 0x000fca00080f0eff */
[----:B------:R-:W5:Y:S02]  /*0b90*/  LDG.E.U8 R4, desc[UR4][R4.64] ;  /* 0x0000000404047981 */ /* 0x000f64000c1e1100 */
[----:B-----5:R-:W-:-:S13]  /*0ba0*/  ISETP.NE.AND P0, PT, R4, RZ, PT ;  /* 0x000000ff0400720c */ /* 0x020fda0003f05270 */
[----:B------:R-:W-:Y:S05]  /*0bb0*/  @!P0 BRA `(.L_x_233) ;  /* 0x0000000000388947 */ /* 0x000fea0003800000 */
[----:B--2-4-:R-:W-:-:S04]  /*0bc0*/  IMAD.WIDE R20, R7, 0x4, R8 ;  /* 0x0000000407147825 */ /* 0x014fc800078e0208 */
[----:B------:R-:W-:Y:S02]  /*0bd0*/  IMAD.WIDE R18, R7, 0x18, R10 ;  /* 0x0000001807127825 */ /* 0x000fe400078e020a */
[----:B------:R-:W0:Y:S04]  /*0be0*/  LDG.E R21, desc[UR4][R20.64] ;  /* 0x0000000414157981 */ /* 0x000e28000c1e1900 */
[----:B------:R-:W2:Y:S01]  /*0bf0*/  LDG.E.64 R22, desc[UR4][R18.64] ;  /* 0x0000000412167981 */ /* 0x000ea2000c1e1b00 */
[----:B0-----:R-:W-:-:S05]  /*0c00*/  IMAD.WIDE R4, R21, 0x18, R12 ;  /* 0x0000001815047825 */ /* 0x001fca00078e020c */
[----:B--2---:R0:W-:Y:S04]  /*0c10*/  STG.E.64 desc[UR4][R4.64], R22 ;  /* 0x0000001604007986 */ /* 0x0041e8000c101b04 */
[----:B------:R-:W2:Y:S01]  /*0c20*/  LDG.E.64 R24, desc[UR4][R18.64+0x8] ;  /* 0x0000080412187981 */ /* 0x000ea2000c1e1b00 */
[----:B---3--:R-:W-:-:S03]  /*0c30*/  IMAD.WIDE R28, R7, 0x4, R14 ;  /* 0x00000004071c7825 */ /* 0x008fc600078e020e */
[----:B--2---:R0:W-:Y:S04]  /*0c40*/  STG.E.64 desc[UR4][R4.64+0x8], R24 ;  /* 0x0000081804007986 */ /* 0x0041e8000c101b04 */
[----:B------:R-:W2:Y:S01]  /*0c50*/  LDG.E.64 R26, desc[UR4][R18.64+0x10] ;  /* 0x00001004121a7981 */ /* 0x000ea2000c1e1b00 */
[----:B------:R-:W-:-:S03]  /*0c60*/  IMAD.WIDE R20, R21, 0x4, R16 ;  /* 0x0000000415147825 */ /* 0x000fc600078e0210 */
[----:B--2---:R0:W-:Y:S04]  /*0c70*/  STG.E.64 desc[UR4][R4.64+0x10], R26 ;  /* 0x0000101a04007986 */ /* 0x0041e8000c101b04 */
[----:B------:R-:W2:Y:S04]  /*0c80*/  LDG.E R29, desc[UR4][R28.64] ;  /* 0x000000041c1d7981 */ /* 0x000ea8000c1e1900 */
[----:B--2---:R0:W-:Y:S02]  /*0c90*/  STG.E desc[UR4][R20.64], R29 ;  /* 0x0000001d14007986 */ /* 0x0041e4000c101904 */
.L_x_233:
[----:B-1----:R-:W-:Y:S05]  /*0ca0*/  BSYNC.RECONVERGENT B0 ;  /* 0x0000000000007941 */ /* 0x002fea0003800200 */
.L_x_232:
[----:B------:R-:W-:Y:S01]  /*0cb0*/  IMAD.IADD R7, R2, 0x1, R7 ;  /* 0x0000000102077824 */ /* 0x000fe200078e0207 */
[----:B------:R-:W-:Y:S06]  /*0cc0*/  @P1 BRA `(.L_x_234) ;  /* 0xfffffffc00941947 */ /* 0x000fec000383ffff */
[----:B------:R-:W-:Y:S05]  /*0cd0*/  EXIT ;  /* 0x000000000000794d */ /* 0x000fea0003800000 */
        .weak           $__internal_6_$__cuda_sm3x_div_rn_noftz_f32_slowpath
        .type           $__internal_6_$__cuda_sm3x_div_rn_noftz_f32_slowpath,@function
        .size           $__internal_6_$__cuda_sm3x_div_rn_noftz_f32_slowpath,(.L_x_296 - $__internal_6_$__cuda_sm3x_div_rn_noftz_f32_slowpath)
$__internal_6_$__cuda_sm3x_div_rn_noftz_f32_slowpath:
        /* <DEDUP_REMOVED lines=30> */
[----:B------:R-:W-:Y:S01]  /*0ec0*/  @P0 IMAD.MOV.U32 R8, RZ, RZ, RZ ;  /* 0x000000ffff080224 */ /* 0x000fe200078e00ff */
[----:B------:R-:W-:Y:S01]  /*0ed0*/  @!P0 MOV R8, 0xffffffc0 ;  /* 0xffffffc000088802 */ /* 0x000fe20000000f00 */
[----:B------:R-:W-:Y:S01]  /*0ee0*/  @!P0 FFMA R11, R4, 1.84467440737095516160e+19, RZ ;  /* 0x5f800000040b8823 */ /* 0x000fe200000000ff */
[----:B------:R-:W-:-:S03]  /*0ef0*/  @!P1 FFMA R12, R5, 1.84467440737095516160e+19, RZ ;  /* 0x5f800000050c9823 */ /* 0x000fc600000000ff */
[----:B------:R-:W-:-:S07]  /*0f00*/  @!P1 VIADD R8, R8, 0x40 ;  /* 0x0000004008089836 */ /* 0x000fce0000000000 */
.L_x_235:
        /* <DEDUP_REMOVED lines=16> */
[----:B------:R-:W-:-:S04]  /*1010*/  LOP3.LUT R5, R5, 0xff, RZ, 0xc0, !PT ;  /* 0x000000ff05057812 */ /* 0x000fc800078ec0ff */
[----:B------:R-:W-:-:S05]  /*1020*/  IADD3 R13, PT, PT, R5, R9, RZ ;  /* 0x00000009050d7210 */ /* 0x000fca0007ffe0ff */
        /* <DEDUP_REMOVED lines=11> */
[C---:B------:R-:W-:Y:S02]  /*10e0*/  VIADD R10, R13.reuse, 0x20 ;  /* 0x000000200d0a7836 */ /* 0x040fe40000000000 */
[CCC-:B------:R-:W-:Y:S01]  /*10f0*/  FFMA.RM R8, R14.reuse, R12.reuse, R11.reuse ;  /* 0x0000000c0e087223 */ /* 0x1c0fe2000000400b */
[----:B------:R-:W-:Y:S02]  /*1100*/  ISETP.NE.AND P2, PT, R13, RZ, PT ;  /* 0x000000ff0d00720c */ /* 0x000fe40003f45270 */
[----:B------:R-:W-:Y:S01]  /*1110*/  LOP3.LUT R9, R5, 0x7fffff, RZ, 0xc0, !PT ;  /* 0x007fffff05097812 */ /* 0x000fe200078ec0ff */
[----:B------:R-:W-:Y:S01]  /*1120*/  FFMA.RP R5, R14, R12, R11 ;  /* 0x0000000c0e057223 */ /* 0x000fe2000000800b */
[----:B------:R-:W-:Y:S01]  /*1130*/  IMAD.MOV R11, RZ, RZ, -R13 ;  /* 0x000000ffff0b7224 */ /* 0x000fe200078e0a0d */
[----:B------:R-:W-:Y:S02]  /*1140*/  ISETP.NE.AND P1, PT, R13, RZ, PT ;  /* 0x000000ff0d00720c */ /* 0x000fe40003f25270 */
        /* <DEDUP_REMOVED lines=14> */
.L_x_241:
[----:B------:R-:W-:-:S04]  /*1230*/  LOP3.LUT R4, R4, 0x80000000, RZ, 0xc0, !PT ;  /* 0x8000000004047812 */ /* 0x000fc800078ec0ff */
[----:B------:R-:W-:Y:S01]  /*1240*/  LOP3.LUT R4, R4, 0x7f800000, RZ, 0xfc, !PT ;  /* 0x7f80000004047812 */ /* 0x000fe200078efcff */
[----:B------:R-:W-:Y:S06]  /*1250*/  BRA `(.L_x_242) ;  /* 0x0000000000287947 */ /* 0x000fec0003800000 */
.L_x_240:
[----:B------:R-:W-:Y:S01]  /*1260*/  LEA R4, R9, R4, 0x17 ;  /* 0x0000000409047211 */ /* 0x000fe200078eb8ff */
[----:B------:R-:W-:Y:S06]  /*1270*/  BRA `(.L_x_242) ;  /* 0x0000000000207947 */ /* 0x000fec0003800000 */
.L_x_239:
[----:B------:R-:W-:-:S04]  /*1280*/  LOP3.LUT R4, R12, 0x80000000, R11, 0x48, !PT ;  /* 0x800000000c047812 */ /* 0x000fc800078e480b */
[----:B------:R-:W-:Y:S01]  /*1290*/  LOP3.LUT R4, R4, 0x7f800000, RZ, 0xfc, !PT ;  /* 0x7f80000004047812 */ /* 0x000fe200078efcff */
[----:B------:R-:W-:Y:S06]  /*12a0*/  BRA `(.L_x_242) ;  /* 0x0000000000147947 */ /* 0x000fec0003800000 */
.L_x_238:
[----:B------:R-:W-:Y:S01]  /*12b0*/  LOP3.LUT R4, R12, 0x80000000, R11, 0x48, !PT ;  /* 0x800000000c047812 */ /* 0x000fe200078e480b */
[----:B------:R-:W-:Y:S06]  /*12c0*/  BRA `(.L_x_242) ;  /* 0x00000000000c7947 */ /* 0x000fec0003800000 */
.L_x_237:
[----:B------:R-:W0:Y:S01]  /*12d0*/  MUFU.RSQ R4, -QNAN ;  /* 0xffc0000000047908 */ /* 0x000e220000001400 */
[----:B------:R-:W-:Y:S05]  /*12e0*/  BRA `(.L_x_242) ;  /* 0x0000000000047947 */ /* 0x000fea0003800000 */
.L_x_236:
[----:B------:R-:W-:-:S07]  /*12f0*/  FADD.FTZ R4, R4, R5 ;  /* 0x0000000504047221 */ /* 0x000fce0000010000 */
.L_x_242:
[----:B0-----:R-:W-:Y:S02]  /*1300*/  IMAD.MOV.U32 R8, RZ, RZ, R4 ;  /* 0x000000ffff087224 */ /* 0x001fe400078e0004 */
[----:B------:R-:W-:Y:S02]  /*1310*/  IMAD.MOV.U32 R4, RZ, RZ, R6 ;  /* 0x000000ffff047224 */ /* 0x000fe400078e0006 */
[----:B------:R-:W-:-:S04]  /*1320*/  IMAD.MOV.U32 R5, RZ, RZ, 0x0 ;  /* 0x00000000ff057424 */ /* 0x000fc800078e00ff */
[----:B------:R-:W-:Y:S05]  /*1330*/  RET.REL.NODEC R4 `(_Z14compact_voxelsP5voxelS0_PiS1_S1_PbS1_S1_) ;  /* 0xffffffec04307950 */ /* 0x000fea0003c3ffff */
.L_x_243:
        /* <DEDUP_REMOVED lines=12> */
.L_x_296:


//--------------------- .text._Z13create_voxelsP5voxelPiPdS2_S2_S2_S2_dddPbS1_S1_ --------------------------
	.section	.text._Z13create_voxelsP5voxelPiPdS2_S2_S2_S2_dddPbS1_S1_,"ax",@progbits
	.align	128
        .global         _Z13create_voxelsP5voxelPiPdS2_S2_S2_S2_dddPbS1_S1_
        .type           _Z13create_voxelsP5voxelPiPdS2_S2_S2_S2_dddPbS1_S1_,@function
        .size           _Z13create_voxelsP5voxelPiPdS2_S2_S2_S2_dddPbS1_S1_,(.L_x_299 - _Z13create_voxelsP5voxelPiPdS2_S2_S2_S2_dddPbS1_S1_)
        .other          _Z13create_voxelsP5voxelPiPdS2_S2_S2_S2_dddPbS1_S1_,@"STO_CUDA_ENTRY STV_DEFAULT"
_Z13create_voxelsP5voxelPiPdS2_S2_S2_S2_dddPbS1_S1_:
.text._Z13create_voxelsP5voxelPiPdS2_S2_S2_S2_dddPbS1_S1_:
[----:B------:R-:W-:Y:S01]  /*0000*/  LDC R1, c[0x0][0x37c] ;  /* 0x0000df00ff017b82 */ /* 0x000fe20000000800 */
[----:B------:R-:W0:Y:S07]  /*0010*/  S2R R3, SR_CTAID.X ;  /* 0x0000000000037919 */ /* 0x000e2e0000002500 */
[----:B------:R-:W0:Y:S01]  /*0020*/  LDC.64 R12, c[0x0][0x390] ;  /* 0x0000e400ff0c7b82 */ /* 0x000e220000000a00 */
[----:B------:R-:W1:Y:S01]  /*0030*/  LDCU.64 UR12, c[0x0][0x358] ;  /* 0x00006b00ff0c77ac */ /* 0x000e620008000a00 */
[----:B------:R-:W2:Y:S06]  /*0040*/  LDCU UR5, c[0x0][0x3bc] ;  /* 0x00007780ff0577ac */ /* 0x000eac0008000800 */
[----:B------:R-:W3:Y:S08]  /*0050*/  LDC.64 R10, c[0x0][0x398] ;  /* 0x0000e600ff0a7b82 */ /* 0x000ef00000000a00 */
[----:B------:R-:W4:Y:S08]  /*0060*/  LDC.64 R6, c[0x0][0x3a0] ;  /* 0x0000e800ff067b82 */ /* 0x000f300000000a00 */
[----:B------:R-:W2:Y:S01]  /*0070*/  LDC.64 R8, c[0x0][0x3a8] ;  /* 0x0000ea00ff087b82 */ /* 0x000ea20000000a00 */
[----:B0-----:R-:W-:-:S07]  /*0080*/  IMAD.WIDE.U32 R12, R3, 0x8, R12 ;  /* 0x00000008030c7825 */ /* 0x001fce00078e000c */
[----:B------:R-:W0:Y:S01]  /*0090*/  LDC.64 R14, c[0x0][0x388] ;  /* 0x0000e200ff0e7b82 */ /* 0x000e220000000a00 */
[C---:B---3--:R-:W-:Y:S01]  /*00a0*/  IMAD.WIDE.U32 R10, R3.reuse, 0x8, R10 ;  /* 0x00000008030a7825 */ /* 0x048fe200078e000a */
[----:B-1----:R-:W3:Y:S06]  /*00b0*/  LDG.E.64 R12, desc[UR12][R12.64] ;  /* 0x0000000c0c0c7981 */ /* 0x002eec000c1e1b00 */
[----:B------:R-:W1:Y:S01]  /*00c0*/  LDC.64 R32, c[0x0][0x3b0] ;  /* 0x0000ec00ff207b82 */ /* 0x000e620000000a00 */
[----:B------:R-:W3:Y:S01]  /*00d0*/  LDG.E.64 R10, desc[UR12][R10.64] ;  /* 0x0000000c0a0a7981 */ /* 0x000ee2000c1e1b00 */
[----:B----4-:R-:W-:-:S04]  /*00e0*/  IMAD.WIDE.U32 R6, R3, 0x8, R6 ;  /* 0x0000000803067825 */ /* 0x010fc800078e0006 */
[C---:B--2---:R-:W-:Y:S02]  /*00f0*/  IMAD.WIDE.U32 R8, R3.reuse, 0x8, R8 ;  /* 0x0000000803087825 */ /* 0x044fe400078e0008 */
[----:B------:R-:W2:Y:S01]  /*0100*/  LDG.E.64 R6, desc[UR12][R6.64] ;  /* 0x0000000c06067981 */ /* 0x000ea2000c1e1b00 */
[----:B------:R-:W4:Y:S03]  /*0110*/  LDC.64 R4, c[0x0][0x3b8] ;  /* 0x0000ee00ff047b82 */ /* 0x000f260000000a00 */
[----:B------:R-:W2:Y:S01]  /*0120*/  LDG.E.64 R8, desc[UR12][R8.64] ;  /* 0x0000000c08087981 */ /* 0x000ea2000c1e1b00 */
[----:B0-----:R-:W-:-:S05]  /*0130*/  IMAD.WIDE.U32 R14, R3, 0x4, R14 ;  /* 0x00000004030e7825 */ /* 0x001fca00078e000e */
[----:B------:R0:W2:Y:S01]  /*0140*/  LDG.E R0, desc[UR12][R14.64] ;  /* 0x0000000c0e007981 */ /* 0x0000a2000c1e1900 */
[----:B-1----:R-:W-:-:S06]  /*0150*/  IMAD.WIDE.U32 R32, R3, 0x8, R32 ;  /* 0x0000000803207825 */ /* 0x002fcc00078e0020 */
[----:B------:R-:W5:Y:S01]  /*0160*/  LDG.E.64 R32, desc[UR12][R32.64] ;  /* 0x0000000c20207981 */ /* 0x000f62000c1e1b00 */
[----:B------:R-:W4:Y:S01]  /*0170*/  MUFU.RCP64H R17, UR5 ;  /* 0x0000000500117d08 */ /* 0x000f220008001800 */
[----:B------:R-:W-:-:S06]  /*0180*/  IMAD.MOV.U32 R16, RZ, RZ, 0x1 ;  /* 0x00000001ff107424 */ /* 0x000fcc00078e00ff */
[----:B----4-:R-:W-:-:S08]  /*0190*/  DFMA R18, R16, -R4, 1 ;  /* 0x3ff000001012742b */ /* 0x010fd00000000804 */
[----:B------:R-:W-:-:S08]  /*01a0*/  DFMA R18, R18, R18, R18 ;  /* 0x000000121212722b */ /* 0x000fd00000000012 */
[----:B------:R-:W-:-:S08]  /*01b0*/  DFMA R18, R16, R18, R16 ;  /* 0x000000121012722b */ /* 0x000fd00000000010 */
[----:B0-----:R-:W-:-:S08]  /*01c0*/  DFMA R14, R18, -R4, 1 ;  /* 0x3ff00000120e742b */ /* 0x001fd00000000804 */
[----:B------:R-:W-:Y:S01]  /*01d0*/  DFMA R14, R18, R14, R18 ;  /* 0x0000000e120e722b */ /* 0x000fe20000000012 */
[----:B---3--:R-:W0:Y:S08]  /*01e0*/  F2I.F64.TRUNC R12, R12 ;  /* 0x0000000c000c7311 */ /* 0x008e30000030d100 */
[----:B------:R-:W1:Y:S01]  /*01f0*/  F2I.F64.TRUNC R10, R10 ;  /* 0x0000000a000a7311 */ /* 0x000e62000030d100 */
[----:B0-----:R-:W-:-:S07]  /*0200*/  R2UR UR7, R12 ;  /* 0x000000000c0772ca */ /* 0x001fce00000e0000 */
[----:B--2---:R-:W0:Y:S01]  /*0210*/  F2I.F64.TRUNC R6, R6 ;  /* 0x0000000600067311 */ /* 0x004e22000030d100 */
[----:B-1----:R-:W-:-:S07]  /*0220*/  R2UR UR8, R10 ;  /* 0x000000000a0872ca */ /* 0x002fce00000e0000 */
[----:B------:R-:W1:Y:S01]  /*0230*/  F2I.F64.TRUNC R8, R8 ;  /* 0x0000000800087311 */ /* 0x000e62000030d100 */
[----:B------:R-:W-:Y:S02]  /*0240*/  R2UR UR6, R0 ;  /* 0x00000000000672ca */ /* 0x000fe400000e0000 */
[----:B0-----:R-:W-:-:S03]  /*0250*/  R2UR UR9, R6 ;  /* 0x00000000060972ca */ /* 0x001fc600000e0000 */
[----:B------:R-:W-:Y:S01]  /*0260*/  UIADD3 UR4, UPT, UPT, -UR7, UR8, URZ ;  /* 0x0000000807047290 */ /* 0x000fe2000fffe1ff */
[----:B-1----:R-:W-:-:S08]  /*0270*/  R2UR UR10, R8 ;  /* 0x00000000080a72ca */ /* 0x002fd000000e0000 */
[----:B------:R-:W0:Y:S02]  /*0280*/  I2F.F64 R12, UR4 ;  /* 0x00000004000c7d12 */ /* 0x000e240008201c00 */
[----:B0-----:R-:W-:Y:S01]  /*0290*/  DMUL R10, R12, R14 ;  /* 0x0000000e0c0a7228 */ /* 0x001fe20000000000 */
[----:B------:R-:W-:-:S07]  /*02a0*/  FSETP.GEU.AND P1, PT, |R13|, 6.5827683646048100446e-37, PT ;  /* 0x036000000d00780b */ /* 0x000fce0003f2e200 */
[----:B------:R-:W-:-:S08]  /*02b0*/  DFMA R4, R10, -R4, R12 ;  /* 0x800000040a04722b */ /* 0x000fd0000000000c */
[----:B------:R-:W-:-:S10]  /*02c0*/  DFMA R4, R14, R4, R10 ;  /* 0x000000040e04722b */ /* 0x000fd4000000000a */
[----:B------:R-:W-:-:S05]  /*02d0*/  FFMA R2, RZ, UR5, R5 ;  /* 0x00000005ff027c23 */ /* 0x000fca0008000005 */
[----:B------:R-:W-:-:S13]  /*02e0*/  FSETP.GT.AND P0, PT, |R2|, 1.469367938527859385e-39, PT ;  /* 0x001000000200780b */ /* 0x000fda0003f04200 */
[----:B------:R-:W-:Y:S05]  /*02f0*/  @P0 BRA P1, `(.L_x_244) ;  /* 0x0000000000200947 */ /* 0x000fea0000800000 */
[----:B------:R-:W0:Y:S01]  /*0300*/  LDC R6, c[0x0][0x3b8] ;  /* 0x0000ee00ff067b82 */ /* 0x000e220000000800 */
[----:B------:R-:W-:Y:S01]  /*0310*/  IMAD.MOV.U32 R10, RZ, RZ, R12 ;  /* 0x000000ffff0a7224 */ /* 0x000fe200078e000c */
[----:B------:R-:W-:Y:S01]  /*0320*/  MOV R2, 0x360 ;  /* 0x0000036000027802 */ /* 0x000fe20000000f00 */
[----:B------:R-:W-:-:S05]  /*0330*/  IMAD.MOV.U32 R11, RZ, RZ, R13 ;  /* 0x000000ffff0b7224 */ /* 0x000fca00078e000d */
[----:B------:R-:W1:Y:S02]  /*0340*/  LDC R7, c[0x0][0x3bc] ;  /* 0x0000ef00ff077b82 */ /* 0x000e640000000800 */
[----:B01---5:R-:W-:Y:S05]  /*0350*/  CALL.REL.NOINC `($__internal_7_$__cuda_sm20_div_rn_f64_full) ;  /* 0x0000001c00b47944 */ /* 0x023fea0003c00000 */
[----:B------:R-:W-:Y:S01]  /*0360*/  IMAD.MOV.U32 R4, RZ, RZ, R6 ;  /* 0x000000ffff047224 */ /* 0x000fe200078e0006 */
[----:B------:R-:W-:-:S07]  /*0370*/  MOV R5, R7 ;  /* 0x0000000700057202 */ /* 0x000fce0000000f00 */
.L_x_244:
[----:B------:R-:W0:Y:S01]  /*0380*/  LDCU UR5, c[0x0][0x3c4] ;  /* 0x00007880ff0577ac */ /* 0x000e220008000800 */
[----:B------:R-:W1:Y:S01]  /*0390*/  LDC.64 R12, c[0x0][0x3c0] ;  /* 0x0000f000ff0c7b82 */ /* 0x000e620000000a00 */
[----:B------:R-:W-:Y:S01]  /*03a0*/  IMAD.MOV.U32 R6, RZ, RZ, 0x1 ;  /* 0x00000001ff067424 */ /* 0x000fe200078e00ff */
[----:B------:R-:W-:Y:S01]  /*03b0*/  DADD R4, R4, 1 ;  /* 0x3ff0000004047429 */ /* 0x000fe20000000000 */
[----:B------:R-:W-:-:S05]  /*03c0*/  UIADD3 UR4, UPT, UPT, -UR9, UR10, URZ ;  /* 0x0000000a09047290 */ /* 0x000fca000fffe1ff */
[----:B------:R-:W-:Y:S08]  /*03d0*/  F2I.F64.TRUNC R0, R4 ;  /* 0x0000000400007311 */ /* 0x000ff0000030d100 */
[----:B0-----:R-:W1:Y:S02]  /*03e0*/  MUFU.RCP64H R7, UR5 ;  /* 0x0000000500077d08 */ /* 0x001e640008001800 */
[----:B-1----:R-:W-:-:S08]  /*03f0*/  DFMA R8, R6, -R12, 1 ;  /* 0x3ff000000608742b */ /* 0x002fd0000000080c */
[----:B------:R-:W-:-:S08]  /*0400*/  DFMA R8, R8, R8, R8 ;  /* 0x000000080808722b */ /* 0x000fd00000000008 */
[----:B------:R-:W-:Y:S02]  /*0410*/  DFMA R6, R6, R8, R6 ;  /* 0x000000080606722b */ /* 0x000fe40000000006 */
[----:B------:R-:W0:Y:S06]  /*0420*/  I2F.F64 R8, UR4 ;  /* 0x0000000400087d12 */ /* 0x000e2c0008201c00 */
[----:B------:R-:W-:-:S08]  /*0430*/  DFMA R10, R6, -R12, 1 ;  /* 0x3ff00000060a742b */ /* 0x000fd0000000080c */
[----:B------:R-:W-:Y:S01]  /*0440*/  DFMA R6, R6, R10, R6 ;  /* 0x0000000a0606722b */ /* 0x000fe20000000006 */
[----:B0-----:R-:W-:-:S07]  /*0450*/  FSETP.GEU.AND P1, PT, |R9|, 6.5827683646048100446e-37, PT ;  /* 0x036000000900780b */ /* 0x001fce0003f2e200 */
[----:B------:R-:W-:-:S08]  /*0460*/  DMUL R10, R8, R6 ;  /* 0x00000006080a7228 */ /* 0x000fd00000000000 */
        /* <DEDUP_REMOVED lines=11> */
.L_x_245:
[----:B------:R-:W-:Y:S01]  /*0520*/  DADD R6, R6, 1 ;  /* 0x3ff0000006067429 */ /* 0x000fe20000000000 */
[----:B------:R-:W0:Y:S09]  /*0530*/  LDCU UR11, c[0x0][0x360] ;  /* 0x00006c00ff0b77ac */ /* 0x000e320008000800 */
[----:B------:R-:W1:Y:S01]  /*0540*/  F2I.F64.TRUNC R6, R6 ;  /* 0x0000000600067311 */ /* 0x000e62000030d100 */
[----:B0-----:R-:W-:-:S07]  /*0550*/  I2FP.F32.U32 R5, UR11 ;  /* 0x0000000b00057c45 */ /* 0x001fce0008201000 */
[----:B------:R-:W0:Y:S01]  /*0560*/  MUFU.RCP R2, R5 ;  /* 0x0000000500027308 */ /* 0x000e220000001000 */
[----:B-1----:R-:W-:-:S13]  /*0570*/  R2UR UR18, R6 ;  /* 0x00000000061272ca */ /* 0x002fda00000e0000 */
[----:B------:R-:W-:Y:S02]  /*0580*/  IMAD R0, R0, UR18, RZ ;  /* 0x0000001200007c24 */ /* 0x000fe4000f8e02ff */
[----:B0-----:R-:W-:-:S03]  /*0590*/  FFMA R9, -R5, R2, 1 ;  /* 0x3f80000005097423 */ /* 0x001fc60000000102 */
[----:B------:R-:W-:Y:S01]  /*05a0*/  I2FP.F32.S32 R0, R0 ;  /* 0x0000000000007245 */ /* 0x000fe20000201400 */
[----:B------:R-:W-:-:S03]  /*05b0*/  FFMA R9, R2, R9, R2 ;  /* 0x0000000902097223 */ /* 0x000fc60000000002 */
[----:B------:R-:W0:Y:S01]  /*05c0*/  FCHK P0, R0, R5 ;  /* 0x0000000500007302 */ /* 0x000e220000000000 */
[----:B------:R-:W-:-:S04]  /*05d0*/  FFMA R2, R0, R9, RZ ;  /* 0x0000000900027223 */ /* 0x000fc800000000ff */
[----:B------:R-:W-:-:S04]  /*05e0*/  FFMA R4, -R5, R2, R0 ;  /* 0x0000000205047223 */ /* 0x000fc80000000100 */
[----:B------:R-:W-:Y:S01]  /*05f0*/  FFMA R2, R9, R4, R2 ;  /* 0x0000000409027223 */ /* 0x000fe20000000002 */
[----:B0-----:R-:W-:Y:S06]  /*0600*/  @!P0 BRA `(.L_x_246) ;  /* 0x00000000000c8947 */ /* 0x001fec0003800000 */
[----:B------:R-:W-:-:S07]  /*0610*/  MOV R2, 0x630 ;  /* 0x0000063000027802 */ /* 0x000fce0000000f00 */
[----:B-----5:R-:W-:Y:S05]  /*0620*/  CALL.REL.NOINC `($__internal_9_$__cuda_sm3x_div_rn_noftz_f32_slowpath) ;  /* 0x0000002000d47944 */ /* 0x020fea0003c00000 */
[----:B------:R-:W-:-:S07]  /*0630*/  IMAD.MOV.U32 R2, RZ, RZ, R0 ;  /* 0x000000ffff027224 */ /* 0x000fce00078e0000 */
.L_x_246:
[----:B------:R-:W0:Y:S02]  /*0640*/  F2I.CEIL.NTZ R2, R2 ;  /* 0x0000000200027305 */ /* 0x000e24000020b100 */
[----:B0-----:R-:W-:-:S13]  /*0650*/  R2UR UR5, R2 ;  /* 0x00000000020572ca */ /* 0x001fda00000e0000 */
[----:B------:R-:W-:-:S06]  /*0660*/  UISETP.GE.AND UP0, UPT, UR5, 0x1, UPT ;  /* 0x000000010500788c */ /* 0x000fcc000bf06270 */
[----:B------:R-:W-:-:S13]  /*0670*/  PLOP3.LUT P0, PT, PT, PT, UP0, 0x80, 0x8 ;  /* 0x000000000008781c */ /* 0x000fda0003f0f008 */
[----:B------:R-:W-:Y:S05]  /*0680*/  @!P0 EXIT ;  /* 0x000000000000894d */ /* 0x000fea0003800000 */
[----:B------:R-:W-:Y:S02]  /*0690*/  UISETP.GE.U32.AND UP0, UPT, UR5, 0x4, UPT ;  /* 0x000000040500788c */ /* 0x000fe4000bf06070 */
[----:B------:R-:W-:Y:S01]  /*06a0*/  ULOP3.LUT UR19, UR5, 0x3, URZ, 0xc0, !UPT ;  /* 0x0000000305137892 */ /* 0x000fe2000f8ec0ff */
[----:B------:R-:W-:-:S06]  /*06b0*/  UMOV UR4, URZ ;  /* 0x000000ff00047c82 */ /* 0x000fcc0008000000 */
[----:B------:R-:W-:Y:S05]  /*06c0*/  BRA.U !UP0, `(.L_x_247) ;  /* 0x00000015085c7547 */ /* 0x000fea000b800000 */
[----:B------:R-:W0:Y:S01]  /*06d0*/  S2R R2, SR_TID.X ;  /* 0x0000000000027919 */ /* 0x000e220000002100 */
[----:B------:R-:W1:Y:S01]  /*06e0*/  I2F.F64 R16, UR7 ;  /* 0x0000000700107d12 */ /* 0x000e620008201c00 */
[----:B------:R-:W-:Y:S01]  /*06f0*/  USHF.R.S32.HI UR22, URZ, 0x1f, UR6 ;  /* 0x0000001fff167899 */ /* 0x000fe20008011406 */
[----:B------:R-:W-:Y:S01]  /*0700*/  MOV R5, UR11 ;  /* 0x0000000b00057c02 */ /* 0x000fe20008000f00 */
[----:B------:R-:W-:Y:S01]  /*0710*/  IMAD.U32 R23, RZ, RZ, UR11 ;  /* 0x0000000bff177e24 */ /* 0x000fe2000f8e00ff */
[----:B------:R-:W-:Y:S01]  /*0720*/  ULOP3.LUT UR4, UR5, 0x7ffffffc, URZ, 0xc0, !UPT ;  /* 0x7ffffffc05047892 */ /* 0x000fe2000f8ec0ff */
[----:B------:R-:W-:Y:S01]  /*0730*/  IMAD.U32 R7, RZ, RZ, UR11 ;  /* 0x0000000bff077e24 */ /* 0x000fe2000f8e00ff */
[----:B------:R-:W2:Y:S01]  /*0740*/  LDCU.64 UR20, c[0x0][0x3b8] ;  /* 0x00007700ff1477ac */ /* 0x000ea20008000a00 */
[----:B------:R-:W-:Y:S01]  /*0750*/  IMAD.U32 R13, RZ, RZ, UR11 ;  /* 0x0000000bff0d7e24 */ /* 0x000fe2000f8e00ff */
[----:B------:R-:W3:Y:S01]  /*0760*/  I2F.F64 R18, UR9 ;  /* 0x0000000900127d12 */ /* 0x000ee20008201c00 */
[----:B------:R-:W-:Y:S01]  /*0770*/  IMAD.U32 R9, RZ, RZ, UR22 ;  /* 0x00000016ff097e24 */ /* 0x000fe2000f8e00ff */
[----:B------:R-:W4:Y:S01]  /*0780*/  LDCU.64 UR14, c[0x0][0x3c8] ;  /* 0x00007900ff0e77ac */ /* 0x000f220008000a00 */
[----:B------:R-:W0:Y:S05]  /*0790*/  LDCU.64 UR16, c[0x0][0x3d0] ;  /* 0x00007a00ff1077ac */ /* 0x000e2a0008000a00 */
[----:B------:R-:W0:Y:S01]  /*07a0*/  I2F.F64 R30, UR8 ;  /* 0x00000008001e7d12 */ /* 0x000e220008201c00 */
[----:B------:R-:W-:-:S07]  /*07b0*/  UIADD3 UR5, UPT, UPT, -UR4, URZ, URZ ;  /* 0x000000ff04057290 */ /* 0x000fce000fffe1ff */
[----:B------:R-:W1:Y:S01]  /*07c0*/  I2F.F64 R10, UR10 ;  /* 0x0000000a000a7d12 */ /* 0x000e620008201c00 */
[C---:B0-----:R-:W-:Y:S01]  /*07d0*/  IADD3 R6, PT, PT, R2.reuse, UR6, RZ ;  /* 0x0000000602067c10 */ /* 0x041fe2000fffe0ff */
[----:B------:R-:W-:Y:S02]  /*07e0*/  VIADD R8, R2, UR11 ;  /* 0x0000000b02087c36 */ /* 0x000fe40008000000 */
[--C-:B------:R-:W-:Y:S02]  /*07f0*/  IMAD R5, R5, 0x2, R2.reuse ;  /* 0x0000000205057824 */ /* 0x100fe400078e0202 */
[----:B------:R-:W-:Y:S02]  /*0800*/  IMAD R7, R7, 0x3, R2 ;  /* 0x0000000307077824 */ /* 0x000fe400078e0202 */
[--C-:B------:R-:W-:Y:S02]  /*0810*/  IMAD R23, R23, 0x2, R6.reuse ;  /* 0x0000000217177824 */ /* 0x100fe400078e0206 */
[----:B------:R-:W-:-:S02]  /*0820*/  IMAD R22, R13, 0x3, R6 ;  /* 0x000000030d167824 */ /* 0x000fc400078e0206 */
[----:B-1234-:R-:W-:-:S07]  /*0830*/  VIADD R25, R8, UR6 ;  /* 0x0000000608197c36 */ /* 0x01efce0008000000 */
.L_x_268:
[----:B------:R-:W-:Y:S01]  /*0840*/  IABS R0, UR18 ;  /* 0x0000001200007c13 */ /* 0x000fe20008000000 */
[----:B------:R-:W-:Y:S01]  /*0850*/  BSSY.RECONVERGENT B0, `(.L_x_248) ;  /* 0x0000048000007945 */ /* 0x000fe20003800200 */
[----:B------:R-:W-:Y:S02]  /*0860*/  IABS R14, R2 ;  /* 0x00000002000e7213 */ /* 0x000fe40000000000 */
[----:B------:R-:W0:Y:S08]  /*0870*/  I2F.RP R4, R0 ;  /* 0x0000000000047306 */ /* 0x000e300000209400 */
[----:B0-----:R-:W0:Y:S02]  /*0880*/  MUFU.RCP R4, R4 ;  /* 0x0000000400047308 */ /* 0x001e240000001000 */
[----:B0-----:R-:W-:-:S06]  /*0890*/  IADD3 R12, PT, PT, R4, 0xffffffe, RZ ;  /* 0x0ffffffe040c7810 */ /* 0x001fcc0007ffe0ff */
[----:B------:R0:W1:Y:S02]  /*08a0*/  F2I.FTZ.U32.TRUNC.NTZ R13, R12 ;  /* 0x0000000c000d7305 */ /* 0x000064000021f000 */
[----:B0-----:R-:W-:Y:S02]  /*08b0*/  IMAD.MOV.U32 R12, RZ, RZ, RZ ;  /* 0x000000ffff0c7224 */ /* 0x001fe400078e00ff */
[----:B-1----:R-:W-:-:S04]  /*08c0*/  IMAD.MOV R15, RZ, RZ, -R13 ;  /* 0x000000ffff0f7224 */ /* 0x002fc800078e0a0d */
[----:B------:R-:W-:-:S04]  /*08d0*/  IMAD R15, R15, R0, RZ ;  /* 0x000000000f0f7224 */ /* 0x000fc800078e02ff */
[----:B------:R-:W-:Y:S01]  /*08e0*/  IMAD.HI.U32 R13, R13, R15, R12 ;  /* 0x0000000f0d0d7227 */ /* 0x000fe200078e000c */
[----:B------:R-:W-:-:S05]  /*08f0*/  IABS R15, UR18 ;  /* 0x00000012000f7c13 */ /* 0x000fca0008000000 */
[----:B------:R-:W-:Y:S02]  /*0900*/  IMAD.MOV R15, RZ, RZ, -R15 ;  /* 0x000000ffff0f7224 */ /* 0x000fe400078e0a0f */
[----:B------:R-:W-:-:S04]  /*0910*/  IMAD.HI.U32 R13, R13, R14, RZ ;  /* 0x0000000e0d0d7227 */ /* 0x000fc800078e00ff */
[----:B------:R-:W-:-:S05]  /*0920*/  IMAD R15, R13, R15, R14 ;  /* 0x0000000f0d0f7224 */ /* 0x000fca00078e020e */
[----:B------:R-:W-:-:S13]  /*0930*/  ISETP.GT.U32.AND P2, PT, R0, R15, PT ;  /* 0x0000000f0000720c */ /* 0x000fda0003f44070 */
[----:B------:R-:W-:Y:S01]  /*0940*/  @!P2 IMAD.IADD R15, R15, 0x1, -R0 ;  /* 0x000000010f0fa824 */ /* 0x000fe200078e0a00 */
[----:B------:R-:W-:Y:S02]  /*0950*/  @!P2 IADD3 R13, PT, PT, R13, 0x1, RZ ;  /* 0x000000010d0da810 */ /* 0x000fe40007ffe0ff */
[----:B------:R-:W-:Y:S02]  /*0960*/  ISETP.NE.AND P2, PT, RZ, UR18, PT ;  /* 0x00000012ff007c0c */ /* 0x000fe4000bf45270 */
[----:B------:R-:W-:Y:S02]  /*0970*/  ISETP.GE.U32.AND P0, PT, R15, R0, PT ;  /* 0x000000000f00720c */ /* 0x000fe40003f06070 */
[----:B------:R-:W-:Y:S01]  /*0980*/  LOP3.LUT R0, R2, UR18, RZ, 0x3c, !PT ;  /* 0x0000001202007c12 */ /* 0x000fe2000f8e3cff */
[----:B------:R-:W0:Y:S03]  /*0990*/  LDC.64 R14, c[0x0][0x380] ;  /* 0x0000e000ff0e7b82 */ /* 0x000e260000000a00 */
[----:B------:R-:W-:-:S07]  /*09a0*/  ISETP.GE.AND P1, PT, R0, RZ, PT ;  /* 0x000000ff0000720c */ /* 0x000fce0003f26270 */
[----:B------:R-:W-:-:S04]  /*09b0*/  @P0 VIADD R13, R13, 0x1 ;  /* 0x000000010d0d0836 */ /* 0x000fc80000000000 */
[----:B------:R-:W-:-:S04]  /*09c0*/  IMAD.MOV.U32 R0, RZ, RZ, R13 ;  /* 0x000000ffff007224 */ /* 0x000fc800078e000d */
[----:B------:R-:W-:Y:S01]  /*09d0*/  @!P1 IMAD.MOV R0, RZ, RZ, -R0 ;  /* 0x000000ffff009224 */ /* 0x000fe200078e0a00 */
[----:B------:R-:W-:-:S04]  /*09e0*/  @!P2 LOP3.LUT R0, RZ, UR18, RZ, 0x33, !PT ;  /* 0x00000012ff00ac12 */ /* 0x000fc8000f8e33ff */
[----:B------:R-:W1:Y:S01]  /*09f0*/  I2F.F64 R20, R0 ;  /* 0x0000000000147312 */ /* 0x000e620000201c00 */
[----:B------:R-:W-:-:S04]  /*0a00*/  IMAD.MOV R13, RZ, RZ, -R0 ;  /* 0x000000ffff0d7224 */ /* 0x000fc800078e0a00 */
[----:B------:R-:W-:-:S04]  /*0a10*/  IMAD R4, R13, UR18, R2 ;  /* 0x000000120d047c24 */ /* 0x000fc8000f8e0202 */
[----:B------:R-:W2:Y:S01]  /*0a20*/  I2F.F64 R12, R4 ;  /* 0x00000004000c7312 */ /* 0x000ea20000201c00 */
[----:B-1----:R-:W-:Y:S01]  /*0a30*/  DFMA R16, R20, UR20, R16 ;  /* 0x0000001414107c2b */ /* 0x002fe20008000010 */
[----:B------:R-:W1:Y:S01]  /*0a40*/  LDC.64 R20, c[0x0][0x3e0] ;  /* 0x0000f800ff147b82 */ /* 0x000e620000000a00 */
[----:B--2---:R-:W-:-:S07]  /*0a50*/  DFMA R12, R12, UR20, R18 ;  /* 0x000000140c0c7c2b */ /* 0x004fce0008000012 */
[----:B------:R-:W2:Y:S01]  /*0a60*/  LDC.64 R18, c[0x0][0x3d8] ;  /* 0x0000f600ff127b82 */ /* 0x000ea20000000a00 */
[----:B------:R-:W-:-:S06]  /*0a70*/  DSETP.GTU.AND P0, PT, R12, R10, PT ;  /* 0x0000000a0c00722a */ /* 0x000fcc0003f0c000 */
[----:B------:R-:W-:-:S14]  /*0a80*/  DSETP.GTU.OR P0, PT, R16, R30, P0 ;  /* 0x0000001e1000722a */ /* 0x000fdc000070c400 */
[----:B0-----:R-:W-:Y:S05]  /*0a90*/  @P0 BRA `(.L_x_249) ;  /* 0x00000000008c0947 */ /* 0x001fea0003800000 */
[----:B------:R-:W-:Y:S01]  /*0aa0*/  DMUL R10, R12, R12 ;  /* 0x0000000c0c0a7228 */ /* 0x000fe20000000000 */
[----:B------:R-:W-:Y:S07]  /*0ab0*/  BSSY.RECONVERGENT B1, `(.L_x_250) ;  /* 0x000000f000017945 */ /* 0x000fee0003800200 */
[----:B------:R-:W-:-:S10]  /*0ac0*/  DFMA R10, R16, R16, R10 ;  /* 0x00000010100a722b */ /* 0x000fd4000000000a */
[----:B------:R-:W0:Y:S02]  /*0ad0*/  F2F.F32.F64 R11, R10 ;  /* 0x0000000a000b7310 */ /* 0x000e240000301000 */
[----:B0-----:R-:W-:-:S06]  /*0ae0*/  IADD3 R0, PT, PT, R11, -0xd000000, RZ ;  /* 0xf30000000b007810 */ /* 0x001fcc0007ffe0ff */
[----:B------:R0:W3:Y:S01]  /*0af0*/  MUFU.RSQ R4, R11 ;  /* 0x0000000b00047308 */ /* 0x0000e20000001400 */
[----:B------:R-:W-:-:S13]  /*0b00*/  ISETP.GT.U32.AND P0, PT, R0, 0x727fffff, PT ;  /* 0x727fffff0000780c */ /* 0x000fda0003f04070 */
[----:B0-----:R-:W-:Y:S05]  /*0b10*/  @!P0 BRA `(.L_x_251) ;  /* 0x0000000000108947 */ /* 0x001fea0003800000 */
[----:B------:R-:W-:Y:S01]  /*0b20*/  IMAD.MOV.U32 R0, RZ, RZ, R11 ;  /* 0x000000ffff007224 */ /* 0x000fe200078e000b */
[----:B---3--:R-:W-:-:S07]  /*0b30*/  MOV R4, 0xb50 ;  /* 0x00000b5000047802 */ /* 0x008fce0000000f00 */
[----:B-12--5:R-:W-:Y:S05]  /*0b40*/  CALL.REL.NOINC `($__internal_8_$__cuda_sm20_sqrt_rn_f32_slowpath) ;  /* 0x0000001c00347944 */ /* 0x026fea0003c00000 */
[----:B------:R-:W-:Y:S05]  /*0b50*/  BRA `(.L_x_252) ;  /* 0x0000000000107947 */ /* 0x000fea0003800000 */
.L_x_251:
[----:B---3--:R-:W-:Y:S01]  /*0b60*/  FMUL.FTZ R26, R11, R4 ;  /* 0x000000040b1a7220 */ /* 0x008fe20000410000 */
[----:B------:R-:W-:-:S03]  /*0b70*/  FMUL.FTZ R0, R4, 0.5 ;  /* 0x3f00000004007820 */ /* 0x000fc60000410000 */
[----:B------:R-:W-:-:S04]  /*0b80*/  FFMA R11, -R26, R26, R11 ;  /* 0x0000001a1a0b7223 */ /* 0x000fc8000000010b */
[----:B------:R-:W-:-:S07]  /*0b90*/  FFMA R26, R11, R0, R26 ;  /* 0x000000000b1a7223 */ /* 0x000fce000000001a */
.L_x_252:
[----:B------:R-:W-:Y:S05]  /*0ba0*/  BSYNC.RECONVERGENT B1 ;  /* 0x0000000000017941 */ /* 0x000fea0003800200 */
.L_x_250:
[----:B------:R0:W3:Y:S01]  /*0bb0*/  F2F.F64.F32 R10, R26 ;  /* 0x0000001a000a7310 */ /* 0x0000e20000201800 */
[----:B------:R-:W-:Y:S01]  /*0bc0*/  IADD3 R27, P0, PT, R2, UR6, RZ ;  /* 0x00000006021b7c10 */ /* 0x000fe2000ff1e0ff */
[----:B--2---:R-:W-:-:S03]  /*0bd0*/  IMAD.WIDE R30, R6, 0x4, R18 ;  /* 0x00000004061e7825 */ /* 0x004fc600078e0212 */
[----:B------:R-:W-:Y:S02]  /*0be0*/  LEA.HI.X.SX32 R0, R2, R9, 0x1, P0 ;  /* 0x0000000902007211 */ /* 0x000fe400000f0eff */
[----:B0-----:R-:W-:-:S03]  /*0bf0*/  IADD3 R26, P1, PT, R6, UR16, RZ ;  /* 0x00000010061a7c10 */ /* 0x001fc6000ff3e0ff */
[----:B------:R-:W-:Y:S01]  /*0c00*/  IMAD R29, R0, 0x18, RZ ;  /* 0x00000018001d7824 */ /* 0x000fe200078e02ff */
[----:B---3--:R-:W-:Y:S01]  /*0c10*/  DSETP.GEU.AND P0, PT, R10, UR14, PT ;  /* 0x0000000e0a007e2a */ /* 0x008fe2000bf0e000 */
[----:B------:R-:W-:Y:S01]  /*0c20*/  IMAD.WIDE.U32 R10, R27, 0x18, R14 ;  /* 0x000000181b0a7825 */ /* 0x000fe200078e000e */
[----:B------:R-:W-:-:S03]  /*0c30*/  LEA.HI.X.SX32 R27, R6, UR17, 0x1, P1 ;  /* 0x00000011061b7c11 */ /* 0x000fc600088f0eff */
[----:B------:R-:W-:Y:S01]  /*0c40*/  IMAD.IADD R11, R11, 0x1, R29 ;  /* 0x000000010b0b7824 */ /* 0x000fe200078e021d */
[----:B------:R-:W-:Y:S01]  /*0c50*/  SEL R35, RZ, 0x1, P0 ;  /* 0x00000001ff237807 */ /* 0x000fe20000000000 */
[----:B-1----:R-:W-:-:S03]  /*0c60*/  IMAD.WIDE R28, R6, 0x4, R20 ;  /* 0x00000004061c7825 */ /* 0x002fc600078e0214 */
[----:B------:R0:W-:Y:S04]  /*0c70*/  STG.E.64 desc[UR12][R10.64], R16 ;  /* 0x000000100a007986 */ /* 0x0001e8000c101b0c */
[----:B------:R0:W-:Y:S04]  /*0c80*/  STG.E.64 desc[UR12][R10.64+0x8], R12 ;  /* 0x0000080c0a007986 */ /* 0x0001e8000c101b0c */
[----:B-----5:R0:W-:Y:S04]  /*0c90*/  STG.E.64 desc[UR12][R10.64+0x10], R32 ;  /* 0x000010200a007986 */ /* 0x0201e8000c101b0c */
[----:B------:R0:W-:Y:S04]  /*0ca0*/  STG.E.U8 desc[UR12][R26.64], R35 ;  /* 0x000000231a007986 */ /* 0x0001e8000c10110c */
[----:B------:R0:W-:Y:S04]  /*0cb0*/  STG.E desc[UR12][R30.64], R35 ;  /* 0x000000231e007986 */ /* 0x0001e8000c10190c */
[----:B------:R0:W-:Y:S02]  /*0cc0*/  STG.E desc[UR12][R28.64], R3 ;  /* 0x000000031c007986 */ /* 0x0001e4000c10190c */
.L_x_249:
[----:B------:R-:W-:Y:S05]  /*0cd0*/  BSYNC.RECONVERGENT B0 ;  /* 0x0000000000007941 */ /* 0x000fea0003800200 */
.L_x_248:
[----:B------:R-:W-:Y:S01]  /*0ce0*/  IABS R0, UR18 ;  /* 0x0000001200007c13 */ /* 0x000fe20008000000 */
[----:B------:R-:W-:Y:S01]  /*0cf0*/  BSSY.RECONVERGENT B0, `(.L_x_253) ;  /* 0x0000049000007945 */ /* 0x000fe20003800200 */
[----:B0-----:R-:W-:Y:S02]  /*0d00*/  IABS R16, R8 ;  /* 0x0000000800107213 */ /* 0x001fe40000000000 */
[----:B------:R-:W0:Y:S01]  /*0d10*/  I2F.RP R4, R0 ;  /* 0x0000000000047306 */ /* 0x000e220000209400 */
[----:B------:R-:W-:-:S07]  /*0d20*/  IABS R17, UR18 ;  /* 0x0000001200117c13 */ /* 0x000fce0008000000 */
[----:B0-----:R-:W0:Y:S02]  /*0d30*/  MUFU.RCP R4, R4 ;  /* 0x0000000400047308 */ /* 0x001e240000001000 */
[----:B0-----:R-:W-:-:S06]  /*0d40*/  VIADD R10, R4, 0xffffffe ;  /* 0x0ffffffe040a7836 */ /* 0x001fcc0000000000 */
[----:B------:R0:W3:Y:S02]  /*0d50*/  F2I.FTZ.U32.TRUNC.NTZ R11, R10 ;  /* 0x0000000a000b7305 */ /* 0x0000e4000021f000 */
[----:B0-----:R-:W-:Y:S01]  /*0d60*/  MOV R10, RZ ;  /* 0x000000ff000a7202 */ /* 0x001fe20000000f00 */
[----:B---3--:R-:W-:-:S04]  /*0d70*/  IMAD.MOV R13, RZ, RZ, -R11 ;  /* 0x000000ffff0d7224 */ /* 0x008fc800078e0a0b */
[----:B------:R-:W-:-:S04]  /*0d80*/  IMAD R13, R13, R0, RZ ;  /* 0x000000000d0d7224 */ /* 0x000fc800078e02ff */
[----:B------:R-:W-:-:S04]  /*0d90*/  IMAD.HI.U32 R12, R11, R13, R10 ;  /* 0x0000000d0b0c7227 */ /* 0x000fc800078e000a */
[----:B------:R-:W-:Y:S02]  /*0da0*/  IMAD.MOV.U32 R11, RZ, RZ, R16 ;  /* 0x000000ffff0b7224 */ /* 0x000fe400078e0010 */
[----:B------:R-:W-:Y:S02]  /*0db0*/  IMAD.MOV R13, RZ, RZ, -R17 ;  /* 0x000000ffff0d7224 */ /* 0x000fe400078e0a11 */
[----:B------:R-:W-:-:S04]  /*0dc0*/  IMAD.HI.U32 R4, R12, R11, RZ ;  /* 0x0000000b0c047227 */ /* 0x000fc800078e00ff */
[----:B------:R-:W-:-:S05]  /*0dd0*/  IMAD R11, R4, R13, R11 ;  /* 0x0000000d040b7224 */ /* 0x000fca00078e020b */
[----:B------:R-:W-:-:S13]  /*0de0*/  ISETP.GT.U32.AND P2, PT, R0, R11, PT ;  /* 0x0000000b0000720c */ /* 0x000fda0003f44070 */
[----:B------:R-:W-:Y:S02]  /*0df0*/  @!P2 IMAD.IADD R11, R11, 0x1, -R0 ;  /* 0x000000010b0ba824 */ /* 0x000fe400078e0a00 */
[----:B------:R-:W-:Y:S01]  /*0e00*/  @!P2 VIADD R4, R4, 0x1 ;  /* 0x000000010404a836 */ /* 0x000fe20000000000 */
[----:B------:R-:W-:Y:S02]  /*0e10*/  ISETP.NE.AND P2, PT, RZ, UR18, PT ;  /* 0x00000012ff007c0c */ /* 0x000fe4000bf45270 */
[----:B------:R-:W-:Y:S02]  /*0e20*/  ISETP.GE.U32.AND P1, PT, R11, R0, PT ;  /* 0x000000000b00720c */ /* 0x000fe40003f26070 */
[----:B------:R-:W-:Y:S01]  /*0e30*/  LOP3.LUT R0, R8, UR18, RZ, 0x3c, !PT ;  /* 0x0000001208007c12 */ /* 0x000fe2000f8e3cff */
[----:B------:R-:W-:Y:S03]  /*0e40*/  I2F.F64 R10, UR9 ;  /* 0x00000009000a7d12 */ /* 0x000fe60008201c00 */
[----:B------:R-:W-:-:S07]  /*0e50*/  ISETP.GE.AND P0, PT, R0, RZ, PT ;  /* 0x000000ff0000720c */ /* 0x000fce0003f06270 */
[----:B------:R-:W-:-:S06]  /*0e60*/  @P1 IADD3 R4, PT, PT, R4, 0x1, RZ ;  /* 0x0000000104041810 */ /* 0x000fcc0007ffe0ff */
[----:B------:R-:W-:Y:S01]  /*0e70*/  @!P0 IMAD.MOV R4, RZ, RZ, -R4 ;  /* 0x000000ffff048224 */ /* 0x000fe200078e0a04 */
[----:B------:R-:W-:-:S04]  /*0e80*/  @!P2 LOP3.LUT R4, RZ, UR18, RZ, 0x33, !PT ;  /* 0x00000012ff04ac12 */ /* 0x000fc8000f8e33ff */
[----:B------:R-:W-:Y:S01]  /*0e90*/  I2F.F64 R26, R4 ;  /* 0x00000004001a7312 */ /* 0x000fe20000201c00 */
[----:B------:R-:W-:-:S04]  /*0ea0*/  IMAD.MOV R13, RZ, RZ, -R4 ;  /* 0x000000ffff0d7224 */ /* 0x000fc800078e0a04 */
[----:B------:R-:W-:-:S03]  /*0eb0*/  IMAD R0, R13, UR18, R8 ;  /* 0x000000120d007c24 */ /* 0x000fc6000f8e0208 */
[----:B------:R-:W0:Y:S08]  /*0ec0*/  I2F.F64 R12, UR7 ;  /* 0x00000007000c7d12 */ /* 0x000e300008201c00 */
[----:B------:R-:W3:Y:S01]  /*0ed0*/  I2F.F64 R16, R0 ;  /* 0x0000000000107312 */ /* 0x000ee20000201c00 */
[----:B0-----:R-:W-:-:S07]  /*0ee0*/  DFMA R12, R26, UR20, R12 ;  /* 0x000000141a0c7c2b */ /* 0x001fce000800000c */
[----:B------:R-:W-:Y:S01]  /*0ef0*/  I2F.F64 R26, UR8 ;  /* 0x00000008001a7d12 */ /* 0x000fe20008201c00 */
[----:B---3--:R-:W-:-:S07]  /*0f00*/  DFMA R10, R16, UR20, R10 ;  /* 0x00000014100a7c2b */ /* 0x008fce000800000a */
[----:B------:R-:W0:Y:S02]  /*0f10*/  I2F.F64 R16, UR10 ;  /* 0x0000000a00107d12 */ /* 0x000e240008201c00 */
[----:B0-----:R-:W-:-:S06]  /*0f20*/  DSETP.GTU.AND P0, PT, R10, R16, PT ;  /* 0x000000100a00722a */ /* 0x001fcc0003f0c000 */
[----:B------:R-:W-:-:S14]  /*0f30*/  DSETP.GTU.OR P0, PT, R12, R26, P0 ;  /* 0x0000001a0c00722a */ /* 0x000fdc000070c400 */
[----:B------:R-:W-:Y:S05]  /*0f40*/  @P0 BRA `(.L_x_254) ;  /* 0x00000000008c0947 */ /* 0x000fea0003800000 */
[----:B------:R-:W-:Y:S01]  /*0f50*/  DMUL R16, R10, R10 ;  /* 0x0000000a0a107228 */ /* 0x000fe20000000000 */
[----:B------:R-:W-:Y:S07]  /*0f60*/  BSSY.RECONVERGENT B1, `(.L_x_255) ;  /* 0x000000f000017945 */ /* 0x000fee0003800200 */
[----:B------:R-:W-:-:S10]  /*0f70*/  DFMA R16, R12, R12, R16 ;  /* 0x0000000c0c10722b */ /* 0x000fd40000000010 */
[----:B------:R-:W0:Y:S02]  /*0f80*/  F2F.F32.F64 R17, R16 ;  /* 0x0000001000117310 */ /* 0x000e240000301000 */
[----:B0-----:R-:W-:-:S06]  /*0f90*/  VIADD R0, R17, 0xf3000000 ;  /* 0xf300000011007836 */ /* 0x001fcc0000000000 */
[----:B------:R0:W3:Y:S01]  /*0fa0*/  MUFU.RSQ R4, R17 ;  /* 0x0000001100047308 */ /* 0x0000e20000001400 */
[----:B------:R-:W-:-:S13]  /*0fb0*/  ISETP.GT.U32.AND P0, PT, R0, 0x727fffff, PT ;  /* 0x727fffff0000780c */ /* 0x000fda0003f04070 */
[----:B0-----:R-:W-:Y:S05]  /*0fc0*/  @!P0 BRA `(.L_x_256) ;  /* 0x0000000000108947 */ /* 0x001fea0003800000 */
[----:B------:R-:W-:Y:S02]  /*0fd0*/  MOV R0, R17 ;  /* 0x0000001100007202 */ /* 0x000fe40000000f00 */
[----:B---3--:R-:W-:-:S07]  /*0fe0*/  MOV R4, 0x1000 ;  /* 0x0000100000047802 */ /* 0x008fce0000000f00 */
[----:B-12--5:R-:W-:Y:S05]  /*0ff0*/  CALL.REL.NOINC `($__internal_8_$__cuda_sm20_sqrt_rn_f32_slowpath) ;  /* 0x0000001800087944 */ /* 0x026fea0003c00000 */
[----:B------:R-:W-:Y:S05]  /*1000*/  BRA `(.L_x_257) ;  /* 0x0000000000107947 */ /* 0x000fea0003800000 */
.L_x_256:
[----:B---3--:R-:W-:Y:S01]  /*1010*/  FMUL.FTZ R26, R17, R4 ;  /* 0x00000004111a7220 */ /* 0x008fe20000410000 */
[----:B------:R-:W-:-:S03]  /*1020*/  FMUL.FTZ R0, R4, 0.5 ;  /* 0x3f00000004007820 */ /* 0x000fc60000410000 */
[----:B------:R-:W-:-:S04]  /*1030*/  FFMA R17, -R26, R26, R17 ;  /* 0x0000001a1a117223 */ /* 0x000fc80000000111 */
[----:B------:R-:W-:-:S07]  /*1040*/  FFMA R26, R17, R0, R26 ;  /* 0x00000000111a7223 */ /* 0x000fce000000001a */
.L_x_257:
[----:B------:R-:W-:Y:S05]  /*1050*/  BSYNC.RECONVERGENT B1 ;  /* 0x0000000000017941 */ /* 0x000fea0003800200 */
.L_x_255:
        /* <DEDUP_REMOVED lines=18> */
.L_x_254:
[----:B------:R-:W-:Y:S05]  /*1180*/  BSYNC.RECONVERGENT B0 ;  /* 0x0000000000007941 */ /* 0x000fea0003800200 */
.L_x_253:
        /* <DEDUP_REMOVED lines=15> */
[----:B------:R-:W-:Y:S02]  /*1280*/  IMAD R11, R4, R13, R11 ;  /* 0x0000000d040b7224 */ /* 0x000fe400078e020b */
[----:B------:R-:W-:Y:S03]  /*1290*/  I2F.F64 R12, UR7 ;  /* 0x00000007000c7d12 */ /* 0x000fe60008201c00 */
[----:B------:R-:W-:-:S13]  /*12a0*/  ISETP.GT.U32.AND P2, PT, R0, R11, PT ;  /* 0x0000000b0000720c */ /* 0x000fda0003f44070 */
[----:B------:R-:W-:Y:S01]  /*12b0*/  @!P2 IMAD.IADD R11, R11, 0x1, -R0 ;  /* 0x000000010b0ba824 */ /* 0x000fe200078e0a00 */
[----:B------:R-:W-:Y:S02]  /*12c0*/  @!P2 IADD3 R4, PT, PT, R4, 0x1, RZ ;  /* 0x000000010404a810 */ /* 0x000fe40007ffe0ff */
[----:B------:R-:W-:Y:S02]  /*12d0*/  ISETP.NE.AND P2, PT, RZ, UR18, PT ;  /* 0x00000012ff007c0c */ /* 0x000fe4000bf45270 */
[----:B------:R-:W-:Y:S02]  /*12e0*/  ISETP.GE.U32.AND P1, PT, R11, R0, PT ;  /* 0x000000000b00720c */ /* 0x000fe40003f26070 */
[----:B------:R-:W-:Y:S01]  /*12f0*/  LOP3.LUT R0, R5, UR18, RZ, 0x3c, !PT ;  /* 0x0000001205007c12 */ /* 0x000fe2000f8e3cff */
[----:B------:R-:W-:Y:S03]  /*1300*/  I2F.F64 R10, UR9 ;  /* 0x00000009000a7d12 */ /* 0x000fe60008201c00 */
[----:B------:R-:W-:-:S07]  /*1310*/  ISETP.GE.AND P0, PT, R0, RZ, PT ;  /* 0x000000ff0000720c */ /* 0x000fce0003f06270 */
[----:B------:R-:W-:-:S06]  /*1320*/  @P1 VIADD R4, R4, 0x1 ;  /* 0x0000000104041836 */ /* 0x000fcc0000000000 */
[----:B------:R-:W-:Y:S01]  /*1330*/  @!P0 IMAD.MOV R4, RZ, RZ, -R4 ;  /* 0x000000ffff048224 */ /* 0x000fe200078e0a04 */
[----:B------:R-:W-:-:S04]  /*1340*/  @!P2 LOP3.LUT R4, RZ, UR18, RZ, 0x33, !PT ;  /* 0x00000012ff04ac12 */ /* 0x000fc8000f8e33ff */
[----:B------:R-:W0:Y:S01]  /*1350*/  I2F.F64 R26, R4 ;  /* 0x00000004001a7312 */ /* 0x000e220000201c00 */
[----:B------:R-:W-:-:S04]  /*1360*/  IMAD.MOV R0, RZ, RZ, -R4 ;  /* 0x000000ffff007224 */ /* 0x000fc800078e0a04 */
[----:B------:R-:W-:-:S04]  /*1370*/  IMAD R0, R0, UR18, R5 ;  /* 0x0000001200007c24 */ /* 0x000fc8000f8e0205 */
        /* <DEDUP_REMOVED lines=20> */
.L_x_261:
[----:B---3--:R-:W-:Y:S01]  /*14c0*/  FMUL.FTZ R26, R17, R4 ;  /* 0x00000004111a7220 */ /* 0x008fe20000410000 */
[----:B------:R-:W-:-:S03]  /*14d0*/  FMUL.FTZ R0, R4, 0.5 ;  /* 0x3f00000004007820 */ /* 0x000fc60000410000 */
[----:B------:R-:W-:-:S04]  /*14e0*/  FFMA R17, -R26, R26, R17 ;  /* 0x0000001a1a117223 */ /* 0x000fc80000000111 */
[----:B------:R-:W-:-:S07]  /*14f0*/  FFMA R26, R17, R0, R26 ;  /* 0x00000000111a7223 */ /* 0x000fce000000001a */
.L_x_262:
[----:B------:R-:W-:Y:S05]  /*1500*/  BSYNC.RECONVERGENT B1 ;  /* 0x0000000000017941 */ /* 0x000fea0003800200 */
.L_x_260:
[----:B------:R-:W0:Y:S01]  /*1510*/  F2F.F64.F32 R16, R26 ;  /* 0x0000001a00107310 */ /* 0x000e220000201800 */
[----:B------:R-:W-:Y:S01]  /*1520*/  IADD3 R27, P0, PT, R5, UR6, RZ ;  /* 0x00000006051b7c10 */ /* 0x000fe2000ff1e0ff */
[----:B--2---:R-:W-:-:S03]  /*1530*/  IMAD.WIDE R18, R23, 0x4, R18 ;  /* 0x0000000417127825 */ /* 0x004fc600078e0212 */
[----:B------:R-:W-:Y:S01]  /*1540*/  LEA.HI.X.SX32 R0, R5, R9, 0x1, P0 ;  /* 0x0000000905007211 */ /* 0x000fe200000f0eff */
[----:B------:R-:W-:-:S04]  /*1550*/  IMAD.WIDE.U32 R14, R27, 0x18, R14 ;  /* 0x000000181b0e7825 */ /* 0x000fc800078e000e */
[----:B------:R-:W-:Y:S02]  /*1560*/  IMAD R27, R0, 0x18, RZ ;  /* 0x00000018001b7824 */ /* 0x000fe400078e02ff */
[----:B-1----:R-:W-:Y:S01]  /*1570*/  IMAD.WIDE R20, R23, 0x4, R20 ;  /* 0x0000000417147825 */ /* 0x002fe200078e0214 */
[----:B0-----:R-:W-:-:S03]  /*1580*/  DSETP.GEU.AND P0, PT, R16, UR14, PT ;  /* 0x0000000e10007e2a */ /* 0x001fc6000bf0e000 */
[----:B------:R-:W-:Y:S01]  /*1590*/  IMAD.IADD R15, R15, 0x1, R27 ;  /* 0x000000010f0f7824 */ /* 0x000fe200078e021b */
[----:B------:R-:W-:-:S04]  /*15a0*/  IADD3 R16, P1, PT, R23, UR16, RZ ;  /* 0x0000001017107c10 */ /* 0x000fc8000ff3e0ff */
[----:B------:R-:W-:Y:S01]  /*15b0*/  LEA.HI.X.SX32 R17, R23, UR17, 0x1, P1 ;  /* 0x0000001117117c11 */ /* 0x000fe200088f0eff */
[----:B------:R0:W-:Y:S01]  /*15c0*/  STG.E.64 desc[UR12][R14.64], R12 ;  /* 0x0000000c0e007986 */ /* 0x0001e2000c101b0c */
[----:B------:R-:W-:-:S03]  /*15d0*/  SEL R27, RZ, 0x1, P0 ;  /* 0x00000001ff1b7807 */ /* 0x000fc60000000000 */
[----:B------:R0:W-:Y:S04]  /*15e0*/  STG.E.64 desc[UR12][R14.64+0x8], R10 ;  /* 0x0000080a0e007986 */ /* 0x0001e8000c101b0c */
[----:B-----5:R0:W-:Y:S04]  /*15f0*/  STG.E.64 desc[UR12][R14.64+0x10], R32 ;  /* 0x000010200e007986 */ /* 0x0201e8000c101b0c */
[----:B------:R0:W-:Y:S04]  /*1600*/  STG.E.U8 desc[UR12][R16.64], R27 ;  /* 0x0000001b10007986 */ /* 0x0001e8000c10110c */
[----:B------:R0:W-:Y:S04]  /*1610*/  STG.E desc[UR12][R18.64], R27 ;  /* 0x0000001b12007986 */ /* 0x0001e8000c10190c */
[----:B------:R0:W-:Y:S02]  /*1620*/  STG.E desc[UR12][R20.64], R3 ;  /* 0x0000000314007986 */ /* 0x0001e4000c10190c */
.L_x_259:
[----:B------:R-:W-:Y:S05]  /*1630*/  BSYNC.RECONVERGENT B0 ;  /* 0x0000000000007941 */ /* 0x000fea0003800200 */
.L_x_258:
[----:B0-----:R-:W-:Y:S01]  /*1640*/  IABS R15, UR18 ;  /* 0x00000012000f7c13 */ /* 0x001fe20008000000 */
[----:B--2---:R-:W-:Y:S01]  /*1650*/  I2F.F64 R18, UR9 ;  /* 0x0000000900127d12 */ /* 0x004fe20008201c00 */
[----:B------:R-:W-:Y:S01]  /*1660*/  IABS R13, R7 ;  /* 0x00000007000d7213 */ /* 0x000fe20000000000 */
[----:B------:R-:W-:Y:S01]  /*1670*/  BSSY.RECONVERGENT B0, `(.L_x_263) ;  /* 0x000004b000007945 */ /* 0x000fe20003800200 */
[----:B------:R-:W-:-:S05]  /*1680*/  IABS R12, UR18 ;  /* 0x00000012000c7c13 */ /* 0x000fca0008000000 */
[----:B------:R-:W0:Y:S08]  /*1690*/  I2F.RP R0, R15 ;  /* 0x0000000f00007306 */ /* 0x000e300000209400 */
[----:B------:R-:W-:Y:S08]  /*16a0*/  I2F.F64 R30, UR8 ;  /* 0x00000008001e7d12 */ /* 0x000ff00008201c00 */
[----:B0-----:R-:W0:Y:S02]  /*16b0*/  MUFU.RCP R0, R0 ;  /* 0x0000000000007308 */ /* 0x001e240000001000 */
[----:B0-----:R-:W-:-:S06]  /*16c0*/  VIADD R10, R0, 0xffffffe ;  /* 0x0ffffffe000a7836 */ /* 0x001fcc0000000000 */
[----:B------:R0:W2:Y:S02]  /*16d0*/  F2I.FTZ.U32.TRUNC.NTZ R11, R10 ;  /* 0x0000000a000b7305 */ /* 0x0000a4000021f000 */
[----:B0-----:R-:W-:Y:S01]  /*16e0*/  IMAD.MOV.U32 R10, RZ, RZ, RZ ;  /* 0x000000ffff0a7224 */ /* 0x001fe200078e00ff */
[----:B--2---:R-:W-:-:S05]  /*16f0*/  IADD3 R4, PT, PT, RZ, -R11, RZ ;  /* 0x8000000bff047210 */ /* 0x004fca0007ffe0ff */
[----:B------:R-:W-:-:S04]  /*1700*/  IMAD R17, R4, R15, RZ ;  /* 0x0000000f04117224 */ /* 0x000fc800078e02ff */
[----:B------:R-:W-:Y:S02]  /*1710*/  IMAD.HI.U32 R4, R11, R17, R10 ;  /* 0x000000110b047227 */ /* 0x000fe400078e000a */
[----:B------:R-:W-:Y:S02]  /*1720*/  I2F.F64 R16, UR7 ;  /* 0x0000000700107d12 */ /* 0x000fe40008201c00 */
        /* <DEDUP_REMOVED lines=9> */
[----:B------:R-:W-:-:S04]  /*17c0*/  LOP3.LUT R4, R7, UR18, RZ, 0x3c, !PT ;  /* 0x0000001207047c12 */ /* 0x000fc8000f8e3cff */
[----:B------:R-:W-:-:S07]  /*17d0*/  ISETP.GE.AND P0, PT, R4, RZ, PT ;  /* 0x000000ff0400720c */ /* 0x000fce0003f06270 */
[----:B------:R-:W-:-:S06]  /*17e0*/  @P1 VIADD R0, R0, 0x1 ;  /* 0x0000000100001836 */ /* 0x000fcc0000000000 */
[----:B------:R-:W-:Y:S01]  /*17f0*/  @!P0 IMAD.MOV R0, RZ, RZ, -R0 ;  /* 0x000000ffff008224 */ /* 0x000fe200078e0a00 */
[----:B------:R-:W-:-:S04]  /*1800*/  @!P2 LOP3.LUT R0, RZ, UR18, RZ, 0x33, !PT ;  /* 0x00000012ff00ac12 */ /* 0x000fc8000f8e33ff */
[----:B------:R-:W0:Y:S01]  /*1810*/  I2F.F64 R14, R0 ;  /* 0x00000000000e7312 */ /* 0x000e220000201c00 */
[----:B------:R-:W-:-:S04]  /*1820*/  IMAD.MOV R4, RZ, RZ, -R0 ;  /* 0x000000ffff047224 */ /* 0x000fc800078e0a00 */
[----:B------:R-:W-:-:S04]  /*1830*/  IMAD R4, R4, UR18, R7 ;  /* 0x0000001204047c24 */ /* 0x000fc8000f8e0207 */
[----:B------:R-:W2:Y:S01]  /*1840*/  I2F.F64 R12, R4 ;  /* 0x00000004000c7312 */ /* 0x000ea20000201c00 */
[----:B0-----:R-:W-:Y:S02]  /*1850*/  DFMA R14, R14, UR20, R16 ;  /* 0x000000140e0e7c2b */ /* 0x001fe40008000010 */
[----:B--2---:R-:W-:-:S08]  /*1860*/  DFMA R12, R12, UR20, R18 ;  /* 0x000000140c0c7c2b */ /* 0x004fd00008000012 */
[----:B------:R-:W-:-:S06]  /*1870*/  DSETP.GTU.AND P0, PT, R12, R10, PT ;  /* 0x0000000a0c00722a */ /* 0x000fcc0003f0c000 */
[----:B------:R-:W-:-:S14]  /*1880*/  DSETP.GTU.OR P0, PT, R14, R30, P0 ;  /* 0x0000001e0e00722a */ /* 0x000fdc000070c400 */
[----:B------:R-:W-:Y:S05]  /*1890*/  @P0 BRA `(.L_x_264) ;  /* 0x0000000000a00947 */ /* 0x000fea0003800000 */
[----:B-1----:R-:W-:Y:S01]  /*18a0*/  DMUL R20, R12, R12 ;  /* 0x0000000c0c147228 */ /* 0x002fe20000000000 */
[----:B------:R-:W-:Y:S07]  /*18b0*/  BSSY.RECONVERGENT B1, `(.L_x_265) ;  /* 0x000000f000017945 */ /* 0x000fee0003800200 */
[----:B------:R-:W-:-:S10]  /*18c0*/  DFMA R20, R14, R14, R20 ;  /* 0x0000000e0e14722b */ /* 0x000fd40000000014 */
[----:B------:R-:W0:Y:S02]  /*18d0*/  F2F.F32.F64 R21, R20 ;  /* 0x0000001400157310 */ /* 0x000e240000301000 */
[----:B0-----:R-:W-:-:S06]  /*18e0*/  IADD3 R0, PT, PT, R21, -0xd000000, RZ ;  /* 0xf300000015007810 */ /* 0x001fcc0007ffe0ff */
[----:B------:R0:W1:Y:S01]  /*18f0*/  MUFU.RSQ R4, R21 ;  /* 0x0000001500047308 */ /* 0x0000620000001400 */
[----:B------:R-:W-:-:S13]  /*1900*/  ISETP.GT.U32.AND P0, PT, R0, 0x727fffff, PT ;  /* 0x727fffff0000780c */ /* 0x000fda0003f04070 */
[----:B0-----:R-:W-:Y:S05]  /*1910*/  @!P0 BRA `(.L_x_266) ;  /* 0x0000000000108947 */ /* 0x001fea0003800000 */
[----:B------:R-:W-:Y:S01]  /*1920*/  IMAD.MOV.U32 R0, RZ, RZ, R21 ;  /* 0x000000ffff007224 */ /* 0x000fe200078e0015 */
[----:B-1----:R-:W-:-:S07]  /*1930*/  MOV R4, 0x1950 ;  /* 0x0000195000047802 */ /* 0x002fce0000000f00 */
[----:B-----5:R-:W-:Y:S05]  /*1940*/  CALL.REL.NOINC `($__internal_8_$__cuda_sm20_sqrt_rn_f32_slowpath) ;  /* 0x0000000c00b47944 */ /* 0x020fea0003c00000 */
[----:B------:R-:W-:Y:S05]  /*1950*/  BRA `(.L_x_267) ;  /* 0x0000000000107947 */ /* 0x000fea0003800000 */
.L_x_266:
[----:B-1----:R-:W-:Y:S01]  /*1960*/  FMUL.FTZ R26, R21, R4 ;  /* 0x00000004151a7220 */ /* 0x002fe20000410000 */
[----:B------:R-:W-:-:S03]  /*1970*/  FMUL.FTZ R0, R4, 0.5 ;  /* 0x3f00000004007820 */ /* 0x000fc60000410000 */
[----:B------:R-:W-:-:S04]  /*1980*/  FFMA R9, -R26, R26, R21 ;  /* 0x0000001a1a097223 */ /* 0x000fc80000000115 */
[----:B------:R-:W-:-:S07]  /*1990*/  FFMA R26, R9, R0, R26 ;  /* 0x00000000091a7223 */ /* 0x000fce000000001a */
.L_x_267:
[----:B------:R-:W-:Y:S05]  /*19a0*/  BSYNC.RECONVERGENT B1 ;  /* 0x0000000000017941 */ /* 0x000fea0003800200 */
.L_x_265:
[----:B------:R-:W0:Y:S01]  /*19b0*/  F2F.F64.F32 R20, R26 ;  /* 0x0000001a00147310 */ /* 0x000e220000201800 */
[----:B------:R-:W1:Y:S01]  /*19c0*/  LDC.64 R34, c[0x0][0x3d8] ;  /* 0x0000f600ff227b82 */ /* 0x000e620000000a00 */
[----:B------:R-:W-:Y:S02]  /*19d0*/  USHF.R.S32.HI UR22, URZ, 0x1f, UR6 ;  /* 0x0000001fff167899 */ /* 0x000fe40008011406 */
[----:B------:R-:W-:-:S05]  /*19e0*/  IADD3 R9, P1, PT, R7, UR6, RZ ;  /* 0x0000000607097c10 */ /* 0x000fca000ff3e0ff */
[----:B------:R-:W2:Y:S01]  /*19f0*/  LDC.64 R28, c[0x0][0x3e0] ;  /* 0x0000f800ff1c7b82 */ /* 0x000ea20000000a00 */
[----:B0-----:R-:W-:-:S07]  /*1a00*/  DSETP.GEU.AND P0, PT, R20, UR14, PT ;  /* 0x0000000e14007e2a */ /* 0x001fce000bf0e000 */
[----:B------:R-:W0:Y:S01]  /*1a10*/  LDC.64 R20, c[0x0][0x380] ;  /* 0x0000e000ff147b82 */ /* 0x000e220000000a00 */
[----:B------:R-:W-:Y:S01]  /*1a20*/  SEL R37, RZ, 0x1, P0 ;  /* 0x00000001ff257807 */ /* 0x000fe20000000000 */
[----:B-1----:R-:W-:-:S04]  /*1a30*/  IMAD.WIDE R34, R22, 0x4, R34 ;  /* 0x0000000416227825 */ /* 0x002fc800078e0222 */
[----:B--2---:R-:W-:-:S04]  /*1a40*/  IMAD.WIDE R28, R22, 0x4, R28 ;  /* 0x00000004161c7825 */ /* 0x004fc800078e021c */
[----:B0-----:R-:W-:-:S04]  /*1a50*/  IMAD.WIDE.U32 R20, R9, 0x18, R20 ;  /* 0x0000001809147825 */ /* 0x001fc800078e0014 */
[----:B------:R-:W-:-:S05]  /*1a60*/  IMAD.U32 R9, RZ, RZ, UR22 ;  /* 0x00000016ff097e24 */ /* 0x000fca000f8e00ff */
[----:B------:R-:W-:Y:S02]  /*1a70*/  LEA.HI.X.SX32 R0, R7, R9, 0x1, P1 ;  /* 0x0000000907007211 */ /* 0x000fe400008f0eff */
[----:B------:R-:W-:-:S03]  /*1a80*/  IADD3 R26, P1, PT, R22, UR16, RZ ;  /* 0x00000010161a7c10 */ /* 0x000fc6000ff3e0ff */
[----:B------:R-:W-:-:S04]  /*1a90*/  IMAD R27, R0, 0x18, RZ ;  /* 0x00000018001b7824 */ /* 0x000fc800078e02ff */
[----:B------:R-:W-:Y:S01]  /*1aa0*/  IMAD.IADD R21, R21, 0x1, R27 ;  /* 0x0000000115157824 */ /* 0x000fe200078e021b */
[----:B------:R-:W-:-:S04]  /*1ab0*/  LEA.HI.X.SX32 R27, R22, UR17, 0x1, P1 ;  /* 0x00000011161b7c11 */ /* 0x000fc800088f0eff */
[----:B------:R0:W-:Y:S04]  /*1ac0*/  STG.E.64 desc[UR12][R20.64], R14 ;  /* 0x0000000e14007986 */ /* 0x0001e8000c101b0c */
[----:B------:R0:W-:Y:S04]  /*1ad0*/  STG.E.64 desc[UR12][R20.64+0x8], R12 ;  /* 0x0000080c14007986 */ /* 0x0001e8000c101b0c */
[----:B-----5:R0:W-:Y:S04]  /*1ae0*/  STG.E.64 desc[UR12][R20.64+0x10], R32 ;  /* 0x0000102014007986 */ /* 0x0201e8000c101b0c */
[----:B------:R0:W-:Y:S04]  /*1af0*/  STG.E.U8 desc[UR12][R26.64], R37 ;  /* 0x000000251a007986 */ /* 0x0001e8000c10110c */
[----:B------:R0:W-:Y:S04]  /*1b00*/  STG.E desc[UR12][R34.64], R37 ;  /* 0x0000002522007986 */ /* 0x0001e8000c10190c */
[----:B------:R0:W-:Y:S02]  /*1b10*/  STG.E desc[UR12][R28.64], R3 ;  /* 0x000000031c007986 */ /* 0x0001e4000c10190c */
.L_x_264:
[----:B------:R-:W-:Y:S05]  /*1b20*/  BSYNC.RECONVERGENT B0 ;  /* 0x0000000000007941 */ /* 0x000fea0003800200 */
.L_x_263:
[----:B------:R-:W-:Y:S01]  /*1b30*/  UIADD3 UR5, UPT, UPT, UR5, 0x4, URZ ;  /* 0x0000000405057890 */ /* 0x000fe2000fffe0ff */
[----:B0-----:R-:W-:Y:S01]  /*1b40*/  MOV R13, UR11 ;  /* 0x0000000b000d7c02 */ /* 0x001fe20008000f00 */
[----:B------:R-:W-:Y:S01]  /*1b50*/  IMAD.U32 R0, RZ, RZ, UR11 ;  /* 0x0000000bff007e24 */ /* 0x000fe2000f8e00ff */
[----:B------:R-:W-:Y:S01]  /*1b60*/  MOV R15, UR11 ;  /* 0x0000000b000f7c02 */ /* 0x000fe20008000f00 */
[----:B------:R-:W-:Y:S01]  /*1b70*/  UISETP.NE.AND UP0, UPT, UR5, URZ, UPT ;  /* 0x000000ff0500728c */ /* 0x000fe2000bf05270 */
[----:B------:R-:W-:Y:S01]  /*1b80*/  IMAD.U32 R4, RZ, RZ, UR11 ;  /* 0x0000000bff047e24 */ /* 0x000fe2000f8e00ff */
[----:B------:R-:W-:Y:S01]  /*1b90*/  LEA R8, R13, R8, 0x2 ;  /* 0x000000080d087211 */ /* 0x000fe200078e10ff */
[----:B------:R-:W-:Y:S01]  /*1ba0*/  IMAD.U32 R12, RZ, RZ, UR11 ;  /* 0x0000000bff0c7e24 */ /* 0x000fe2000f8e00ff */
[----:B------:R-:W-:Y:S01]  /*1bb0*/  LEA R2, R15, R2, 0x2 ;  /* 0x000000020f027211 */ /* 0x000fe200078e10ff */
[----:B-1----:R-:W-:Y:S02]  /*1bc0*/  IMAD.U32 R21, RZ, RZ, UR11 ;  /* 0x0000000bff157e24 */ /* 0x002fe4000f8e00ff */
[----:B------:R-:W-:-:S02]  /*1bd0*/  IMAD R25, R0, 0x4, R25 ;  /* 0x0000000400197824 */ /* 0x000fc400078e0219 */
[----:B------:R-:W-:Y:S02]  /*1be0*/  IMAD R5, R4, 0x4, R5 ;  /* 0x0000000404057824 */ /* 0x000fe400078e0205 */
[----:B------:R-:W-:Y:S02]  /*1bf0*/  IMAD R23, R12, 0x4, R23 ;  /* 0x000000040c177824 */ /* 0x000fe400078e0217 */
[----:B------:R-:W-:Y:S02]  /*1c00*/  IMAD R7, R0, 0x4, R7 ;  /* 0x0000000400077824 */ /* 0x000fe400078e0207 */
[----:B------:R-:W-:Y:S02]  /*1c10*/  IMAD R22, R13, 0x4, R22 ;  /* 0x000000040d167824 */ /* 0x000fe400078e0216 */
[----:B------:R-:W-:Y:S01]  /*1c20*/  IMAD R6, R21, 0x4, R6 ;  /* 0x0000000415067824 */ /* 0x000fe200078e0206 */
[----:B------:R-:W-:Y:S06]  /*1c30*/  BRA.U UP0, `(.L_x_268) ;  /* 0xffffffed00007547 */ /* 0x000fec000b83ffff */
.L_x_247:
[----:B------:R-:W-:-:S13]  /*1c40*/  ISETP.NE.AND P0, PT, RZ, UR19, PT ;  /* 0x00000013ff007c0c */ /* 0x000fda000bf05270 */
[----:B------:R-:W-:Y:S05]  /*1c50*/  @!P0 EXIT ;  /* 0x000000000000894d */ /* 0x000fea0003800000 */
[----:B------:R-:W0:Y:S01]  /*1c60*/  S2R R2, SR_TID.X ;  /* 0x0000000000027919 */ /* 0x000e220000002100 */
[----:B------:R-:W1:Y:S01]  /*1c70*/  LDC.64 R10, c[0x0][0x380] ;  /* 0x0000e000ff0a7b82 */ /* 0x000e620000000a00 */
[----:B------:R-:W2:Y:S01]  /*1c80*/  I2F.F64 R18, UR7 ;  /* 0x0000000700127d12 */ /* 0x000ea20008201c00 */
[----:B------:R-:W-:Y:S01]  /*1c90*/  IMAD.U32 R5, RZ, RZ, UR11 ;  /* 0x0000000bff057e24 */ /* 0x000fe2000f8e00ff */
[----:B------:R-:W3:Y:S01]  /*1ca0*/  LDCU.64 UR14, c[0x0][0x3b8] ;  /* 0x00007700ff0e77ac */ /* 0x000ee20008000a00 */
[----:B------:R-:W4:Y:S04]  /*1cb0*/  LDCU.64 UR16, c[0x0][0x3c8] ;  /* 0x00007900ff1077ac */ /* 0x000f280008000a00 */
[----:B------:R-:W1:Y:S01]  /*1cc0*/  LDC.64 R8, c[0x0][0x3d8] ;  /* 0x0000f600ff087b82 */ /* 0x000e620000000a00 */
[----:B------:R-:W0:Y:S01]  /*1cd0*/  I2F.F64 R16, UR9 ;  /* 0x0000000900107d12 */ /* 0x000e220008201c00 */
[----:B------:R-:W0:Y:S01]  /*1ce0*/  LDCU.64 UR20, c[0x0][0x3d0] ;  /* 0x00007a00ff1477ac */ /* 0x000e220008000a00 */
[----:B------:R-:W-:-:S05]  /*1cf0*/  UIADD3 UR5, UPT, UPT, -UR19, URZ, URZ ;  /* 0x000000ff13057290 */ /* 0x000fca000fffe1ff */
[----:B------:R-:W1:Y:S01]  /*1d00*/  LDC.64 R6, c[0x0][0x3e0] ;  /* 0x0000f800ff067b82 */ /* 0x000e620000000a00 */
[----:B------:R-:W1:Y:S08]  /*1d10*/  I2F.F64 R14, UR8 ;  /* 0x00000008000e7d12 */ /* 0x000e700008201c00 */
[----:B------:R-:W1:Y:S01]  /*1d20*/  I2F.F64 R12, UR10 ;  /* 0x0000000a000c7d12 */ /* 0x000e620008201c00 */
[----:B0-----:R-:W-:-:S04]  /*1d30*/  IMAD R2, R5, UR4, R2 ;  /* 0x0000000405027c24 */ /* 0x001fc8000f8e0202 */
[----:B--234-:R-:W-:-:S07]  /*1d40*/  VIADD R5, R2, UR6 ;  /* 0x0000000602057c36 */ /* 0x01cfce0008000000 */
.L_x_274:
[----:B------:R-:W-:Y:S01]  /*1d50*/  IABS R0, UR18 ;  /* 0x0000001200007c13 */ /* 0x000fe20008000000 */
[----:B------:R-:W-:Y:S01]  /*1d60*/  UIADD3 UR5, UPT, UPT, UR5, 0x1, URZ ;  /* 0x0000000105057890 */ /* 0x000fe2000fffe0ff */
[----:B------:R-:W-:Y:S02]  /*1d70*/  BSSY.RECONVERGENT B0, `(.L_x_269) ;  /* 0x0000047000007945 */ /* 0x000fe40003800200 */
[----:B0-----:R-:W0:Y:S01]  /*1d80*/  I2F.RP R4, R0 ;  /* 0x0000000000047306 */ /* 0x001e220000209400 */
[----:B------:R-:W-:-:S07]  /*1d90*/  UISETP.NE.AND UP0, UPT, UR5, URZ, UPT ;  /* 0x000000ff0500728c */ /* 0x000fce000bf05270 */
[----:B0-----:R-:W0:Y:S02]  /*1da0*/  MUFU.RCP R4, R4 ;  /* 0x0000000400047308 */ /* 0x001e240000001000 */
[----:B0-----:R-:W-:-:S06]  /*1db0*/  IADD3 R20, PT, PT, R4, 0xffffffe, RZ ;  /* 0x0ffffffe04147810 */ /* 0x001fcc0007ffe0ff */
[----:B------:R0:W2:Y:S02]  /*1dc0*/  F2I.FTZ.U32.TRUNC.NTZ R21, R20 ;  /* 0x0000001400157305 */ /* 0x0000a4000021f000 */
[----:B0-----:R-:W-:Y:S02]  /*1dd0*/  IMAD.MOV.U32 R20, RZ, RZ, RZ ;  /* 0x000000ffff147224 */ /* 0x001fe400078e00ff */
[----:B--2---:R-:W-:-:S04]  /*1de0*/  IMAD.MOV R23, RZ, RZ, -R21 ;  /* 0x000000ffff177224 */ /* 0x004fc800078e0a15 */
[----:B------:R-:W-:-:S04]  /*1df0*/  IMAD R23, R23, R0, RZ ;  /* 0x0000000017177224 */ /* 0x000fc800078e02ff */
[----:B------:R-:W-:Y:S01]  /*1e00*/  IMAD.HI.U32 R22, R21, R23, R20 ;  /* 0x0000001715167227 */ /* 0x000fe200078e0014 */
[----:B------:R-:W-:Y:S02]  /*1e10*/  IABS R21, R2 ;  /* 0x0000000200157213 */ /* 0x000fe40000000000 */
[----:B------:R-:W-:-:S03]  /*1e20*/  IABS R23, UR18 ;  /* 0x0000001200177c13 */ /* 0x000fc60008000000 */
[----:B------:R-:W-:-:S04]  /*1e30*/  IMAD.HI.U32 R4, R22, R21, RZ ;  /* 0x0000001516047227 */ /* 0x000fc800078e00ff */
[----:B------:R-:W-:-:S04]  /*1e40*/  IMAD.MOV R23, RZ, RZ, -R23 ;  /* 0x000000ffff177224 */ /* 0x000fc800078e0a17 */
[----:B------:R-:W-:-:S05]  /*1e50*/  IMAD R21, R4, R23, R21 ;  /* 0x0000001704157224 */ /* 0x000fca00078e0215 */
[----:B------:R-:W-:-:S13]  /*1e60*/  ISETP.GT.U32.AND P2, PT, R0, R21, PT ;  /* 0x000000150000720c */ /* 0x000fda0003f44070 */
[-C--:B------:R-:W-:Y:S01]  /*1e70*/  @!P2 IADD3 R21, PT, PT, R21, -R0.reuse, RZ ;  /* 0x800000001515a210 */ /* 0x080fe20007ffe0ff */
[----:B------:R-:W-:Y:S01]  /*1e80*/  @!P2 VIADD R4, R4, 0x1 ;  /* 0x000000010404a836 */ /* 0x000fe20000000000 */
[----:B------:R-:W-:Y:S02]  /*1e90*/  ISETP.NE.AND P2, PT, RZ, UR18, PT ;  /* 0x00000012ff007c0c */ /* 0x000fe4000bf45270 */
[----:B------:R-:W-:Y:S02]  /*1ea0*/  ISETP.GE.U32.AND P1, PT, R21, R0, PT ;  /* 0x000000001500720c */ /* 0x000fe40003f26070 */
[----:B------:R-:W-:-:S04]  /*1eb0*/  LOP3.LUT R0, R2, UR18, RZ, 0x3c, !PT ;  /* 0x0000001202007c12 */ /* 0x000fc8000f8e3cff */
[----:B------:R-:W-:-:S07]  /*1ec0*/  ISETP.GE.AND P0, PT, R0, RZ, PT ;  /* 0x000000ff0000720c */ /* 0x000fce0003f06270 */
[----:B------:R-:W-:-:S06]  /*1ed0*/  @P1 VIADD R4, R4, 0x1 ;  /* 0x0000000104041836 */ /* 0x000fcc0000000000 */
[----:B------:R-:W-:Y:S01]  /*1ee0*/  @!P0 IMAD.MOV R4, RZ, RZ, -R4 ;  /* 0x000000ffff048224 */ /* 0x000fe200078e0a04 */
[----:B------:R-:W-:-:S04]  /*1ef0*/  @!P2 LOP3.LUT R4, RZ, UR18, RZ, 0x33, !PT ;  /* 0x00000012ff04ac12 */ /* 0x000fc8000f8e33ff */
[----:B------:R-:W-:Y:S01]  /*1f00*/  IADD3 R21, PT, PT, -R4, RZ, RZ ;  /* 0x000000ff04157210 */ /* 0x000fe20007ffe1ff */
[----:B------:R-:W0:Y:S04]  /*1f10*/  I2F.F64 R22, R4 ;  /* 0x0000000400167312 */ /* 0x000e280000201c00 */
[----:B------:R-:W-:-:S04]  /*1f20*/  IMAD R0, R21, UR18, R2 ;  /* 0x0000001215007c24 */ /* 0x000fc8000f8e0202 */
[----:B------:R-:W2:Y:S01]  /*1f30*/  I2F.F64 R20, R0 ;  /* 0x0000000000147312 */ /* 0x000ea20000201c00 */
[----:B0-----:R-:W-:Y:S02]  /*1f40*/  DFMA R22, R22, UR14, R18 ;  /* 0x0000000e16167c2b */ /* 0x001fe40008000012 */
[----:B--2---:R-:W-:-:S08]  /*1f50*/  DFMA R20, R20, UR14, R16 ;  /* 0x0000000e14147c2b */ /* 0x004fd00008000010 */
[----:B-1----:R-:W-:-:S06]  /*1f60*/  DSETP.GTU.AND P0, PT, R20, R12, PT ;  /* 0x0000000c1400722a */ /* 0x002fcc0003f0c000 */
[----:B------:R-:W-:-:S14]  /*1f70*/  DSETP.GTU.OR P0, PT, R22, R14, P0 ;  /* 0x0000000e1600722a */ /* 0x000fdc000070c400 */
[----:B------:R-:W-:Y:S05]  /*1f80*/  @P0 BRA `(.L_x_270) ;  /* 0x0000000000940947 */ /* 0x000fea0003800000 */
[----:B------:R-:W-:Y:S01]  /*1f90*/  DMUL R24, R20, R20 ;  /* 0x0000001414187228 */ /* 0x000fe20000000000 */
[----:B------:R-:W-:Y:S07]  /*1fa0*/  BSSY.RECONVERGENT B1, `(.L_x_271) ;  /* 0x000000f000017945 */ /* 0x000fee0003800200 */
[----:B------:R-:W-:-:S10]  /*1fb0*/  DFMA R24, R22, R22, R24 ;  /* 0x000000161618722b */ /* 0x000fd40000000018 */
[----:B------:R-:W0:Y:S02]  /*1fc0*/  F2F.F32.F64 R25, R24 ;  /* 0x0000001800197310 */ /* 0x000e240000301000 */
[----:B0-----:R-:W-:-:S06]  /*1fd0*/  VIADD R0, R25, 0xf3000000 ;  /* 0xf300000019007836 */ /* 0x001fcc0000000000 */
[----:B------:R0:W1:Y:S01]  /*1fe0*/  MUFU.RSQ R4, R25 ;  /* 0x0000001900047308 */ /* 0x0000620000001400 */
[----:B------:R-:W-:-:S13]  /*1ff0*/  ISETP.GT.U32.AND P0, PT, R0, 0x727fffff, PT ;  /* 0x727fffff0000780c */ /* 0x000fda0003f04070 */
[----:B0-----:R-:W-:Y:S05]  /*2000*/  @!P0 BRA `(.L_x_272) ;  /* 0x0000000000108947 */ /* 0x001fea0003800000 */
[----:B------:R-:W-:Y:S01]  /*2010*/  IMAD.MOV.U32 R0, RZ, RZ, R25 ;  /* 0x000000ffff007224 */ /* 0x000fe200078e0019 */
[----:B-1----:R-:W-:-:S07]  /*2020*/  MOV R4, 0x2040 ;  /* 0x0000204000047802 */ /* 0x002fce0000000f00 */
[----:B-----5:R-:W-:Y:S05]  /*2030*/  CALL.REL.NOINC `($__internal_8_$__cuda_sm20_sqrt_rn_f32_slowpath) ;  /* 0x0000000400f87944 */ /* 0x020fea0003c00000 */
[----:B------:R-:W-:Y:S05]  /*2040*/  BRA `(.L_x_273) ;  /* 0x0000000000107947 */ /* 0x000fea0003800000 */
.L_x_272:
[----:B-1----:R-:W-:Y:S01]  /*2050*/  FMUL.FTZ R26, R25, R4 ;  /* 0x00000004191a7220 */ /* 0x002fe20000410000 */
[----:B------:R-:W-:-:S03]  /*2060*/  FMUL.FTZ R0, R4, 0.5 ;  /* 0x3f00000004007820 */ /* 0x000fc60000410000 */
[----:B------:R-:W-:-:S04]  /*2070*/  FFMA R25, -R26, R26, R25 ;  /* 0x0000001a1a197223 */ /* 0x000fc80000000119 */
[----:B------:R-:W-:-:S07]  /*2080*/  FFMA R26, R25, R0, R26 ;  /* 0x00000000191a7223 */ /* 0x000fce000000001a */
.L_x_273:
[----:B------:R-:W-:Y:S05]  /*2090*/  BSYNC.RECONVERGENT B1 ;  /* 0x0000000000017941 */ /* 0x000fea0003800200 */
.L_x_271:
[----:B------:R-:W0:Y:S01]  /*20a0*/  F2F.F64.F32 R24, R26 ;  /* 0x0000001a00187310 */ /* 0x000e220000201800 */
[----:B------:R-:W-:Y:S01]  /*20b0*/  IMAD.U32 R27, RZ, RZ, UR6 ;  /* 0x00000006ff1b7e24 */ /* 0x000fe2000f8e00ff */
[----:B------:R-:W-:Y:S01]  /*20c0*/  SHF.R.S32.HI R0, RZ, 0x1f, R2 ;  /* 0x0000001fff007819 */ /* 0x000fe20000011402 */
[----:B------:R-:W-:-:S04]  /*20d0*/  IMAD.WIDE R28, R5, 0x4, R8 ;  /* 0x00000004051c7825 */ /* 0x000fc800078e0208 */
[----:B------:R-:W-:Y:S01]  /*20e0*/  IMAD.WIDE R30, R5, 0x4, R6 ;  /* 0x00000004051e7825 */ /* 0x000fe200078e0206 */
[----:B0-----:R-:W-:Y:S01]  /*20f0*/  DSETP.GEU.AND P0, PT, R24, UR16, PT ;  /* 0x0000001018007e2a */ /* 0x001fe2000bf0e000 */
[----:B------:R-:W-:-:S04]  /*2100*/  IADD3 R25, P1, PT, R2, UR6, RZ ;  /* 0x0000000602197c10 */ /* 0x000fc8000ff3e0ff */
[----:B------:R-:W-:Y:S01]  /*2110*/  LEA.HI.X.SX32 R0, R27, R0, 0x1, P1 ;  /* 0x000000001b007211 */ /* 0x000fe200008f0eff */
[----:B------:R-:W-:Y:S01]  /*2120*/  IMAD.WIDE.U32 R24, R25, 0x18, R10 ;  /* 0x0000001819187825 */ /* 0x000fe200078e000a */
[----:B------:R-:W-:Y:S02]  /*2130*/  IADD3 R26, P1, PT, R5, UR20, RZ ;  /* 0x00000014051a7c10 */ /* 0x000fe4000ff3e0ff */
[----:B------:R-:W-:Y:S01]  /*2140*/  SEL R35, RZ, 0x1, P0 ;  /* 0x00000001ff237807 */ /* 0x000fe20000000000 */
[----:B------:R-:W-:-:S05]  /*2150*/  IMAD R27, R0, 0x18, RZ ;  /* 0x00000018001b7824 */ /* 0x000fca00078e02ff */
[----:B------:R-:W-:Y:S02]  /*2160*/  IADD3 R25, PT, PT, R25, R27, RZ ;  /* 0x0000001b19197210 */ /* 0x000fe40007ffe0ff */
[----:B------:R-:W-:-:S03]  /*2170*/  LEA.HI.X.SX32 R27, R5, UR21, 0x1, P1 ;  /* 0x00000015051b7c11 */ /* 0x000fc600088f0eff */
[----:B------:R0:W-:Y:S04]  /*2180*/  STG.E.64 desc[UR12][R24.64], R22 ;  /* 0x0000001618007986 */ /* 0x0001e8000c101b0c */
[----:B------:R0:W-:Y:S04]  /*2190*/  STG.E.64 desc[UR12][R24.64+0x8], R20 ;  /* 0x0000081418007986 */ /* 0x0001e8000c101b0c */
[----:B-----5:R0:W-:Y:S04]  /*21a0*/  STG.E.64 desc[UR12][R24.64+0x10], R32 ;  /* 0x0000102018007986 */ /* 0x0201e8000c101b0c */
[----:B------:R0:W-:Y:S04]  /*21b0*/  STG.E.U8 desc[UR12][R26.64], R35 ;  /* 0x000000231a007986 */ /* 0x0001e8000c10110c */
[----:B------:R0:W-:Y:S04]  /*21c0*/  STG.E desc[UR12][R28.64], R35 ;  /* 0x000000231c007986 */ /* 0x0001e8000c10190c */
[----:B------:R0:W-:Y:S02]  /*21d0*/  STG.E desc[UR12][R30.64], R3 ;  /* 0x000000031e007986 */ /* 0x0001e4000c10190c */
.L_x_270:
[----:B------:R-:W-:Y:S05]  /*21e0*/  BSYNC.RECONVERGENT B0 ;  /* 0x0000000000007941 */ /* 0x000fea0003800200 */
.L_x_269:
[----:B------:R-:W-:Y:S02]  /*21f0*/  VIADD R5, R5, UR11 ;  /* 0x0000000b05057c36 */ /* 0x000fe40008000000 */
[----:B------:R-:W-:Y:S01]  /*2200*/  VIADD R2, R2, UR11 ;  /* 0x0000000b02027c36 */ /* 0x000fe20008000000 */
[----:B------:R-:W-:Y:S06]  /*2210*/  BRA.U UP0, `(.L_x_274) ;  /* 0xfffffff900cc7547 */ /* 0x000fec000b83ffff */
[----:B------:R-:W-:Y:S05]  /*2220*/  EXIT ;  /* 0x000000000000794d */ /* 0x000fea0003800000 */
        .weak           $__internal_7_$__cuda_sm20_div_rn_f64_full
        .type           $__internal_7_$__cuda_sm20_div_rn_f64_full,@function
        .size           $__internal_7_$__cuda_sm20_div_rn_f64_full,($__internal_8_$__cuda_sm20_sqrt_rn_f32_slowpath - $__internal_7_$__cuda_sm20_div_rn_f64_full)
$__internal_7_$__cuda_sm20_div_rn_f64_full:
[C---:B------:R-:W-:Y:S01]  /*2230*/  FSETP.GEU.AND P0, PT, |R7|.reuse, 1.469367938527859385e-39, PT ;  /* 0x001000000700780b */ /* 0x040fe20003f0e200 */
[----:B------:R-:W-:Y:S01]  /*2240*/  IMAD.MOV.U32 R17, RZ, RZ, 0x1ca00000 ;  /* 0x1ca00000ff117424 */ /* 0x000fe200078e00ff */
[C---:B------:R-:W-:Y:S02]  /*2250*/  LOP3.LUT R4, R7.reuse, 0x800fffff, RZ, 0xc0, !PT ;  /* 0x800fffff07047812 */ /* 0x040fe400078ec0ff */
[----:B------:R-:W-:Y:S02]  /*2260*/  MOV R12, 0x1 ;  /* 0x00000001000c7802 */ /* 0x000fe40000000f00 */
[----:B------:R-:W-:Y:S01]  /*2270*/  LOP3.LUT R5, R4, 0x3ff00000, RZ, 0xfc, !PT ;  /* 0x3ff0000004057812 */ /* 0x000fe200078efcff */
[----:B------:R-:W-:Y:S01]  /*2280*/  IMAD.MOV.U32 R4, RZ, RZ, R6 ;  /* 0x000000ffff047224 */ /* 0x000fe200078e0006 */
[----:B------:R-:W-:-:S05]  /*2290*/  LOP3.LUT R19, R7, 0x7ff00000, RZ, 0xc0, !PT ;  /* 0x7ff0000007137812 */ /* 0x000fca00078ec0ff */
[----:B------:R-:W-:-:S06]  /*22a0*/  @!P0 DMUL R4, R6, 8.98846567431157953865e+307 ;  /* 0x7fe0000006048828 */ /* 0x000fcc0000000000 */
[----:B------:R-:W0:Y:S02]  /*22b0*/  MUFU.RCP64H R13, R5 ;  /* 0x00000005000d7308 */ /* 0x000e240000001800 */
[----:B0-----:R-:W-:-:S08]  /*22c0*/  DFMA R8, R12, -R4, 1 ;  /* 0x3ff000000c08742b */ /* 0x001fd00000000804 */
[----:B------:R-:W-:-:S08]  /*22d0*/  DFMA R8, R8, R8, R8 ;  /* 0x000000080808722b */ /* 0x000fd00000000008 */
[----:B------:R-:W-:Y:S01]  /*22e0*/  DFMA R12, R12, R8, R12 ;  /* 0x000000080c0c722b */ /* 0x000fe2000000000c */
[----:B------:R-:W-:Y:S02]  /*22f0*/  IMAD.MOV.U32 R9, RZ, RZ, R11 ;  /* 0x000000ffff097224 */ /* 0x000fe400078e000b */
[----:B------:R-:W-:-:S03]  /*2300*/  IMAD.MOV.U32 R8, RZ, RZ, R10 ;  /* 0x000000ffff087224 */ /* 0x000fc600078e000a */
[----:B------:R-:W-:Y:S02]  /*2310*/  LOP3.LUT R16, R9, 0x7ff00000, RZ, 0xc0, !PT ;  /* 0x7ff0000009107812 */ /* 0x000fe400078ec0ff */
[C---:B------:R-:W-:Y:S01]  /*2320*/  DFMA R14, R12.reuse, -R4, 1 ;  /* 0x3ff000000c0e742b */ /* 0x040fe20000000804 */
[----:B------:R-:W-:Y:S01]  /*2330*/  IMAD.MOV.U32 R10, RZ, RZ, R8 ;  /* 0x000000ffff0a7224 */ /* 0x000fe200078e0008 */
[----:B------:R-:W-:Y:S02]  /*2340*/  ISETP.GE.U32.AND P1, PT, R16, R19, PT ;  /* 0x000000131000720c */ /* 0x000fe40003f26070 */
[----:B------:R-:W-:Y:S02]  /*2350*/  MOV R20, R16 ;  /* 0x0000001000147202 */ /* 0x000fe40000000f00 */
[----:B------:R-:W-:Y:S02]  /*2360*/  SEL R11, R17, 0x63400000, !P1 ;  /* 0x63400000110b7807 */ /* 0x000fe40004800000 */
[----:B------:R-:W-:Y:S01]  /*2370*/  DFMA R12, R12, R14, R12 ;  /* 0x0000000e0c0c722b */ /* 0x000fe2000000000c */
[----:B------:R-:W-:-:S02]  /*2380*/  FSETP.GEU.AND P1, PT, |R9|, 1.469367938527859385e-39, PT ;  /* 0x001000000900780b */ /* 0x000fc40003f2e200 */
[----:B------:R-:W-:-:S11]  /*2390*/  LOP3.LUT R11, R11, 0x800fffff, R9, 0xf8, !PT ;  /* 0x800fffff0b0b7812 */ /* 0x000fd600078ef809 */
[----:B------:R-:W-:Y:S05]  /*23a0*/  @P1 BRA `(.L_x_275) ;  /* 0x0000000000201947 */ /* 0x000fea0003800000 */
[----:B------:R-:W-:Y:S01]  /*23b0*/  LOP3.LUT R15, R7, 0x7ff00000, RZ, 0xc0, !PT ;  /* 0x7ff00000070f7812 */ /* 0x000fe200078ec0ff */
[----:B------:R-:W-:-:S03]  /*23c0*/  IMAD.MOV.U32 R14, RZ, RZ, RZ ;  /* 0x000000ffff0e7224 */ /* 0x000fc600078e00ff */
[----:B------:R-:W-:-:S04]  /*23d0*/  ISETP.GE.U32.AND P1, PT, R16, R15, PT ;  /* 0x0000000f1000720c */ /* 0x000fc80003f26070 */
[----:B------:R-:W-:-:S04]  /*23e0*/  SEL R15, R17, 0x63400000, !P1 ;  /* 0x63400000110f7807 */ /* 0x000fc80004800000 */
[----:B------:R-:W-:-:S04]  /*23f0*/  LOP3.LUT R15, R15, 0x80000000, R9, 0xf8, !PT ;  /* 0x800000000f0f7812 */ /* 0x000fc800078ef809 */
[----:B------:R-:W-:-:S06]  /*2400*/  LOP3.LUT R15, R15, 0x100000, RZ, 0xfc, !PT ;  /* 0x001000000f0f7812 */ /* 0x000fcc00078efcff */
[----:B------:R-:W-:-:S10]  /*2410*/  DFMA R10, R10, 2, -R14 ;  /* 0x400000000a0a782b */ /* 0x000fd4000000080e */
[----:B------:R-:W-:-:S07]  /*2420*/  LOP3.LUT R20, R11, 0x7ff00000, RZ, 0xc0, !PT ;  /* 0x7ff000000b147812 */ /* 0x000fce00078ec0ff */
.L_x_275:
[----:B------:R-:W-:Y:S01]  /*2430*/  IMAD.MOV.U32 R21, RZ, RZ, R19 ;  /* 0x000000ffff157224 */ /* 0x000fe200078e0013 */
[----:B------:R-:W-:Y:S01]  /*2440*/  @!P0 LOP3.LUT R21, R5, 0x7ff00000, RZ, 0xc0, !PT ;  /* 0x7ff0000005158812 */ /* 0x000fe200078ec0ff */
[----:B------:R-:W-:Y:S01]  /*2450*/  DMUL R14, R12, R10 ;  /* 0x0000000a0c0e7228 */ /* 0x000fe20000000000 */
[----:B------:R-:W-:-:S03]  /*2460*/  IADD3 R22, PT, PT, R20, -0x1, RZ ;  /* 0xffffffff14167810 */ /* 0x000fc60007ffe0ff */
[----:B------:R-:W-:Y:S01]  /*2470*/  VIADD R23, R21, 0xffffffff ;  /* 0xffffffff15177836 */ /* 0x000fe20000000000 */
[----:B------:R-:W-:-:S03]  /*2480*/  ISETP.GT.U32.AND P0, PT, R22, 0x7feffffe, PT ;  /* 0x7feffffe1600780c */ /* 0x000fc60003f04070 */
[----:B------:R-:W-:Y:S01]  /*2490*/  DFMA R18, R14, -R4, R10 ;  /* 0x800000040e12722b */ /* 0x000fe2000000000a */
[----:B------:R-:W-:-:S07]  /*24a0*/  ISETP.GT.U32.OR P0, PT, R23, 0x7feffffe, P0 ;  /* 0x7feffffe1700780c */ /* 0x000fce0000704470 */
[----:B------:R-:W-:-:S06]  /*24b0*/  DFMA R12, R12, R18, R14 ;  /* 0x000000120c0c722b */ /* 0x000fcc000000000e */
[----:B------:R-:W-:Y:S05]  /*24c0*/  @P0 BRA `(.L_x_276) ;  /* 0x00000000006c0947 */ /* 0x000fea0003800000 */
[----:B------:R-:W-:-:S04]  /*24d0*/  LOP3.LUT R9, R7, 0x7ff00000, RZ, 0xc0, !PT ;  /* 0x7ff0000007097812 */ /* 0x000fc800078ec0ff */
[CC--:B------:R-:W-:Y:S02]  /*24e0*/  VIADDMNMX R8, R16.reuse, -R9.reuse, 0xb9600000, !PT ;  /* 0xb960000010087446 */ /* 0x0c0fe40007800909 */
[----:B------:R-:W-:Y:S02]  /*24f0*/  ISETP.GE.U32.AND P0, PT, R16, R9, PT ;  /* 0x000000091000720c */ /* 0x000fe40003f06070 */
[----:B------:R-:W-:Y:S02]  /*2500*/  VIMNMX R8, PT, PT, R8, 0x46a00000, PT ;  /* 0x46a0000008087848 */ /* 0x000fe40003fe0100 */
[----:B------:R-:W-:-:S05]  /*2510*/  SEL R17, R17, 0x63400000, !P0 ;  /* 0x6340000011117807 */ /* 0x000fca0004000000 */
        /* <DEDUP_REMOVED lines=14> */
[----:B------:R-:W-:-:S06]  /*2600*/  IMAD.MOV.U32 R4, RZ, RZ, RZ ;  /* 0x000000ffff047224 */ /* 0x000fcc00078e00ff */
[----:B------:R-:W-:-:S03]  /*2610*/  DFMA R4, R14, -R4, R12 ;  /* 0x800000040e04722b */ /* 0x000fc6000000000c */
[----:B------:R-:W-:-:S03]  /*2620*/  LOP3.LUT R7, R9, R7, RZ, 0x3c, !PT ;  /* 0x0000000709077212 */ /* 0x000fc600078e3cff */
[----:B------:R-:W-:-:S04]  /*2630*/  IADD3 R4, PT, PT, -R16, -0x43300000, RZ ;  /* 0xbcd0000010047810 */ /* 0x000fc80007ffe1ff */
[----:B------:R-:W-:-:S04]  /*2640*/  FSETP.NEU.AND P0, PT, |R5|, R4, PT ;  /* 0x000000040500720b */ /* 0x000fc80003f0d200 */
[----:B------:R-:W-:Y:S02]  /*2650*/  FSEL R14, R8, R14, !P0 ;  /* 0x0000000e080e7208 */ /* 0x000fe40004000000 */
[----:B------:R-:W-:Y:S01]  /*2660*/  FSEL R15, R7, R15, !P0 ;  /* 0x0000000f070f7208 */ /* 0x000fe20004000000 */
[----:B------:R-:W-:Y:S06]  /*2670*/  BRA `(.L_x_277) ;  /* 0x0000000000547947 */ /* 0x000fec0003800000 */
.L_x_276:
        /* <DEDUP_REMOVED lines=12> */
[----:B------:R-:W-:Y:S02]  /*2740*/  @!P0 IMAD.MOV.U32 R14, RZ, RZ, RZ ;  /* 0x000000ffff0e8224 */ /* 0x000fe400078e00ff */
[----:B------:R-:W-:Y:S01]  /*2750*/  @P0 IMAD.MOV.U32 R14, RZ, RZ, RZ ;  /* 0x000000ffff0e0224 */ /* 0x000fe200078e00ff */
[----:B------:R-:W-:Y:S01]  /*2760*/  @P0 MOV R15, R4 ;  /* 0x00000004000f0202 */ /* 0x000fe20000000f00 */
[----:B------:R-:W-:Y:S06]  /*2770*/  BRA `(.L_x_277) ;  /* 0x0000000000147947 */ /* 0x000fec0003800000 */
.L_x_279:
[----:B------:R-:W-:Y:S01]  /*2780*/  LOP3.LUT R15, R7, 0x80000, RZ, 0xfc, !PT ;  /* 0x00080000070f7812 */ /* 0x000fe200078efcff */
[----:B------:R-:W-:Y:S01]  /*2790*/  IMAD.MOV.U32 R14, RZ, RZ, R6 ;  /* 0x000000ffff0e7224 */ /* 0x000fe200078e0006 */
[----:B------:R-:W-:Y:S06]  /*27a0*/  BRA `(.L_x_277) ;  /* 0x0000000000087947 */ /* 0x000fec0003800000 */
.L_x_278:
[----:B------:R-:W-:Y:S01]  /*27b0*/  LOP3.LUT R15, R9, 0x80000, RZ, 0xfc, !PT ;  /* 0x00080000090f7812 */ /* 0x000fe200078efcff */
[----:B------:R-:W-:-:S07]  /*27c0*/  IMAD.MOV.U32 R14, RZ, RZ, R8 ;  /* 0x000000ffff0e7224 */ /* 0x000fce00078e0008 */
.L_x_277:
[----:B------:R-:W-:Y:S01]  /*27d0*/  IMAD.MOV.U32 R4, RZ, RZ, R2 ;  /* 0x000000ffff047224 */ /* 0x000fe200078e0002 */
[----:B------:R-:W-:Y:S01]  /*27e0*/  MOV R7, R15 ;  /* 0x0000000f00077202 */ /* 0x000fe20000000f00 */
[----:B------:R-:W-:Y:S02]  /*27f0*/  IMAD.MOV.U32 R5, RZ, RZ, 0x0 ;  /* 0x00000000ff057424 */ /* 0x000fe400078e00ff */
[----:B------:R-:W-:Y:S02]  /*2800*/  IMAD.MOV.U32 R6, RZ, RZ, R14 ;  /* 0x000000ffff067224 */ /* 0x000fe400078e000e */
[----:B------:R-:W-:Y:S05]  /*2810*/  RET.REL.NODEC R4 `(_Z13create_voxelsP5voxelPiPdS2_S2_S2_S2_dddPbS1_S1_) ;  /* 0xffffffd404f87950 */ /* 0x000fea0003c3ffff */
        .weak           $__internal_8_$__cuda_sm20_sqrt_rn_f32_slowpath
        .type           $__internal_8_$__cuda_sm20_sqrt_rn_f32_slowpath,@function
        .size           $__internal_8_$__cuda_sm20_sqrt_rn_f32_slowpath,($__internal_9_$__cuda_sm3x_div_rn_noftz_f32_slowpath - $__internal_8_$__cuda_sm20_sqrt_rn_f32_slowpath)
$__internal_8_$__cuda_sm20_sqrt_rn_f32_slowpath:
[----:B------:R-:W-:-:S13]  /*2820*/  LOP3.LUT P0, RZ, R0, 0x7fffffff, RZ, 0xc0, !PT ;  /* 0x7fffffff00ff7812 */ /* 0x000fda000780c0ff */
[----:B------:R-:W-:Y:S01]  /*2830*/  @!P0 IMAD.MOV.U32 R26, RZ, RZ, R0 ;  /* 0x000000ffff1a8224 */ /* 0x000fe200078e0000 */
[----:B------:R-:W-:Y:S06]  /*2840*/  @!P0 BRA `(.L_x_280) ;  /* 0x0000000000408947 */ /* 0x000fec0003800000 */
[----:B------:R-:W-:-:S13]  /*2850*/  FSETP.GEU.FTZ.AND P0, PT, R0, RZ, PT ;  /* 0x000000ff0000720b */ /* 0x000fda0003f1e000 */
[----:B------:R-:W-:Y:S01]  /*2860*/  @!P0 MOV R26, 0x7fffffff ;  /* 0x7fffffff001a8802 */ /* 0x000fe20000000f00 */
[----:B------:R-:W-:Y:S06]  /*2870*/  @!P0 BRA `(.L_x_280) ;  /* 0x0000000000348947 */ /* 0x000fec0003800000 */
[----:B------:R-:W-:-:S13]  /*2880*/  FSETP.GTU.FTZ.AND P0, PT, |R0|, +INF , PT ;  /* 0x7f8000000000780b */ /* 0x000fda0003f1c200 */
[----:B------:R-:W-:Y:S01]  /*2890*/  @P0 FADD.FTZ R26, R0, 1 ;  /* 0x3f800000001a0421 */ /* 0x000fe20000010000 */
[----:B------:R-:W-:Y:S06]  /*28a0*/  @P0 BRA `(.L_x_280) ;  /* 0x0000000000280947 */ /* 0x000fec0003800000 */
[----:B------:R-:W-:-:S13]  /*28b0*/  FSETP.NEU.FTZ.AND P0, PT, |R0|, +INF , PT ;  /* 0x7f8000000000780b */ /* 0x000fda0003f1d200 */
[----:B------:R-:W-:-:S04]  /*28c0*/  @P0 FFMA R24, R0, 1.84467440737095516160e+19, RZ ;  /* 0x5f80000000180823 */ /* 0x000fc800000000ff */
[----:B------:R-:W0:Y:S02]  /*28d0*/  @P0 MUFU.RSQ R27, R24 ;  /* 0x00000018001b0308 */ /* 0x000e240000001400 */
[----:B0-----:R-:W-:Y:S01]  /*28e0*/  @P0 FMUL.FTZ R29, R24, R27 ;  /* 0x0000001b181d0220 */ /* 0x001fe20000410000 */
[----:B------:R-:W-:-:S03]  /*28f0*/  @P0 FMUL.FTZ R27, R27, 0.5 ;  /* 0x3f0000001b1b0820 */ /* 0x000fc60000410000 */
[----:B------:R-:W-:-:S04]  /*2900*/  @P0 FADD.FTZ R26, -R29, -RZ ;  /* 0x800000ff1d1a0221 */ /* 0x000fc80000010100 */
[----:B------:R-:W-:-:S04]  /*2910*/  @P0 FFMA R26, R29, R26, R24 ;  /* 0x0000001a1d1a0223 */ /* 0x000fc80000000018 */
[----:B------:R-:W-:Y:S01]  /*2920*/  @P0 FFMA R27, R26, R27, R29 ;  /* 0x0000001b1a1b0223 */ /* 0x000fe2000000001d */
[----:B------:R-:W-:-:S03]  /*2930*/  @!P0 IMAD.MOV.U32 R26, RZ, RZ, R0 ;  /* 0x000000ffff1a8224 */ /* 0x000fc600078e0000 */
[----:B------:R-:W-:-:S07]  /*2940*/  @P0 FMUL.FTZ R26, R27, 2.3283064365386962891e-10 ;  /* 0x2f8000001b1a0820 */ /* 0x000fce0000410000 */
.L_x_280:
[----:B------:R-:W-:Y:S02]  /*2950*/  IMAD.MOV.U32 R28, RZ, RZ, R4 ;  /* 0x000000ffff1c7224 */ /* 0x000fe400078e0004 */
[----:B------:R-:W-:-:S04]  /*2960*/  IMAD.MOV.U32 R29, RZ, RZ, 0x0 ;  /* 0x00000000ff1d7424 */ /* 0x000fc800078e00ff */
[----:B------:R-:W-:Y:S05]  /*2970*/  RET.REL.NODEC R28 `(_Z13create_voxelsP5voxelPiPdS2_S2_S2_S2_dddPbS1_S1_) ;  /* 0xffffffd41ca07950 */ /* 0x000fea0003c3ffff */
        .weak           $__internal_9_$__cuda_sm3x_div_rn_noftz_f32_slowpath
        .type           $__internal_9_$__cuda_sm3x_div_rn_noftz_f32_slowpath,@function
        .size           $__internal_9_$__cuda_sm3x_div_rn_noftz_f32_slowpath,(.L_x_299 - $__internal_9_$__cuda_sm3x_div_rn_noftz_f32_slowpath)
$__internal_9_$__cuda_sm3x_div_rn_noftz_f32_slowpath:
[--C-:B------:R-:W-:Y:S01]  /*2980*/  SHF.R.U32.HI R6, RZ, 0x17, R5.reuse ;  /* 0x00000017ff067819 */ /* 0x100fe20000011605 */
[--C-:B------:R-:W-:Y:S01]  /*2990*/  IMAD.MOV.U32 R7, RZ, RZ, R0.reuse ;  /* 0x000000ffff077224 */ /* 0x100fe200078e0000 */
[----:B------:R-:W-:Y:S01]  /*29a0*/  SHF.R.U32.HI R4, RZ, 0x17, R0 ;  /* 0x00000017ff047819 */ /* 0x000fe20000011600 */
[----:B------:R-:W-:Y:S01]  /*29b0*/  IMAD.MOV.U32 R8, RZ, RZ, R5 ;  /* 0x000000ffff087224 */ /* 0x000fe200078e0005 */
[----:B------:R-:W-:Y:S02]  /*29c0*/  LOP3.LUT R6, R6, 0xff, RZ, 0xc0, !PT ;  /* 0x000000ff06067812 */ /* 0x000fe400078ec0ff */
[----:B------:R-:W-:Y:S02]  /*29d0*/  LOP3.LUT R10, R4, 0xff, RZ, 0xc0, !PT ;  /* 0x000000ff040a7812 */ /* 0x000fe400078ec0ff */
[----:B------:R-:W-:-:S03]  /*29e0*/  IADD3 R9, PT, PT, R6, -0x1, RZ ;  /* 0xffffffff06097810 */ /* 0x000fc60007ffe0ff */
[----:B------:R-:W-:Y:S01]  /*29f0*/  VIADD R11, R10, 0xffffffff ;  /* 0xffffffff0a0b7836 */ /* 0x000fe20000000000 */
[----:B------:R-:W-:-:S04]  /*2a00*/  ISETP.GT.U32.AND P0, PT, R9, 0xfd, PT ;  /* 0x000000fd0900780c */ /* 0x000fc80003f04070 */
[----:B------:R-:W-:-:S13]  /*2a10*/  ISETP.GT.U32.OR P0, PT, R11, 0xfd, P0 ;  /* 0x000000fd0b00780c */ /* 0x000fda0000704470 */
[----:B------:R-:W-:Y:S01]  /*2a20*/  @!P0 MOV R4, RZ ;  /* 0x000000ff00048202 */ /* 0x000fe20000000f00 */
        /* <DEDUP_REMOVED lines=24> */
.L_x_281:
[----:B------:R-:W-:-:S04]  /*2bb0*/  LEA R5, R6, 0xc0800000, 0x17 ;  /* 0xc080000006057811 */ /* 0x000fc800078eb8ff */
[----:B------:R-:W-:Y:S01]  /*2bc0*/  IADD3 R8, PT, PT, -R5, R8, RZ ;  /* 0x0000000805087210 */ /* 0x000fe20007ffe1ff */
[----:B------:R-:W-:-:S03]  /*2bd0*/  VIADD R5, R10, 0xffffff81 ;  /* 0xffffff810a057836 */ /* 0x000fc60000000000 */
[----:B------:R-:W0:Y:S01]  /*2be0*/  MUFU.RCP R9, R8 ;  /* 0x0000000800097308 */ /* 0x000e220000001000 */
[----:B------:R-:W-:Y:S01]  /*2bf0*/  FADD.FTZ R11, -R8, -RZ ;  /* 0x800000ff080b7221 */ /* 0x000fe20000010100 */
[----:B------:R-:W-:-:S03]  /*2c00*/  IMAD R0, R5, -0x800000, R7 ;  /* 0xff80000005007824 */ /* 0x000fc600078e0207 */
[----:B0-----:R-:W-:-:S04]  /*2c10*/  FFMA R10, R9, R11, 1 ;  /* 0x3f800000090a7423 */ /* 0x001fc8000000000b */
[----:B------:R-:W-:-:S04]  /*2c20*/  FFMA R12, R9, R10, R9 ;  /* 0x0000000a090c7223 */ /* 0x000fc80000000009 */
[----:B------:R-:W-:-:S04]  /*2c30*/  FFMA R7, R0, R12, RZ ;  /* 0x0000000c00077223 */ /* 0x000fc800000000ff */
[----:B------:R-:W-:-:S04]  /*2c40*/  FFMA R10, R11, R7, R0 ;  /* 0x000000070b0a7223 */ /* 0x000fc80000000000 */
[----:B------:R-:W-:Y:S01]  /*2c50*/  FFMA R9, R12, R10, R7 ;  /* 0x0000000a0c097223 */ /* 0x000fe20000000007 */
[----:B------:R-:W-:-:S03]  /*2c60*/  IADD3 R7, PT, PT, R5, 0x7f, -R6 ;  /* 0x0000007f05077810 */ /* 0x000fc60007ffe806 */
[----:B------:R-:W-:Y:S02]  /*2c70*/  FFMA R10, R11, R9, R0 ;  /* 0x000000090b0a7223 */ /* 0x000fe40000000000 */
[----:B------:R-:W-:Y:S02]  /*2c80*/  IMAD.IADD R7, R7, 0x1, R4 ;  /* 0x0000000107077824 */ /* 0x000fe400078e0204 */
[----:B------:R-:W-:-:S05]  /*2c90*/  FFMA R0, R12, R10, R9 ;  /* 0x0000000a0c007223 */ /* 0x000fca0000000009 */
[----:B------:R-:W-:-:S04]  /*2ca0*/  SHF.R.U32.HI R5, RZ, 0x17, R0 ;  /* 0x00000017ff057819 */ /* 0x000fc80000011600 */
[----:B------:R-:W-:-:S05]  /*2cb0*/  LOP3.LUT R5, R5, 0xff, RZ, 0xc0, !PT ;  /* 0x000000ff05057812 */ /* 0x000fca00078ec0ff */
[----:B------:R-:W-:-:S05]  /*2cc0*/  IMAD.IADD R8, R5, 0x1, R7 ;  /* 0x0000000105087824 */ /* 0x000fca00078e0207 */
[----:B------:R-:W-:-:S04]  /*2cd0*/  IADD3 R4, PT, PT, R8, -0x1, RZ ;  /* 0xffffffff08047810 */ /* 0x000fc80007ffe0ff */
        /* <DEDUP_REMOVED lines=10> */
[----:B------:R-:W-:Y:S02]  /*2d80*/  VIADD R7, R8, 0x20 ;  /* 0x0000002008077836 */ /* 0x000fe40000000000 */
[-CC-:B------:R-:W-:Y:S01]  /*2d90*/  FFMA.RM R5, R12, R10.reuse, R9.reuse ;  /* 0x0000000a0c057223 */ /* 0x180fe20000004009 */
[----:B------:R-:W-:Y:S02]  /*2da0*/  ISETP.NE.AND P2, PT, R8, RZ, PT ;  /* 0x000000ff0800720c */ /* 0x000fe40003f45270 */
[----:B------:R-:W-:Y:S01]  /*2db0*/  LOP3.LUT R6, R4, 0x7fffff, RZ, 0xc0, !PT ;  /* 0x007fffff04067812 */ /* 0x000fe200078ec0ff */
[----:B------:R-:W-:Y:S01]  /*2dc0*/  FFMA.RP R4, R12, R10, R9 ;  /* 0x0000000a0c047223 */ /* 0x000fe20000008009 */
[----:B------:R-:W-:Y:S01]  /*2dd0*/  ISETP.NE.AND P1, PT, R8, RZ, PT ;  /* 0x000000ff0800720c */ /* 0x000fe20003f25270 */
        /* <DEDUP_REMOVED lines=15> */
.L_x_287:
[----:B------:R-:W-:-:S04]  /*2ed0*/  LOP3.LUT R0, R0, 0x80000000, RZ, 0xc0, !PT ;  /* 0x8000000000007812 */ /* 0x000fc800078ec0ff */
[----:B------:R-:W-:Y:S01]  /*2ee0*/  LOP3.LUT R0, R0, 0x7f800000, RZ, 0xfc, !PT ;  /* 0x7f80000000007812 */ /* 0x000fe200078efcff */
[----:B------:R-:W-:Y:S06]  /*2ef0*/  BRA `(.L_x_288) ;  /* 0x0000000000287947 */ /* 0x000fec0003800000 */
.L_x_286:
[----:B------:R-:W-:Y:S01]  /*2f00*/  LEA R0, R7, R0, 0x17 ;  /* 0x0000000007007211 */ /* 0x000fe200078eb8ff */
[----:B------:R-:W-:Y:S06]  /*2f10*/  BRA `(.L_x_288) ;  /* 0x0000000000207947 */ /* 0x000fec0003800000 */
.L_x_285:
[----:B------:R-:W-:-:S04]  /*2f20*/  LOP3.LUT R0, R8, 0x80000000, R7, 0x48, !PT ;  /* 0x8000000008007812 */ /* 0x000fc800078e4807 */
[----:B------:R-:W-:Y:S01]  /*2f30*/  LOP3.LUT R0, R0, 0x7f800000, RZ, 0xfc, !PT ;  /* 0x7f80000000007812 */ /* 0x000fe200078efcff */
[----:B------:R-:W-:Y:S06]  /*2f40*/  BRA `(.L_x_288) ;  /* 0x0000000000147947 */ /* 0x000fec0003800000 */
.L_x_284:
[----:B------:R-:W-:Y:S01]  /*2f50*/  LOP3.LUT R0, R8, 0x80000000, R7, 0x48, !PT ;  /* 0x8000000008007812 */ /* 0x000fe200078e4807 */
[----:B------:R-:W-:Y:S06]  /*2f60*/  BRA `(.L_x_288) ;  /* 0x00000000000c7947 */ /* 0x000fec0003800000 */
.L_x_283:
[----:B------:R-:W0:Y:S01]  /*2f70*/  MUFU.RSQ R0, -QNAN ;  /* 0xffc0000000007908 */ /* 0x000e220000001400 */
[----:B------:R-:W-:Y:S05]  /*2f80*/  BRA `(.L_x_288) ;  /* 0x0000000000047947 */ /* 0x000fea0003800000 */
.L_x_282:
[----:B------:R-:W-:-:S07]  /*2f90*/  FADD.FTZ R0, R0, R5 ;  /* 0x0000000500007221 */ /* 0x000fce0000010000 */
.L_x_288:
[----:B------:R-:W-:Y:S02]  /*2fa0*/  IMAD.MOV.U32 R4, RZ, RZ, R2 ;  /* 0x000000ffff047224 */ /* 0x000fe400078e0002 */
[----:B------:R-:W-:-:S04]  /*2fb0*/  IMAD.MOV.U32 R5, RZ, RZ, 0x0 ;  /* 0x00000000ff057424 */ /* 0x000fc800078e00ff */
[----:B0-----:R-:W-:Y:S05]  /*2fc0*/  RET.REL.NODEC R4 `(_Z13create_voxelsP5voxelPiPdS2_S2_S2_S2_dddPbS1_S1_) ;  /* 0xffffffd0040c7950 */ /* 0x001fea0003c3ffff */
.L_x_289:
        /* <DEDUP_REMOVED lines=11> */
.L_x_299:


//--------------------- .nv.shared.reserved.0     --------------------------
	.section	.nv.shared.reserved.0,"aw",@nobits
	.weak		__nv_reservedSMEM_offset_0_alias
	.size		__nv_reservedSMEM_offset_0_alias, 0, 64
	.other		__nv_reservedSMEM_offset_0_alias,@"STO_CUDA_RESERVED_SHARED STV_DEFAULT"
__nv_reservedSMEM_offset_0_alias:
	.zero		0
	.zero		64


//--------------------- .nv.constant0._Z9mlem_stepP5voxelPiPdS1_S2_S2_S1_S2_S1_S2_S2_i --------------------------
	.section	.nv.constant0._Z9mlem_stepP5voxelPiPdS1_S2_S2_S1_S2_S1_S2_S2_i,"a",@progbits
	.sectionflags	@""
	.align	4
.nv.constant0._Z9mlem_stepP5voxelPiPdS1_S2_S2_S1_S2_S1_S2_S2_i:
	.zero		988


//--------------------- .nv.constant0._Z13forward_denomPdPiS0_S_S0_P5voxeli --------------------------
	.section	.nv.constant0._Z13forward_denomPdPiS0_S_S0_P5voxeli,"a",@progbits
	.sectionflags	@""
	.align	4
.nv.constant0._Z13forward_denomPdPiS0_S_S0_P5voxeli:
	.zero		948


//--------------------- .nv.constant0._Z20compact_sensor_startPiS_S_S_Pbi --------------------------
	.section	.nv.constant0._Z20compact_sensor_startPiS_S_S_Pbi,"a",@progbits
	.sectionflags	@""
	.align	4
.nv.constant0._Z20compact_sensor_startPiS_S_S_Pbi:
	.zero		940


//--------------------- .nv.constant0._Z13compact_probsPdS_S_PiS0_S0_S0_PbiiiS_ --------------------------
	.section	.nv.constant0._Z13compact_probsPdS_S_PiS0_S0_S0_PbiiiS_,"a",@progbits
	.sectionflags	@""
	.align	4
.nv.constant0._Z13compact_probsPdS_S_PiS0_S0_S0_PbiiiS_:
	.zero		984


//--------------------- .nv.constant0._Z14compact_slicesPiS_S_i --------------------------
	.section	.nv.constant0._Z14compact_slicesPiS_S_i,"a",@progbits
	.sectionflags	@""
	.align	4
.nv.constant0._Z14compact_slicesPiS_S_i:
	.zero		924


//--------------------- .nv.constant0._Z18sensor_voxel_probsPdPiS0_iiS_S_P5voxelS0_S0_dS_S_S_S_dddddiP10correction --------------------------
	.section	.nv.constant0._Z18sensor_voxel_probsPdPiS0_iiS_S_P5voxelS0_S0_dS_S_S_S_dddddiP10correction,"a",@progbits
	.sectionflags	@""
	.align	4
.nv.constant0._Z18sensor_voxel_probsPdPiS0_iiS_S_P5voxelS0_S0_dS_S_S_S_dddddiP10correction:
	.zero		1064


//--------------------- .nv.constant0._Z22compute_active_sensorsPdPbPiS1_S1_S1_S0_S1_S1_iiiP5voxeldS_S_diddP10correction --------------------------
	.section	.nv.constant0._Z22compute_active_sensorsPdPbPiS1_S1_S1_S0_S1_S1_iiiP5voxeldS_S_diddP10correction,"a",@progbits
	.sectionflags	@""
	.align	4
.nv.constant0._Z22compute_active_sensorsPdPbPiS1_S1_S1_S0_S1_S1_iiiP5voxeldS_S_diddP10correction:
	.zero		1056


//--------------------- .nv.constant0._Z21create_anode_responsePdiPiS_S0_ --------------------------
	.section	.nv.constant0._Z21create_anode_responsePdiPiS_S0_,"a",@progbits
	.sectionflags	@""
	.align	4
.nv.constant0._Z21create_anode_responsePdiPiS_S0_:
	.zero		936


//--------------------- .nv.constant0._Z14compact_voxelsP5voxelS0_PiS1_S1_PbS1_S1_ --------------------------
	.section	.nv.constant0._Z14compact_voxelsP5voxelS0_PiS1_S1_PbS1_S1_,"a",@progbits
	.sectionflags	@""
	.align	4
.nv.constant0._Z14compact_voxelsP5voxelS0_PiS1_S1_PbS1_S1_:
	.zero		960


//--------------------- .nv.constant0._Z13create_voxelsP5voxelPiPdS2_S2_S2_S2_dddPbS1_S1_ --------------------------
	.section	.nv.constant0._Z13create_voxelsP5voxelPiPdS2_S2_S2_S2_dddPbS1_S1_,"a",@progbits
	.sectionflags	@""
	.align	4
.nv.constant0._Z13create_voxelsP5voxelPiPdS2_S2_S2_S2_dddPbS1_S1_:
	.zero		1000


//--------------------- SYMBOLS --------------------------

	.type		.nv.reservedSmem.offset0,@object
	.size		.nv.reservedSmem.offset0,0x4
